//
// Generated by NVIDIA NVVM Compiler
//
// Compiler Build ID: CL-36424714
// Cuda compilation tools, release 13.0, V13.0.88
// Based on NVVM 20.0.0
//

.version 9.0
.target sm_100
.address_size 64

	// .globl	_ZN9langlands4cuda20matrixMultiplySharedEPKfS2_Pfiii
// _ZZN9langlands4cuda20matrixMultiplySharedEPKfS2_PfiiiE2As has been demoted
// _ZZN9langlands4cuda20matrixMultiplySharedEPKfS2_PfiiiE2Bs has been demoted
.extern .shared .align 16 .b8 _ZN9langlands4cuda5sdataE[];
.global .align 4 .b8 __cudart_i2opi_f[24] = {65, 144, 67, 60, 153, 149, 98, 219, 192, 221, 52, 245, 209, 87, 39, 252, 41, 21, 68, 78, 110, 131, 249, 162};

.visible .entry _ZN9langlands4cuda20matrixMultiplySharedEPKfS2_Pfiii(
	.param .u64 .ptr .align 1 _ZN9langlands4cuda20matrixMultiplySharedEPKfS2_Pfiii_param_0,
	.param .u64 .ptr .align 1 _ZN9langlands4cuda20matrixMultiplySharedEPKfS2_Pfiii_param_1,
	.param .u64 .ptr .align 1 _ZN9langlands4cuda20matrixMultiplySharedEPKfS2_Pfiii_param_2,
	.param .u32 _ZN9langlands4cuda20matrixMultiplySharedEPKfS2_Pfiii_param_3,
	.param .u32 _ZN9langlands4cuda20matrixMultiplySharedEPKfS2_Pfiii_param_4,
	.param .u32 _ZN9langlands4cuda20matrixMultiplySharedEPKfS2_Pfiii_param_5
)
{
	.reg .pred 	%p<12>;
	.reg .b32 	%r<43>;
	.reg .b32 	%f<63>;
	.reg .b64 	%rd<13>;
	// demoted variable
	.shared .align 4 .b8 _ZZN9langlands4cuda20matrixMultiplySharedEPKfS2_PfiiiE2As[1024];
	// demoted variable
	.shared .align 4 .b8 _ZZN9langlands4cuda20matrixMultiplySharedEPKfS2_PfiiiE2Bs[1024];
	ld.param.u64 	%rd4, [_ZN9langlands4cuda20matrixMultiplySharedEPKfS2_Pfiii_param_0];
	ld.param.u64 	%rd5, [_ZN9langlands4cuda20matrixMultiplySharedEPKfS2_Pfiii_param_1];
	ld.param.u64 	%rd6, [_ZN9langlands4cuda20matrixMultiplySharedEPKfS2_Pfiii_param_2];
	ld.param.u32 	%r24, [_ZN9langlands4cuda20matrixMultiplySharedEPKfS2_Pfiii_param_3];
	ld.param.u32 	%r25, [_ZN9langlands4cuda20matrixMultiplySharedEPKfS2_Pfiii_param_4];
	ld.param.u32 	%r26, [_ZN9langlands4cuda20matrixMultiplySharedEPKfS2_Pfiii_param_5];
	mov.u32 	%r27, %ctaid.x;
	mov.u32 	%r28, %ctaid.y;
	mov.u32 	%r38, %tid.x;
	mov.u32 	%r40, %tid.y;
	shl.b32 	%r29, %r28, 4;
	add.s32 	%r3, %r29, %r40;
	shl.b32 	%r4, %r27, 4;
	add.s32 	%r5, %r4, %r38;
	setp.lt.s32 	%p1, %r26, 1;
	mov.f32 	%f62, 0f00000000;
	@%p1 bra 	$L__BB0_7;
	add.s32 	%r30, %r26, 15;
	shr.u32 	%r31, %r30, 4;
	shl.b32 	%r32, %r40, 6;
	mov.u32 	%r33, _ZZN9langlands4cuda20matrixMultiplySharedEPKfS2_PfiiiE2As;
	add.s32 	%r6, %r33, %r32;
	shl.b32 	%r34, %r38, 2;
	add.s32 	%r7, %r6, %r34;
	mov.u32 	%r35, _ZZN9langlands4cuda20matrixMultiplySharedEPKfS2_PfiiiE2Bs;
	add.s32 	%r9, %r35, %r34;
	add.s32 	%r8, %r9, %r32;
	neg.s32 	%r42, %r31;
	mad.lo.s32 	%r36, %r40, %r25, %r38;
	add.s32 	%r41, %r36, %r4;
	shl.b32 	%r12, %r25, 4;
	mad.lo.s32 	%r39, %r26, %r3, %r38;
	cvta.to.global.u64 	%rd1, %rd4;
	cvta.to.global.u64 	%rd2, %rd5;
	mov.f32 	%f62, 0f00000000;
$L__BB0_2:
	setp.ge.s32 	%p2, %r3, %r24;
	mul.wide.s32 	%rd7, %r39, 4;
	add.s64 	%rd3, %rd1, %rd7;
	setp.ge.s32 	%p3, %r38, %r26;
	mov.f32 	%f60, 0f00000000;
	or.pred  	%p4, %p2, %p3;
	@%p4 bra 	$L__BB0_4;
	ld.global.nc.f32 	%f60, [%rd3];
$L__BB0_4:
	setp.ge.s32 	%p5, %r5, %r25;
	st.shared.f32 	[%r7], %f60;
	setp.ge.s32 	%p6, %r40, %r26;
	mov.f32 	%f61, 0f00000000;
	or.pred  	%p7, %p5, %p6;
	@%p7 bra 	$L__BB0_6;
	mul.wide.s32 	%rd8, %r41, 4;
	add.s64 	%rd9, %rd2, %rd8;
	ld.global.nc.f32 	%f61, [%rd9];
$L__BB0_6:
	st.shared.f32 	[%r8], %f61;
	bar.sync 	0;
	ld.shared.f32 	%f12, [%r6];
	ld.shared.f32 	%f13, [%r9];
	fma.rn.f32 	%f14, %f12, %f13, %f62;
	ld.shared.f32 	%f15, [%r6+4];
	ld.shared.f32 	%f16, [%r9+64];
	fma.rn.f32 	%f17, %f15, %f16, %f14;
	ld.shared.f32 	%f18, [%r6+8];
	ld.shared.f32 	%f19, [%r9+128];
	fma.rn.f32 	%f20, %f18, %f19, %f17;
	ld.shared.f32 	%f21, [%r6+12];
	ld.shared.f32 	%f22, [%r9+192];
	fma.rn.f32 	%f23, %f21, %f22, %f20;
	ld.shared.f32 	%f24, [%r6+16];
	ld.shared.f32 	%f25, [%r9+256];
	fma.rn.f32 	%f26, %f24, %f25, %f23;
	ld.shared.f32 	%f27, [%r6+20];
	ld.shared.f32 	%f28, [%r9+320];
	fma.rn.f32 	%f29, %f27, %f28, %f26;
	ld.shared.f32 	%f30, [%r6+24];
	ld.shared.f32 	%f31, [%r9+384];
	fma.rn.f32 	%f32, %f30, %f31, %f29;
	ld.shared.f32 	%f33, [%r6+28];
	ld.shared.f32 	%f34, [%r9+448];
	fma.rn.f32 	%f35, %f33, %f34, %f32;
	ld.shared.f32 	%f36, [%r6+32];
	ld.shared.f32 	%f37, [%r9+512];
	fma.rn.f32 	%f38, %f36, %f37, %f35;
	ld.shared.f32 	%f39, [%r6+36];
	ld.shared.f32 	%f40, [%r9+576];
	fma.rn.f32 	%f41, %f39, %f40, %f38;
	ld.shared.f32 	%f42, [%r6+40];
	ld.shared.f32 	%f43, [%r9+640];
	fma.rn.f32 	%f44, %f42, %f43, %f41;
	ld.shared.f32 	%f45, [%r6+44];
	ld.shared.f32 	%f46, [%r9+704];
	fma.rn.f32 	%f47, %f45, %f46, %f44;
	ld.shared.f32 	%f48, [%r6+48];
	ld.shared.f32 	%f49, [%r9+768];
	fma.rn.f32 	%f50, %f48, %f49, %f47;
	ld.shared.f32 	%f51, [%r6+52];
	ld.shared.f32 	%f52, [%r9+832];
	fma.rn.f32 	%f53, %f51, %f52, %f50;
	ld.shared.f32 	%f54, [%r6+56];
	ld.shared.f32 	%f55, [%r9+896];
	fma.rn.f32 	%f56, %f54, %f55, %f53;
	ld.shared.f32 	%f57, [%r6+60];
	ld.shared.f32 	%f58, [%r9+960];
	fma.rn.f32 	%f62, %f57, %f58, %f56;
	bar.sync 	0;
	add.s32 	%r42, %r42, 1;
	setp.ne.s32 	%p8, %r42, 0;
	add.s32 	%r41, %r41, %r12;
	add.s32 	%r40, %r40, 16;
	add.s32 	%r39, %r39, 16;
	add.s32 	%r38, %r38, 16;
	@%p8 bra 	$L__BB0_2;
$L__BB0_7:
	setp.ge.s32 	%p9, %r3, %r24;
	setp.ge.s32 	%p10, %r5, %r25;
	or.pred  	%p11, %p9, %p10;
	@%p11 bra 	$L__BB0_9;
	mad.lo.s32 	%r37, %r25, %r3, %r5;
	cvta.to.global.u64 	%rd10, %rd6;
	mul.wide.u32 	%rd11, %r37, 4;
	add.s64 	%rd12, %rd10, %rd11;
	st.global.f32 	[%rd12], %f62;
$L__BB0_9:
	ret;

}
	// .globl	_ZN9langlands4cuda17tensorContractionEPKfS2_Pfiiii
.visible .entry _ZN9langlands4cuda17tensorContractionEPKfS2_Pfiiii(
	.param .u64 .ptr .align 1 _ZN9langlands4cuda17tensorContractionEPKfS2_Pfiiii_param_0,
	.param .u64 .ptr .align 1 _ZN9langlands4cuda17tensorContractionEPKfS2_Pfiiii_param_1,
	.param .u64 .ptr .align 1 _ZN9langlands4cuda17tensorContractionEPKfS2_Pfiiii_param_2,
	.param .u32 _ZN9langlands4cuda17tensorContractionEPKfS2_Pfiiii_param_3,
	.param .u32 _ZN9langlands4cuda17tensorContractionEPKfS2_Pfiiii_param_4,
	.param .u32 _ZN9langlands4cuda17tensorContractionEPKfS2_Pfiiii_param_5,
	.param .u32 _ZN9langlands4cuda17tensorContractionEPKfS2_Pfiiii_param_6
)
{
	.reg .pred 	%p<12>;
	.reg .b32 	%r<56>;
	.reg .b32 	%f<73>;
	.reg .b64 	%rd<40>;

	ld.param.u64 	%rd4, [_ZN9langlands4cuda17tensorContractionEPKfS2_Pfiiii_param_0];
	ld.param.u64 	%rd5, [_ZN9langlands4cuda17tensorContractionEPKfS2_Pfiiii_param_1];
	ld.param.u32 	%r29, [_ZN9langlands4cuda17tensorContractionEPKfS2_Pfiiii_param_3];
	ld.param.u32 	%r26, [_ZN9langlands4cuda17tensorContractionEPKfS2_Pfiiii_param_4];
	ld.param.u32 	%r27, [_ZN9langlands4cuda17tensorContractionEPKfS2_Pfiiii_param_5];
	ld.param.u32 	%r28, [_ZN9langlands4cuda17tensorContractionEPKfS2_Pfiiii_param_6];
	cvta.to.global.u64 	%rd1, %rd5;
	cvta.to.global.u64 	%rd2, %rd4;
	mov.u32 	%r30, %ctaid.x;
	mov.u32 	%r31, %ntid.x;
	mov.u32 	%r32, %tid.x;
	mad.lo.s32 	%r1, %r30, %r31, %r32;
	mul.lo.s32 	%r33, %r28, %r29;
	setp.ge.s32 	%p1, %r1, %r33;
	mov.f32 	%f71, 0f00000000;
	@%p1 bra 	$L__BB1_17;
	rem.s32 	%r2, %r1, %r28;
	setp.lt.s32 	%p2, %r26, 1;
	@%p2 bra 	$L__BB1_16;
	setp.lt.s32 	%p3, %r27, 1;
	@%p3 bra 	$L__BB1_16;
	and.b32  	%r3, %r27, 7;
	and.b32  	%r4, %r27, 2147483640;
	and.b32  	%r5, %r27, 1;
	neg.s32 	%r6, %r4;
	mul.lo.s32 	%r7, %r28, %r27;
	shl.b32 	%r8, %r28, 3;
	div.s32 	%r35, %r1, %r28;
	mul.lo.s32 	%r36, %r27, %r26;
	mul.lo.s32 	%r9, %r36, %r35;
	mov.f32 	%f71, 0f00000000;
	mov.b32 	%r49, 0;
	mul.wide.s32 	%rd30, %r28, 4;
$L__BB1_4:
	setp.lt.u32 	%p4, %r27, 8;
	mul.lo.s32 	%r11, %r49, %r27;
	add.s32 	%r12, %r11, %r9;
	mov.b32 	%r54, 0;
	@%p4 bra 	$L__BB1_7;
	mad.lo.s32 	%r51, %r7, %r49, %r2;
	mov.u32 	%r50, %r12;
	mov.u32 	%r52, %r6;
$L__BB1_6:
	.pragma "nounroll";
	mul.wide.s32 	%rd6, %r50, 4;
	add.s64 	%rd7, %rd2, %rd6;
	ld.global.nc.f32 	%f19, [%rd7];
	mul.wide.s32 	%rd8, %r51, 4;
	add.s64 	%rd9, %rd1, %rd8;
	ld.global.nc.f32 	%f20, [%rd9];
	fma.rn.f32 	%f21, %f19, %f20, %f71;
	ld.global.nc.f32 	%f22, [%rd7+4];
	mul.wide.s32 	%rd10, %r28, 4;
	add.s64 	%rd11, %rd9, %rd10;
	ld.global.nc.f32 	%f23, [%rd11];
	fma.rn.f32 	%f24, %f22, %f23, %f21;
	ld.global.nc.f32 	%f25, [%rd7+8];
	add.s64 	%rd12, %rd11, %rd10;
	ld.global.nc.f32 	%f26, [%rd12];
	fma.rn.f32 	%f27, %f25, %f26, %f24;
	ld.global.nc.f32 	%f28, [%rd7+12];
	add.s64 	%rd13, %rd12, %rd10;
	ld.global.nc.f32 	%f29, [%rd13];
	fma.rn.f32 	%f30, %f28, %f29, %f27;
	ld.global.nc.f32 	%f31, [%rd7+16];
	add.s64 	%rd14, %rd13, %rd10;
	ld.global.nc.f32 	%f32, [%rd14];
	fma.rn.f32 	%f33, %f31, %f32, %f30;
	ld.global.nc.f32 	%f34, [%rd7+20];
	add.s64 	%rd15, %rd14, %rd10;
	ld.global.nc.f32 	%f35, [%rd15];
	fma.rn.f32 	%f36, %f34, %f35, %f33;
	ld.global.nc.f32 	%f37, [%rd7+24];
	add.s64 	%rd16, %rd15, %rd10;
	ld.global.nc.f32 	%f38, [%rd16];
	fma.rn.f32 	%f39, %f37, %f38, %f36;
	ld.global.nc.f32 	%f40, [%rd7+28];
	add.s64 	%rd17, %rd16, %rd10;
	ld.global.nc.f32 	%f41, [%rd17];
	fma.rn.f32 	%f71, %f40, %f41, %f39;
	add.s32 	%r52, %r52, 8;
	add.s32 	%r51, %r51, %r8;
	add.s32 	%r50, %r50, 8;
	setp.ne.s32 	%p5, %r52, 0;
	mov.u32 	%r54, %r4;
	@%p5 bra 	$L__BB1_6;
$L__BB1_7:
	setp.eq.s32 	%p6, %r3, 0;
	@%p6 bra 	$L__BB1_15;
	add.s32 	%r38, %r3, -1;
	setp.lt.u32 	%p7, %r38, 3;
	@%p7 bra 	$L__BB1_10;
	add.s32 	%r39, %r12, %r54;
	mul.wide.s32 	%rd18, %r39, 4;
	add.s64 	%rd19, %rd2, %rd18;
	ld.global.nc.f32 	%f43, [%rd19];
	add.s32 	%r40, %r54, %r11;
	mad.lo.s32 	%r41, %r40, %r28, %r2;
	mul.wide.s32 	%rd20, %r41, 4;
	add.s64 	%rd21, %rd1, %rd20;
	ld.global.nc.f32 	%f44, [%rd21];
	fma.rn.f32 	%f45, %f43, %f44, %f71;
	ld.global.nc.f32 	%f46, [%rd19+4];
	add.s64 	%rd23, %rd21, %rd30;
	ld.global.nc.f32 	%f47, [%rd23];
	fma.rn.f32 	%f48, %f46, %f47, %f45;
	ld.global.nc.f32 	%f49, [%rd19+8];
	add.s64 	%rd24, %rd23, %rd30;
	ld.global.nc.f32 	%f50, [%rd24];
	fma.rn.f32 	%f51, %f49, %f50, %f48;
	ld.global.nc.f32 	%f52, [%rd19+12];
	add.s64 	%rd25, %rd24, %rd30;
	ld.global.nc.f32 	%f53, [%rd25];
	fma.rn.f32 	%f71, %f52, %f53, %f51;
	add.s32 	%r54, %r54, 4;
$L__BB1_10:
	and.b32  	%r42, %r27, 3;
	setp.eq.s32 	%p8, %r42, 0;
	@%p8 bra 	$L__BB1_15;
	setp.eq.s32 	%p9, %r42, 1;
	@%p9 bra 	$L__BB1_13;
	add.s32 	%r43, %r12, %r54;
	mul.wide.s32 	%rd26, %r43, 4;
	add.s64 	%rd27, %rd2, %rd26;
	ld.global.nc.f32 	%f55, [%rd27];
	add.s32 	%r44, %r54, %r11;
	mad.lo.s32 	%r45, %r44, %r28, %r2;
	mul.wide.s32 	%rd28, %r45, 4;
	add.s64 	%rd29, %rd1, %rd28;
	ld.global.nc.f32 	%f56, [%rd29];
	fma.rn.f32 	%f57, %f55, %f56, %f71;
	ld.global.nc.f32 	%f58, [%rd27+4];
	add.s64 	%rd31, %rd29, %rd30;
	ld.global.nc.f32 	%f59, [%rd31];
	fma.rn.f32 	%f71, %f58, %f59, %f57;
	add.s32 	%r54, %r54, 2;
$L__BB1_13:
	setp.eq.s32 	%p10, %r5, 0;
	@%p10 bra 	$L__BB1_15;
	add.s32 	%r46, %r12, %r54;
	mul.wide.s32 	%rd32, %r46, 4;
	add.s64 	%rd33, %rd2, %rd32;
	ld.global.nc.f32 	%f60, [%rd33];
	add.s32 	%r47, %r54, %r11;
	mad.lo.s32 	%r48, %r47, %r28, %r2;
	mul.wide.s32 	%rd34, %r48, 4;
	add.s64 	%rd35, %rd1, %rd34;
	ld.global.nc.f32 	%f61, [%rd35];
	fma.rn.f32 	%f71, %f60, %f61, %f71;
$L__BB1_15:
	add.s32 	%r49, %r49, 1;
	setp.ne.s32 	%p11, %r49, %r26;
	@%p11 bra 	$L__BB1_4;
$L__BB1_16:
	ld.param.u64 	%rd39, [_ZN9langlands4cuda17tensorContractionEPKfS2_Pfiiii_param_2];
	cvta.to.global.u64 	%rd36, %rd39;
	mul.wide.s32 	%rd37, %r1, 4;
	add.s64 	%rd38, %rd36, %rd37;
	st.global.f32 	[%rd38], %f71;
$L__BB1_17:
	ret;

}
	// .globl	_ZN9langlands4cuda18powerIterationStepEPKfS2_PfS3_i
.visible .entry _ZN9langlands4cuda18powerIterationStepEPKfS2_PfS3_i(
	.param .u64 .ptr .align 1 _ZN9langlands4cuda18powerIterationStepEPKfS2_PfS3_i_param_0,
	.param .u64 .ptr .align 1 _ZN9langlands4cuda18powerIterationStepEPKfS2_PfS3_i_param_1,
	.param .u64 .ptr .align 1 _ZN9langlands4cuda18powerIterationStepEPKfS2_PfS3_i_param_2,
	.param .u64 .ptr .align 1 _ZN9langlands4cuda18powerIterationStepEPKfS2_PfS3_i_param_3,
	.param .u32 _ZN9langlands4cuda18powerIterationStepEPKfS2_PfS3_i_param_4
)
{
	.reg .pred 	%p<16>;
	.reg .b32 	%r<45>;
	.reg .b32 	%f<122>;
	.reg .b64 	%rd<33>;

	ld.param.u64 	%rd12, [_ZN9langlands4cuda18powerIterationStepEPKfS2_PfS3_i_param_0];
	ld.param.u64 	%rd13, [_ZN9langlands4cuda18powerIterationStepEPKfS2_PfS3_i_param_1];
	ld.param.u64 	%rd10, [_ZN9langlands4cuda18powerIterationStepEPKfS2_PfS3_i_param_2];
	ld.param.u64 	%rd11, [_ZN9langlands4cuda18powerIterationStepEPKfS2_PfS3_i_param_3];
	ld.param.u32 	%r28, [_ZN9langlands4cuda18powerIterationStepEPKfS2_PfS3_i_param_4];
	cvta.to.global.u64 	%rd1, %rd13;
	cvta.to.global.u64 	%rd2, %rd12;
	mov.u32 	%r1, %tid.x;
	mov.u32 	%r29, %ctaid.x;
	mov.u32 	%r44, %ntid.x;
	mad.lo.s32 	%r3, %r29, %r44, %r1;
	setp.ge.s32 	%p1, %r3, %r28;
	mov.f32 	%f120, 0f00000000;
	@%p1 bra 	$L__BB2_15;
	setp.lt.s32 	%p2, %r28, 1;
	mov.f32 	%f120, 0f00000000;
	@%p2 bra 	$L__BB2_14;
	mul.lo.s32 	%r4, %r28, %r3;
	and.b32  	%r5, %r28, 15;
	setp.lt.u32 	%p3, %r28, 16;
	mov.f32 	%f120, 0f00000000;
	mov.b32 	%r40, 0;
	@%p3 bra 	$L__BB2_5;
	and.b32  	%r40, %r28, 2147483632;
	neg.s32 	%r38, %r40;
	add.s64 	%rd3, %rd2, 32;
	add.s64 	%rd31, %rd1, 32;
	mov.f32 	%f120, 0f00000000;
	mov.u32 	%r37, %r4;
$L__BB2_4:
	.pragma "nounroll";
	mul.wide.s32 	%rd14, %r37, 4;
	add.s64 	%rd15, %rd3, %rd14;
	ld.global.nc.f32 	%f20, [%rd15+-32];
	ld.global.nc.f32 	%f21, [%rd31+-32];
	fma.rn.f32 	%f22, %f20, %f21, %f120;
	ld.global.nc.f32 	%f23, [%rd15+-28];
	ld.global.nc.f32 	%f24, [%rd31+-28];
	fma.rn.f32 	%f25, %f23, %f24, %f22;
	ld.global.nc.f32 	%f26, [%rd15+-24];
	ld.global.nc.f32 	%f27, [%rd31+-24];
	fma.rn.f32 	%f28, %f26, %f27, %f25;
	ld.global.nc.f32 	%f29, [%rd15+-20];
	ld.global.nc.f32 	%f30, [%rd31+-20];
	fma.rn.f32 	%f31, %f29, %f30, %f28;
	ld.global.nc.f32 	%f32, [%rd15+-16];
	ld.global.nc.f32 	%f33, [%rd31+-16];
	fma.rn.f32 	%f34, %f32, %f33, %f31;
	ld.global.nc.f32 	%f35, [%rd15+-12];
	ld.global.nc.f32 	%f36, [%rd31+-12];
	fma.rn.f32 	%f37, %f35, %f36, %f34;
	ld.global.nc.f32 	%f38, [%rd15+-8];
	ld.global.nc.f32 	%f39, [%rd31+-8];
	fma.rn.f32 	%f40, %f38, %f39, %f37;
	ld.global.nc.f32 	%f41, [%rd15+-4];
	ld.global.nc.f32 	%f42, [%rd31+-4];
	fma.rn.f32 	%f43, %f41, %f42, %f40;
	ld.global.nc.f32 	%f44, [%rd15];
	ld.global.nc.f32 	%f45, [%rd31];
	fma.rn.f32 	%f46, %f44, %f45, %f43;
	ld.global.nc.f32 	%f47, [%rd15+4];
	ld.global.nc.f32 	%f48, [%rd31+4];
	fma.rn.f32 	%f49, %f47, %f48, %f46;
	ld.global.nc.f32 	%f50, [%rd15+8];
	ld.global.nc.f32 	%f51, [%rd31+8];
	fma.rn.f32 	%f52, %f50, %f51, %f49;
	ld.global.nc.f32 	%f53, [%rd15+12];
	ld.global.nc.f32 	%f54, [%rd31+12];
	fma.rn.f32 	%f55, %f53, %f54, %f52;
	ld.global.nc.f32 	%f56, [%rd15+16];
	ld.global.nc.f32 	%f57, [%rd31+16];
	fma.rn.f32 	%f58, %f56, %f57, %f55;
	ld.global.nc.f32 	%f59, [%rd15+20];
	ld.global.nc.f32 	%f60, [%rd31+20];
	fma.rn.f32 	%f61, %f59, %f60, %f58;
	ld.global.nc.f32 	%f62, [%rd15+24];
	ld.global.nc.f32 	%f63, [%rd31+24];
	fma.rn.f32 	%f64, %f62, %f63, %f61;
	ld.global.nc.f32 	%f65, [%rd15+28];
	ld.global.nc.f32 	%f66, [%rd31+28];
	fma.rn.f32 	%f120, %f65, %f66, %f64;
	add.s32 	%r38, %r38, 16;
	add.s32 	%r37, %r37, 16;
	add.s64 	%rd31, %rd31, 64;
	setp.ne.s32 	%p4, %r38, 0;
	@%p4 bra 	$L__BB2_4;
$L__BB2_5:
	setp.eq.s32 	%p5, %r5, 0;
	@%p5 bra 	$L__BB2_14;
	and.b32  	%r13, %r28, 7;
	setp.lt.u32 	%p6, %r5, 8;
	@%p6 bra 	$L__BB2_8;
	add.s32 	%r31, %r40, %r4;
	mul.wide.s32 	%rd16, %r31, 4;
	add.s64 	%rd17, %rd2, %rd16;
	ld.global.nc.f32 	%f68, [%rd17];
	mul.wide.u32 	%rd18, %r40, 4;
	add.s64 	%rd19, %rd1, %rd18;
	ld.global.nc.f32 	%f69, [%rd19];
	fma.rn.f32 	%f70, %f68, %f69, %f120;
	ld.global.nc.f32 	%f71, [%rd17+4];
	ld.global.nc.f32 	%f72, [%rd19+4];
	fma.rn.f32 	%f73, %f71, %f72, %f70;
	ld.global.nc.f32 	%f74, [%rd17+8];
	ld.global.nc.f32 	%f75, [%rd19+8];
	fma.rn.f32 	%f76, %f74, %f75, %f73;
	ld.global.nc.f32 	%f77, [%rd17+12];
	ld.global.nc.f32 	%f78, [%rd19+12];
	fma.rn.f32 	%f79, %f77, %f78, %f76;
	ld.global.nc.f32 	%f80, [%rd17+16];
	ld.global.nc.f32 	%f81, [%rd19+16];
	fma.rn.f32 	%f82, %f80, %f81, %f79;
	ld.global.nc.f32 	%f83, [%rd17+20];
	ld.global.nc.f32 	%f84, [%rd19+20];
	fma.rn.f32 	%f85, %f83, %f84, %f82;
	ld.global.nc.f32 	%f86, [%rd17+24];
	ld.global.nc.f32 	%f87, [%rd19+24];
	fma.rn.f32 	%f88, %f86, %f87, %f85;
	ld.global.nc.f32 	%f89, [%rd17+28];
	ld.global.nc.f32 	%f90, [%rd19+28];
	fma.rn.f32 	%f120, %f89, %f90, %f88;
	add.s32 	%r40, %r40, 8;
$L__BB2_8:
	setp.eq.s32 	%p7, %r13, 0;
	@%p7 bra 	$L__BB2_14;
	and.b32  	%r16, %r28, 3;
	setp.lt.u32 	%p8, %r13, 4;
	@%p8 bra 	$L__BB2_11;
	add.s32 	%r32, %r40, %r4;
	mul.wide.s32 	%rd20, %r32, 4;
	add.s64 	%rd21, %rd2, %rd20;
	ld.global.nc.f32 	%f92, [%rd21];
	mul.wide.u32 	%rd22, %r40, 4;
	add.s64 	%rd23, %rd1, %rd22;
	ld.global.nc.f32 	%f93, [%rd23];
	fma.rn.f32 	%f94, %f92, %f93, %f120;
	ld.global.nc.f32 	%f95, [%rd21+4];
	ld.global.nc.f32 	%f96, [%rd23+4];
	fma.rn.f32 	%f97, %f95, %f96, %f94;
	ld.global.nc.f32 	%f98, [%rd21+8];
	ld.global.nc.f32 	%f99, [%rd23+8];
	fma.rn.f32 	%f100, %f98, %f99, %f97;
	ld.global.nc.f32 	%f101, [%rd21+12];
	ld.global.nc.f32 	%f102, [%rd23+12];
	fma.rn.f32 	%f120, %f101, %f102, %f100;
	add.s32 	%r40, %r40, 4;
$L__BB2_11:
	setp.eq.s32 	%p9, %r16, 0;
	@%p9 bra 	$L__BB2_14;
	mul.wide.u32 	%rd24, %r40, 4;
	add.s64 	%rd32, %rd1, %rd24;
	add.s32 	%r43, %r40, %r4;
	neg.s32 	%r42, %r16;
$L__BB2_13:
	.pragma "nounroll";
	mul.wide.s32 	%rd25, %r43, 4;
	add.s64 	%rd26, %rd2, %rd25;
	ld.global.nc.f32 	%f103, [%rd26];
	ld.global.nc.f32 	%f104, [%rd32];
	fma.rn.f32 	%f120, %f103, %f104, %f120;
	add.s64 	%rd32, %rd32, 4;
	add.s32 	%r43, %r43, 1;
	add.s32 	%r42, %r42, 1;
	setp.ne.s32 	%p10, %r42, 0;
	@%p10 bra 	$L__BB2_13;
$L__BB2_14:
	cvta.to.global.u64 	%rd27, %rd10;
	mul.wide.s32 	%rd28, %r3, 4;
	add.s64 	%rd29, %rd27, %rd28;
	st.global.f32 	[%rd29], %f120;
$L__BB2_15:
	setp.lt.s32 	%p11, %r3, %r28;
	mul.f32 	%f105, %f120, %f120;
	selp.f32 	%f106, %f105, 0f00000000, %p11;
	shl.b32 	%r33, %r1, 2;
	mov.u32 	%r34, _ZN9langlands4cuda5sdataE;
	add.s32 	%r25, %r34, %r33;
	st.shared.f32 	[%r25], %f106;
	bar.sync 	0;
	setp.lt.u32 	%p12, %r44, 2;
	@%p12 bra 	$L__BB2_19;
$L__BB2_16:
	shr.u32 	%r27, %r44, 1;
	setp.ge.u32 	%p13, %r1, %r27;
	@%p13 bra 	$L__BB2_18;
	shl.b32 	%r35, %r27, 2;
	add.s32 	%r36, %r25, %r35;
	ld.shared.f32 	%f107, [%r36];
	ld.shared.f32 	%f108, [%r25];
	add.f32 	%f109, %f107, %f108;
	st.shared.f32 	[%r25], %f109;
$L__BB2_18:
	bar.sync 	0;
	setp.gt.u32 	%p14, %r44, 3;
	mov.u32 	%r44, %r27;
	@%p14 bra 	$L__BB2_16;
$L__BB2_19:
	setp.ne.s32 	%p15, %r1, 0;
	@%p15 bra 	$L__BB2_21;
	ld.shared.f32 	%f110, [_ZN9langlands4cuda5sdataE];
	cvta.to.global.u64 	%rd30, %rd11;
	atom.global.add.f32 	%f111, [%rd30], %f110;
$L__BB2_21:
	ret;

}
	// .globl	_ZN9langlands4cuda15sparseMatVecCSREPKfPKiS4_S2_Pfi
.visible .entry _ZN9langlands4cuda15sparseMatVecCSREPKfPKiS4_S2_Pfi(
	.param .u64 .ptr .align 1 _ZN9langlands4cuda15sparseMatVecCSREPKfPKiS4_S2_Pfi_param_0,
	.param .u64 .ptr .align 1 _ZN9langlands4cuda15sparseMatVecCSREPKfPKiS4_S2_Pfi_param_1,
	.param .u64 .ptr .align 1 _ZN9langlands4cuda15sparseMatVecCSREPKfPKiS4_S2_Pfi_param_2,
	.param .u64 .ptr .align 1 _ZN9langlands4cuda15sparseMatVecCSREPKfPKiS4_S2_Pfi_param_3,
	.param .u64 .ptr .align 1 _ZN9langlands4cuda15sparseMatVecCSREPKfPKiS4_S2_Pfi_param_4,
	.param .u32 _ZN9langlands4cuda15sparseMatVecCSREPKfPKiS4_S2_Pfi_param_5
)
{
	.reg .pred 	%p<11>;
	.reg .b32 	%r<65>;
	.reg .b32 	%f<112>;
	.reg .b64 	%rd<87>;

	ld.param.u64 	%rd8, [_ZN9langlands4cuda15sparseMatVecCSREPKfPKiS4_S2_Pfi_param_0];
	ld.param.u64 	%rd6, [_ZN9langlands4cuda15sparseMatVecCSREPKfPKiS4_S2_Pfi_param_1];
	ld.param.u64 	%rd9, [_ZN9langlands4cuda15sparseMatVecCSREPKfPKiS4_S2_Pfi_param_2];
	ld.param.u64 	%rd10, [_ZN9langlands4cuda15sparseMatVecCSREPKfPKiS4_S2_Pfi_param_3];
	ld.param.u64 	%rd7, [_ZN9langlands4cuda15sparseMatVecCSREPKfPKiS4_S2_Pfi_param_4];
	ld.param.u32 	%r23, [_ZN9langlands4cuda15sparseMatVecCSREPKfPKiS4_S2_Pfi_param_5];
	cvta.to.global.u64 	%rd1, %rd10;
	cvta.to.global.u64 	%rd2, %rd9;
	cvta.to.global.u64 	%rd3, %rd8;
	mov.u32 	%r24, %ctaid.x;
	mov.u32 	%r25, %ntid.x;
	mov.u32 	%r26, %tid.x;
	mad.lo.s32 	%r1, %r24, %r25, %r26;
	setp.ge.s32 	%p1, %r1, %r23;
	@%p1 bra 	$L__BB3_15;
	cvta.to.global.u64 	%rd11, %rd6;
	mul.wide.s32 	%rd12, %r1, 4;
	add.s64 	%rd13, %rd11, %rd12;
	ld.global.nc.u32 	%r60, [%rd13];
	ld.global.nc.u32 	%r3, [%rd13+4];
	setp.ge.s32 	%p2, %r60, %r3;
	mov.f32 	%f111, 0f00000000;
	@%p2 bra 	$L__BB3_14;
	sub.s32 	%r4, %r3, %r60;
	and.b32  	%r5, %r4, 15;
	sub.s32 	%r27, %r60, %r3;
	setp.gt.u32 	%p3, %r27, -16;
	mov.f32 	%f111, 0f00000000;
	@%p3 bra 	$L__BB3_5;
	and.b32  	%r28, %r4, -16;
	neg.s32 	%r58, %r28;
	add.s64 	%rd4, %rd3, 32;
	add.s64 	%rd5, %rd2, 32;
	mov.f32 	%f111, 0f00000000;
$L__BB3_4:
	.pragma "nounroll";
	mul.wide.s32 	%rd14, %r60, 4;
	add.s64 	%rd15, %rd4, %rd14;
	add.s64 	%rd16, %rd5, %rd14;
	ld.global.nc.f32 	%f18, [%rd15+-32];
	ld.global.nc.u32 	%r29, [%rd16+-32];
	mul.wide.s32 	%rd17, %r29, 4;
	add.s64 	%rd18, %rd1, %rd17;
	ld.global.nc.f32 	%f19, [%rd18];
	fma.rn.f32 	%f20, %f18, %f19, %f111;
	ld.global.nc.f32 	%f21, [%rd15+-28];
	ld.global.nc.u32 	%r30, [%rd16+-28];
	mul.wide.s32 	%rd19, %r30, 4;
	add.s64 	%rd20, %rd1, %rd19;
	ld.global.nc.f32 	%f22, [%rd20];
	fma.rn.f32 	%f23, %f21, %f22, %f20;
	ld.global.nc.f32 	%f24, [%rd15+-24];
	ld.global.nc.u32 	%r31, [%rd16+-24];
	mul.wide.s32 	%rd21, %r31, 4;
	add.s64 	%rd22, %rd1, %rd21;
	ld.global.nc.f32 	%f25, [%rd22];
	fma.rn.f32 	%f26, %f24, %f25, %f23;
	ld.global.nc.f32 	%f27, [%rd15+-20];
	ld.global.nc.u32 	%r32, [%rd16+-20];
	mul.wide.s32 	%rd23, %r32, 4;
	add.s64 	%rd24, %rd1, %rd23;
	ld.global.nc.f32 	%f28, [%rd24];
	fma.rn.f32 	%f29, %f27, %f28, %f26;
	ld.global.nc.f32 	%f30, [%rd15+-16];
	ld.global.nc.u32 	%r33, [%rd16+-16];
	mul.wide.s32 	%rd25, %r33, 4;
	add.s64 	%rd26, %rd1, %rd25;
	ld.global.nc.f32 	%f31, [%rd26];
	fma.rn.f32 	%f32, %f30, %f31, %f29;
	ld.global.nc.f32 	%f33, [%rd15+-12];
	ld.global.nc.u32 	%r34, [%rd16+-12];
	mul.wide.s32 	%rd27, %r34, 4;
	add.s64 	%rd28, %rd1, %rd27;
	ld.global.nc.f32 	%f34, [%rd28];
	fma.rn.f32 	%f35, %f33, %f34, %f32;
	ld.global.nc.f32 	%f36, [%rd15+-8];
	ld.global.nc.u32 	%r35, [%rd16+-8];
	mul.wide.s32 	%rd29, %r35, 4;
	add.s64 	%rd30, %rd1, %rd29;
	ld.global.nc.f32 	%f37, [%rd30];
	fma.rn.f32 	%f38, %f36, %f37, %f35;
	ld.global.nc.f32 	%f39, [%rd15+-4];
	ld.global.nc.u32 	%r36, [%rd16+-4];
	mul.wide.s32 	%rd31, %r36, 4;
	add.s64 	%rd32, %rd1, %rd31;
	ld.global.nc.f32 	%f40, [%rd32];
	fma.rn.f32 	%f41, %f39, %f40, %f38;
	ld.global.nc.f32 	%f42, [%rd15];
	ld.global.nc.u32 	%r37, [%rd16];
	mul.wide.s32 	%rd33, %r37, 4;
	add.s64 	%rd34, %rd1, %rd33;
	ld.global.nc.f32 	%f43, [%rd34];
	fma.rn.f32 	%f44, %f42, %f43, %f41;
	ld.global.nc.f32 	%f45, [%rd15+4];
	ld.global.nc.u32 	%r38, [%rd16+4];
	mul.wide.s32 	%rd35, %r38, 4;
	add.s64 	%rd36, %rd1, %rd35;
	ld.global.nc.f32 	%f46, [%rd36];
	fma.rn.f32 	%f47, %f45, %f46, %f44;
	ld.global.nc.f32 	%f48, [%rd15+8];
	ld.global.nc.u32 	%r39, [%rd16+8];
	mul.wide.s32 	%rd37, %r39, 4;
	add.s64 	%rd38, %rd1, %rd37;
	ld.global.nc.f32 	%f49, [%rd38];
	fma.rn.f32 	%f50, %f48, %f49, %f47;
	ld.global.nc.f32 	%f51, [%rd15+12];
	ld.global.nc.u32 	%r40, [%rd16+12];
	mul.wide.s32 	%rd39, %r40, 4;
	add.s64 	%rd40, %rd1, %rd39;
	ld.global.nc.f32 	%f52, [%rd40];
	fma.rn.f32 	%f53, %f51, %f52, %f50;
	ld.global.nc.f32 	%f54, [%rd15+16];
	ld.global.nc.u32 	%r41, [%rd16+16];
	mul.wide.s32 	%rd41, %r41, 4;
	add.s64 	%rd42, %rd1, %rd41;
	ld.global.nc.f32 	%f55, [%rd42];
	fma.rn.f32 	%f56, %f54, %f55, %f53;
	ld.global.nc.f32 	%f57, [%rd15+20];
	ld.global.nc.u32 	%r42, [%rd16+20];
	mul.wide.s32 	%rd43, %r42, 4;
	add.s64 	%rd44, %rd1, %rd43;
	ld.global.nc.f32 	%f58, [%rd44];
	fma.rn.f32 	%f59, %f57, %f58, %f56;
	ld.global.nc.f32 	%f60, [%rd15+24];
	ld.global.nc.u32 	%r43, [%rd16+24];
	mul.wide.s32 	%rd45, %r43, 4;
	add.s64 	%rd46, %rd1, %rd45;
	ld.global.nc.f32 	%f61, [%rd46];
	fma.rn.f32 	%f62, %f60, %f61, %f59;
	ld.global.nc.f32 	%f63, [%rd15+28];
	ld.global.nc.u32 	%r44, [%rd16+28];
	mul.wide.s32 	%rd47, %r44, 4;
	add.s64 	%rd48, %rd1, %rd47;
	ld.global.nc.f32 	%f64, [%rd48];
	fma.rn.f32 	%f111, %f63, %f64, %f62;
	add.s32 	%r60, %r60, 16;
	add.s32 	%r58, %r58, 16;
	setp.ne.s32 	%p4, %r58, 0;
	@%p4 bra 	$L__BB3_4;
$L__BB3_5:
	setp.eq.s32 	%p5, %r5, 0;
	@%p5 bra 	$L__BB3_14;
	and.b32  	%r12, %r4, 7;
	setp.lt.u32 	%p6, %r5, 8;
	@%p6 bra 	$L__BB3_8;
	mul.wide.s32 	%rd49, %r60, 4;
	add.s64 	%rd50, %rd3, %rd49;
	ld.global.nc.f32 	%f66, [%rd50];
	add.s64 	%rd51, %rd2, %rd49;
	ld.global.nc.u32 	%r45, [%rd51];
	mul.wide.s32 	%rd52, %r45, 4;
	add.s64 	%rd53, %rd1, %rd52;
	ld.global.nc.f32 	%f67, [%rd53];
	fma.rn.f32 	%f68, %f66, %f67, %f111;
	ld.global.nc.f32 	%f69, [%rd50+4];
	ld.global.nc.u32 	%r46, [%rd51+4];
	mul.wide.s32 	%rd54, %r46, 4;
	add.s64 	%rd55, %rd1, %rd54;
	ld.global.nc.f32 	%f70, [%rd55];
	fma.rn.f32 	%f71, %f69, %f70, %f68;
	ld.global.nc.f32 	%f72, [%rd50+8];
	ld.global.nc.u32 	%r47, [%rd51+8];
	mul.wide.s32 	%rd56, %r47, 4;
	add.s64 	%rd57, %rd1, %rd56;
	ld.global.nc.f32 	%f73, [%rd57];
	fma.rn.f32 	%f74, %f72, %f73, %f71;
	ld.global.nc.f32 	%f75, [%rd50+12];
	ld.global.nc.u32 	%r48, [%rd51+12];
	mul.wide.s32 	%rd58, %r48, 4;
	add.s64 	%rd59, %rd1, %rd58;
	ld.global.nc.f32 	%f76, [%rd59];
	fma.rn.f32 	%f77, %f75, %f76, %f74;
	ld.global.nc.f32 	%f78, [%rd50+16];
	ld.global.nc.u32 	%r49, [%rd51+16];
	mul.wide.s32 	%rd60, %r49, 4;
	add.s64 	%rd61, %rd1, %rd60;
	ld.global.nc.f32 	%f79, [%rd61];
	fma.rn.f32 	%f80, %f78, %f79, %f77;
	ld.global.nc.f32 	%f81, [%rd50+20];
	ld.global.nc.u32 	%r50, [%rd51+20];
	mul.wide.s32 	%rd62, %r50, 4;
	add.s64 	%rd63, %rd1, %rd62;
	ld.global.nc.f32 	%f82, [%rd63];
	fma.rn.f32 	%f83, %f81, %f82, %f80;
	ld.global.nc.f32 	%f84, [%rd50+24];
	ld.global.nc.u32 	%r51, [%rd51+24];
	mul.wide.s32 	%rd64, %r51, 4;
	add.s64 	%rd65, %rd1, %rd64;
	ld.global.nc.f32 	%f85, [%rd65];
	fma.rn.f32 	%f86, %f84, %f85, %f83;
	ld.global.nc.f32 	%f87, [%rd50+28];
	ld.global.nc.u32 	%r52, [%rd51+28];
	mul.wide.s32 	%rd66, %r52, 4;
	add.s64 	%rd67, %rd1, %rd66;
	ld.global.nc.f32 	%f88, [%rd67];
	fma.rn.f32 	%f111, %f87, %f88, %f86;
	add.s32 	%r60, %r60, 8;
$L__BB3_8:
	setp.eq.s32 	%p7, %r12, 0;
	@%p7 bra 	$L__BB3_14;
	and.b32  	%r15, %r4, 3;
	setp.lt.u32 	%p8, %r12, 4;
	@%p8 bra 	$L__BB3_11;
	mul.wide.s32 	%rd68, %r60, 4;
	add.s64 	%rd69, %rd3, %rd68;
	ld.global.nc.f32 	%f90, [%rd69];
	add.s64 	%rd70, %rd2, %rd68;
	ld.global.nc.u32 	%r53, [%rd70];
	mul.wide.s32 	%rd71, %r53, 4;
	add.s64 	%rd72, %rd1, %rd71;
	ld.global.nc.f32 	%f91, [%rd72];
	fma.rn.f32 	%f92, %f90, %f91, %f111;
	ld.global.nc.f32 	%f93, [%rd69+4];
	ld.global.nc.u32 	%r54, [%rd70+4];
	mul.wide.s32 	%rd73, %r54, 4;
	add.s64 	%rd74, %rd1, %rd73;
	ld.global.nc.f32 	%f94, [%rd74];
	fma.rn.f32 	%f95, %f93, %f94, %f92;
	ld.global.nc.f32 	%f96, [%rd69+8];
	ld.global.nc.u32 	%r55, [%rd70+8];
	mul.wide.s32 	%rd75, %r55, 4;
	add.s64 	%rd76, %rd1, %rd75;
	ld.global.nc.f32 	%f97, [%rd76];
	fma.rn.f32 	%f98, %f96, %f97, %f95;
	ld.global.nc.f32 	%f99, [%rd69+12];
	ld.global.nc.u32 	%r56, [%rd70+12];
	mul.wide.s32 	%rd77, %r56, 4;
	add.s64 	%rd78, %rd1, %rd77;
	ld.global.nc.f32 	%f100, [%rd78];
	fma.rn.f32 	%f111, %f99, %f100, %f98;
	add.s32 	%r60, %r60, 4;
$L__BB3_11:
	setp.eq.s32 	%p9, %r15, 0;
	@%p9 bra 	$L__BB3_14;
	neg.s32 	%r63, %r15;
$L__BB3_13:
	.pragma "nounroll";
	mul.wide.s32 	%rd79, %r60, 4;
	add.s64 	%rd80, %rd2, %rd79;
	add.s64 	%rd81, %rd3, %rd79;
	ld.global.nc.f32 	%f101, [%rd81];
	ld.global.nc.u32 	%r57, [%rd80];
	mul.wide.s32 	%rd82, %r57, 4;
	add.s64 	%rd83, %rd1, %rd82;
	ld.global.nc.f32 	%f102, [%rd83];
	fma.rn.f32 	%f111, %f101, %f102, %f111;
	add.s32 	%r60, %r60, 1;
	add.s32 	%r63, %r63, 1;
	setp.ne.s32 	%p10, %r63, 0;
	@%p10 bra 	$L__BB3_13;
$L__BB3_14:
	cvta.to.global.u64 	%rd84, %rd7;
	add.s64 	%rd86, %rd84, %rd12;
	st.global.f32 	[%rd86], %f111;
$L__BB3_15:
	ret;

}
	// .globl	_ZN9langlands4cuda9fftRadix2EP6float2ii
.visible .entry _ZN9langlands4cuda9fftRadix2EP6float2ii(
	.param .u64 .ptr .align 1 _ZN9langlands4cuda9fftRadix2EP6float2ii_param_0,
	.param .u32 _ZN9langlands4cuda9fftRadix2EP6float2ii_param_1,
	.param .u32 _ZN9langlands4cuda9fftRadix2EP6float2ii_param_2
)
{
	.local .align 4 .b8 	__local_depot4[28];
	.reg .b64 	%SP;
	.reg .b64 	%SPL;
	.reg .pred 	%p<29>;
	.reg .b32 	%r<151>;
	.reg .b32 	%f<65>;
	.reg .b64 	%rd<48>;
	.reg .b64 	%fd<8>;

	mov.u64 	%SPL, __local_depot4;
	ld.param.u64 	%rd14, [_ZN9langlands4cuda9fftRadix2EP6float2ii_param_0];
	ld.param.u32 	%r56, [_ZN9langlands4cuda9fftRadix2EP6float2ii_param_1];
	ld.param.u32 	%r57, [_ZN9langlands4cuda9fftRadix2EP6float2ii_param_2];
	cvta.to.global.u64 	%rd1, %rd14;
	add.u64 	%rd2, %SPL, 0;
	add.u64 	%rd3, %SPL, 0;
	mov.u32 	%r58, %ctaid.x;
	mov.u32 	%r1, %ntid.x;
	mov.u32 	%r59, %tid.x;
	mad.lo.s32 	%r2, %r58, %r1, %r59;
	shr.u32 	%r60, %r56, 31;
	add.s32 	%r61, %r56, %r60;
	shr.s32 	%r62, %r61, 1;
	setp.ge.s32 	%p1, %r2, %r62;
	@%p1 bra 	$L__BB4_34;
	setp.lt.s32 	%p2, %r57, 1;
	mov.b32 	%r140, 0;
	@%p2 bra 	$L__BB4_8;
	and.b32  	%r3, %r57, 3;
	setp.lt.u32 	%p3, %r57, 4;
	mov.b32 	%r140, 0;
	mov.u32 	%r136, %r2;
	@%p3 bra 	$L__BB4_5;
	and.b32  	%r4, %r57, 2147483644;
	mov.b32 	%r140, 0;
	mov.u32 	%r136, %r2;
	mov.u32 	%r133, %r140;
$L__BB4_4:
	shl.b32 	%r67, %r136, 2;
	and.b32  	%r68, %r67, 4;
	shr.u32 	%r69, %r136, 2;
	shl.b32 	%r70, %r140, 3;
	or.b32  	%r71, %r70, %r68;
	and.b32  	%r72, %r136, 2;
	or.b32  	%r73, %r72, %r71;
	and.b32  	%r74, %r69, 1;
	or.b32  	%r75, %r73, %r74;
	shr.u32 	%r76, %r136, 3;
	shl.b32 	%r77, %r75, 1;
	and.b32  	%r78, %r76, 1;
	or.b32  	%r140, %r77, %r78;
	shr.s32 	%r136, %r136, 4;
	add.s32 	%r133, %r133, 4;
	setp.ne.s32 	%p4, %r133, %r4;
	@%p4 bra 	$L__BB4_4;
$L__BB4_5:
	setp.eq.s32 	%p5, %r3, 0;
	@%p5 bra 	$L__BB4_8;
	mov.b32 	%r139, 0;
$L__BB4_7:
	.pragma "nounroll";
	shl.b32 	%r80, %r140, 1;
	and.b32  	%r81, %r136, 1;
	or.b32  	%r140, %r80, %r81;
	shr.s32 	%r136, %r136, 1;
	add.s32 	%r139, %r139, 1;
	setp.ne.s32 	%p6, %r139, %r3;
	@%p6 bra 	$L__BB4_7;
$L__BB4_8:
	setp.ge.s32 	%p7, %r2, %r140;
	@%p7 bra 	$L__BB4_10;
	mul.wide.s32 	%rd17, %r2, 8;
	add.s64 	%rd18, %rd1, %rd17;
	ld.global.v2.f32 	{%f12, %f13}, [%rd18];
	mul.wide.s32 	%rd19, %r140, 8;
	add.s64 	%rd20, %rd1, %rd19;
	ld.global.v2.f32 	{%f14, %f15}, [%rd20];
	st.global.v2.f32 	[%rd18], {%f14, %f15};
	st.global.v2.f32 	[%rd20], {%f12, %f13};
$L__BB4_10:
	bar.sync 	0;
	setp.lt.s32 	%p8, %r57, 1;
	@%p8 bra 	$L__BB4_34;
	mov.u32 	%r83, %nctaid.x;
	mul.lo.s32 	%r21, %r1, %r83;
	mov.b32 	%r141, 1;
	mov.u64 	%rd31, __cudart_i2opi_f;
$L__BB4_12:
	mov.b32 	%r84, 1;
	shl.b32 	%r23, %r84, %r141;
	cvt.rn.f64.s32 	%fd1, %r23;
	mov.f64 	%fd2, 0dC01921FB54442D18;
	div.rn.f64 	%fd3, %fd2, %fd1;
	cvt.rn.f32.f64 	%f1, %fd3;
	mul.f32 	%f16, %f1, 0f3F22F983;
	cvt.rni.s32.f32 	%r149, %f16;
	cvt.rn.f32.s32 	%f17, %r149;
	fma.rn.f32 	%f18, %f17, 0fBFC90FDA, %f1;
	fma.rn.f32 	%f19, %f17, 0fB3A22168, %f18;
	fma.rn.f32 	%f64, %f17, 0fA7C234C5, %f19;
	abs.f32 	%f3, %f1;
	setp.ltu.f32 	%p9, %f3, 0f47CE4780;
	mov.u32 	%r145, %r149;
	mov.f32 	%f63, %f64;
	@%p9 bra 	$L__BB4_20;
	setp.neu.f32 	%p10, %f3, 0f7F800000;
	@%p10 bra 	$L__BB4_15;
	mov.f32 	%f22, 0f00000000;
	mul.rn.f32 	%f63, %f1, %f22;
	mov.b32 	%r145, 0;
	bra.uni 	$L__BB4_20;
$L__BB4_15:
	mov.b32 	%r25, %f1;
	shl.b32 	%r86, %r25, 8;
	or.b32  	%r26, %r86, -2147483648;
	mov.b64 	%rd46, 0;
	mov.b32 	%r142, 0;
	mov.u64 	%rd44, %rd31;
	mov.u64 	%rd45, %rd3;
$L__BB4_16:
	.pragma "nounroll";
	ld.global.nc.u32 	%r87, [%rd44];
	mad.wide.u32 	%rd23, %r87, %r26, %rd46;
	shr.u64 	%rd46, %rd23, 32;
	st.local.u32 	[%rd45], %rd23;
	add.s32 	%r142, %r142, 1;
	add.s64 	%rd45, %rd45, 4;
	add.s64 	%rd44, %rd44, 4;
	setp.ne.s32 	%p11, %r142, 6;
	@%p11 bra 	$L__BB4_16;
	shr.u32 	%r88, %r25, 23;
	st.local.u32 	[%rd3+24], %rd46;
	and.b32  	%r29, %r88, 31;
	and.b32  	%r89, %r88, 224;
	add.s32 	%r90, %r89, -128;
	shr.u32 	%r91, %r90, 5;
	mul.wide.u32 	%rd24, %r91, 4;
	sub.s64 	%rd10, %rd3, %rd24;
	ld.local.u32 	%r143, [%rd10+24];
	ld.local.u32 	%r144, [%rd10+20];
	setp.eq.s32 	%p12, %r29, 0;
	@%p12 bra 	$L__BB4_19;
	shf.l.wrap.b32 	%r143, %r144, %r143, %r29;
	ld.local.u32 	%r92, [%rd10+16];
	shf.l.wrap.b32 	%r144, %r92, %r144, %r29;
$L__BB4_19:
	shr.u32 	%r93, %r143, 30;
	shf.l.wrap.b32 	%r94, %r144, %r143, 2;
	shl.b32 	%r95, %r144, 2;
	shr.u32 	%r96, %r94, 31;
	add.s32 	%r97, %r96, %r93;
	neg.s32 	%r98, %r97;
	setp.lt.s32 	%p13, %r25, 0;
	selp.b32 	%r145, %r98, %r97, %p13;
	xor.b32  	%r99, %r94, %r25;
	shr.s32 	%r100, %r94, 31;
	xor.b32  	%r101, %r100, %r94;
	xor.b32  	%r102, %r100, %r95;
	cvt.u64.u32 	%rd25, %r101;
	shl.b64 	%rd26, %rd25, 32;
	cvt.u64.u32 	%rd27, %r102;
	or.b64  	%rd28, %rd26, %rd27;
	cvt.rn.f64.s64 	%fd4, %rd28;
	mul.f64 	%fd5, %fd4, 0d3BF921FB54442D19;
	cvt.rn.f32.f64 	%f20, %fd5;
	neg.f32 	%f21, %f20;
	setp.lt.s32 	%p14, %r99, 0;
	selp.f32 	%f63, %f21, %f20, %p14;
$L__BB4_20:
	setp.ltu.f32 	%p15, %f3, 0f47CE4780;
	add.s32 	%r104, %r145, 1;
	mul.rn.f32 	%f23, %f63, %f63;
	and.b32  	%r105, %r145, 1;
	setp.eq.b32 	%p16, %r105, 1;
	selp.f32 	%f24, %f63, 0f3F800000, %p16;
	fma.rn.f32 	%f25, %f23, %f24, 0f00000000;
	fma.rn.f32 	%f26, %f23, 0f37CBAC00, 0fBAB607ED;
	selp.f32 	%f27, 0fB94D4153, %f26, %p16;
	selp.f32 	%f28, 0f3C0885E4, 0f3D2AAABB, %p16;
	fma.rn.f32 	%f29, %f27, %f23, %f28;
	selp.f32 	%f30, 0fBE2AAAA8, 0fBEFFFFFF, %p16;
	fma.rn.f32 	%f31, %f29, %f23, %f30;
	fma.rn.f32 	%f32, %f31, %f25, %f24;
	and.b32  	%r106, %r104, 2;
	setp.eq.s32 	%p17, %r106, 0;
	mov.f32 	%f33, 0f00000000;
	sub.f32 	%f34, %f33, %f32;
	selp.f32 	%f7, %f32, %f34, %p17;
	@%p15 bra 	$L__BB4_28;
	setp.neu.f32 	%p18, %f3, 0f7F800000;
	@%p18 bra 	$L__BB4_23;
	mov.f32 	%f37, 0f00000000;
	mul.rn.f32 	%f64, %f1, %f37;
	mov.b32 	%r149, 0;
	bra.uni 	$L__BB4_28;
$L__BB4_23:
	mov.b32 	%r38, %f1;
	shl.b32 	%r108, %r38, 8;
	or.b32  	%r39, %r108, -2147483648;
	mov.b64 	%rd47, 0;
	mov.b32 	%r146, 0;
$L__BB4_24:
	.pragma "nounroll";
	mul.wide.u32 	%rd30, %r146, 4;
	add.s64 	%rd32, %rd31, %rd30;
	ld.global.nc.u32 	%r109, [%rd32];
	mad.wide.u32 	%rd33, %r109, %r39, %rd47;
	shr.u64 	%rd47, %rd33, 32;
	add.s64 	%rd34, %rd2, %rd30;
	st.local.u32 	[%rd34], %rd33;
	add.s32 	%r146, %r146, 1;
	setp.ne.s32 	%p19, %r146, 6;
	@%p19 bra 	$L__BB4_24;
	shr.u32 	%r110, %r38, 23;
	st.local.u32 	[%rd2+24], %rd47;
	and.b32  	%r42, %r110, 31;
	and.b32  	%r111, %r110, 224;
	add.s32 	%r112, %r111, -128;
	shr.u32 	%r113, %r112, 5;
	mul.wide.u32 	%rd35, %r113, 4;
	sub.s64 	%rd13, %rd2, %rd35;
	ld.local.u32 	%r147, [%rd13+24];
	ld.local.u32 	%r148, [%rd13+20];
	setp.eq.s32 	%p20, %r42, 0;
	@%p20 bra 	$L__BB4_27;
	shf.l.wrap.b32 	%r147, %r148, %r147, %r42;
	ld.local.u32 	%r114, [%rd13+16];
	shf.l.wrap.b32 	%r148, %r114, %r148, %r42;
$L__BB4_27:
	shr.u32 	%r115, %r147, 30;
	shf.l.wrap.b32 	%r116, %r148, %r147, 2;
	shl.b32 	%r117, %r148, 2;
	shr.u32 	%r118, %r116, 31;
	add.s32 	%r119, %r118, %r115;
	neg.s32 	%r120, %r119;
	setp.lt.s32 	%p21, %r38, 0;
	selp.b32 	%r149, %r120, %r119, %p21;
	xor.b32  	%r121, %r116, %r38;
	shr.s32 	%r122, %r116, 31;
	xor.b32  	%r123, %r122, %r116;
	xor.b32  	%r124, %r122, %r117;
	cvt.u64.u32 	%rd36, %r123;
	shl.b64 	%rd37, %rd36, 32;
	cvt.u64.u32 	%rd38, %r124;
	or.b64  	%rd39, %rd37, %rd38;
	cvt.rn.f64.s64 	%fd6, %rd39;
	mul.f64 	%fd7, %fd6, 0d3BF921FB54442D19;
	cvt.rn.f32.f64 	%f35, %fd7;
	neg.f32 	%f36, %f35;
	setp.lt.s32 	%p22, %r121, 0;
	selp.f32 	%f64, %f36, %f35, %p22;
$L__BB4_28:
	setp.ge.s32 	%p23, %r2, %r56;
	mul.rn.f32 	%f38, %f64, %f64;
	and.b32  	%r126, %r149, 1;
	setp.eq.b32 	%p24, %r126, 1;
	selp.f32 	%f39, 0f3F800000, %f64, %p24;
	fma.rn.f32 	%f40, %f38, %f39, 0f00000000;
	fma.rn.f32 	%f41, %f38, 0f37CBAC00, 0fBAB607ED;
	selp.f32 	%f42, %f41, 0fB94D4153, %p24;
	selp.f32 	%f43, 0f3D2AAABB, 0f3C0885E4, %p24;
	fma.rn.f32 	%f44, %f42, %f38, %f43;
	selp.f32 	%f45, 0fBEFFFFFF, 0fBE2AAAA8, %p24;
	fma.rn.f32 	%f46, %f44, %f38, %f45;
	fma.rn.f32 	%f47, %f46, %f40, %f39;
	and.b32  	%r127, %r149, 2;
	setp.eq.s32 	%p25, %r127, 0;
	mov.f32 	%f48, 0f00000000;
	sub.f32 	%f49, %f48, %f47;
	selp.f32 	%f11, %f47, %f49, %p25;
	@%p23 bra 	$L__BB4_33;
	add.s32 	%r51, %r23, -1;
	shr.u32 	%r128, %r23, 31;
	add.s32 	%r129, %r23, %r128;
	shr.s32 	%r52, %r129, 1;
	mul.wide.s32 	%rd42, %r52, 8;
	mov.u32 	%r150, %r2;
$L__BB4_30:
	and.b32  	%r130, %r150, %r51;
	setp.ge.s32 	%p26, %r130, %r52;
	@%p26 bra 	$L__BB4_32;
	mul.wide.s32 	%rd40, %r150, 8;
	add.s64 	%rd41, %rd1, %rd40;
	ld.global.v2.f32 	{%f50, %f51}, [%rd41];
	add.s64 	%rd43, %rd41, %rd42;
	ld.global.v2.f32 	{%f52, %f53}, [%rd43];
	mul.f32 	%f54, %f7, %f52;
	mul.f32 	%f55, %f11, %f53;
	sub.f32 	%f56, %f54, %f55;
	mul.f32 	%f57, %f7, %f53;
	fma.rn.f32 	%f58, %f11, %f52, %f57;
	add.f32 	%f59, %f50, %f56;
	add.f32 	%f60, %f51, %f58;
	st.global.v2.f32 	[%rd41], {%f59, %f60};
	sub.f32 	%f61, %f50, %f56;
	sub.f32 	%f62, %f51, %f58;
	st.global.v2.f32 	[%rd43], {%f61, %f62};
$L__BB4_32:
	add.s32 	%r150, %r150, %r21;
	setp.lt.s32 	%p27, %r150, %r56;
	@%p27 bra 	$L__BB4_30;
$L__BB4_33:
	bar.sync 	0;
	add.s32 	%r55, %r141, 1;
	setp.ne.s32 	%p28, %r141, %r57;
	mov.u32 	%r141, %r55;
	@%p28 bra 	$L__BB4_12;
$L__BB4_34:
	ret;

}
	// .globl	_ZN9langlands4cuda17matrixExponentialEPKfPfii
.visible .entry _ZN9langlands4cuda17matrixExponentialEPKfPfii(
	.param .u64 .ptr .align 1 _ZN9langlands4cuda17matrixExponentialEPKfPfii_param_0,
	.param .u64 .ptr .align 1 _ZN9langlands4cuda17matrixExponentialEPKfPfii_param_1,
	.param .u32 _ZN9langlands4cuda17matrixExponentialEPKfPfii_param_2,
	.param .u32 _ZN9langlands4cuda17matrixExponentialEPKfPfii_param_3
)
{
	.reg .pred 	%p<17>;
	.reg .b32 	%r<53>;
	.reg .b32 	%f<105>;
	.reg .b64 	%rd<29>;

	ld.param.u64 	%rd3, [_ZN9langlands4cuda17matrixExponentialEPKfPfii_param_0];
	ld.param.u64 	%rd2, [_ZN9langlands4cuda17matrixExponentialEPKfPfii_param_1];
	ld.param.u32 	%r29, [_ZN9langlands4cuda17matrixExponentialEPKfPfii_param_2];
	ld.param.u32 	%r30, [_ZN9langlands4cuda17matrixExponentialEPKfPfii_param_3];
	cvta.to.global.u64 	%rd1, %rd3;
	mov.u32 	%r31, %ctaid.x;
	mov.u32 	%r32, %ntid.x;
	mov.u32 	%r33, %tid.x;
	mad.lo.s32 	%r1, %r31, %r32, %r33;
	mul.lo.s32 	%r34, %r29, %r29;
	setp.ge.s32 	%p1, %r1, %r34;
	@%p1 bra 	$L__BB5_23;
	div.s32 	%r35, %r1, %r29;
	mul.lo.s32 	%r36, %r35, %r29;
	sub.s32 	%r2, %r1, %r36;
	setp.eq.s32 	%p2, %r35, %r2;
	selp.f32 	%f104, 0f3F800000, 0f00000000, %p2;
	setp.lt.s32 	%p3, %r30, 2;
	@%p3 bra 	$L__BB5_22;
	setp.lt.s32 	%p4, %r29, 1;
	@%p4 bra 	$L__BB5_16;
	add.s32 	%r3, %r29, -1;
	and.b32  	%r4, %r29, 7;
	add.s32 	%r5, %r4, -1;
	and.b32  	%r6, %r29, 3;
	and.b32  	%r7, %r29, 2147483640;
	and.b32  	%r8, %r29, 1;
	neg.s32 	%r9, %r7;
	shl.b32 	%r10, %r29, 3;
	mov.b32 	%r45, 1;
	mul.wide.u32 	%rd22, %r29, 4;
	mov.f32 	%f99, %f104;
$L__BB5_4:
	mov.f32 	%f2, %f99;
	setp.lt.u32 	%p9, %r3, 7;
	cvt.rn.f32.u32 	%f4, %r45;
	mov.f32 	%f99, 0f00000000;
	mov.b32 	%r49, 0;
	@%p9 bra 	$L__BB5_7;
	mov.f32 	%f99, 0f00000000;
	mov.u32 	%r46, %r2;
	mov.u32 	%r47, %r9;
$L__BB5_6:
	.pragma "nounroll";
	mul.wide.s32 	%rd4, %r46, 4;
	add.s64 	%rd5, %rd1, %rd4;
	ld.global.nc.f32 	%f32, [%rd5];
	mul.f32 	%f33, %f2, %f32;
	div.rn.f32 	%f34, %f33, %f4;
	add.f32 	%f35, %f99, %f34;
	add.s64 	%rd7, %rd5, %rd22;
	ld.global.nc.f32 	%f36, [%rd7];
	mul.f32 	%f37, %f2, %f36;
	div.rn.f32 	%f38, %f37, %f4;
	add.f32 	%f39, %f35, %f38;
	add.s64 	%rd8, %rd7, %rd22;
	ld.global.nc.f32 	%f40, [%rd8];
	mul.f32 	%f41, %f2, %f40;
	div.rn.f32 	%f42, %f41, %f4;
	add.f32 	%f43, %f39, %f42;
	add.s64 	%rd9, %rd8, %rd22;
	ld.global.nc.f32 	%f44, [%rd9];
	mul.f32 	%f45, %f2, %f44;
	div.rn.f32 	%f46, %f45, %f4;
	add.f32 	%f47, %f43, %f46;
	add.s64 	%rd10, %rd9, %rd22;
	ld.global.nc.f32 	%f48, [%rd10];
	mul.f32 	%f49, %f2, %f48;
	div.rn.f32 	%f50, %f49, %f4;
	add.f32 	%f51, %f47, %f50;
	add.s64 	%rd11, %rd10, %rd22;
	ld.global.nc.f32 	%f52, [%rd11];
	mul.f32 	%f53, %f2, %f52;
	div.rn.f32 	%f54, %f53, %f4;
	add.f32 	%f55, %f51, %f54;
	add.s64 	%rd12, %rd11, %rd22;
	ld.global.nc.f32 	%f56, [%rd12];
	mul.f32 	%f57, %f2, %f56;
	div.rn.f32 	%f58, %f57, %f4;
	add.f32 	%f59, %f55, %f58;
	add.s64 	%rd13, %rd12, %rd22;
	ld.global.nc.f32 	%f60, [%rd13];
	mul.f32 	%f61, %f2, %f60;
	div.rn.f32 	%f62, %f61, %f4;
	add.f32 	%f99, %f59, %f62;
	add.s32 	%r47, %r47, 8;
	add.s32 	%r46, %r46, %r10;
	setp.ne.s32 	%p10, %r47, 0;
	mov.u32 	%r49, %r7;
	@%p10 bra 	$L__BB5_6;
$L__BB5_7:
	setp.eq.s32 	%p11, %r4, 0;
	@%p11 bra 	$L__BB5_15;
	setp.lt.u32 	%p12, %r5, 3;
	@%p12 bra 	$L__BB5_10;
	mad.lo.s32 	%r42, %r49, %r29, %r2;
	mul.wide.s32 	%rd14, %r42, 4;
	add.s64 	%rd15, %rd1, %rd14;
	ld.global.nc.f32 	%f64, [%rd15];
	mul.f32 	%f65, %f2, %f64;
	div.rn.f32 	%f66, %f65, %f4;
	add.f32 	%f67, %f99, %f66;
	add.s64 	%rd17, %rd15, %rd22;
	ld.global.nc.f32 	%f68, [%rd17];
	mul.f32 	%f69, %f2, %f68;
	div.rn.f32 	%f70, %f69, %f4;
	add.f32 	%f71, %f67, %f70;
	add.s64 	%rd18, %rd17, %rd22;
	ld.global.nc.f32 	%f72, [%rd18];
	mul.f32 	%f73, %f2, %f72;
	div.rn.f32 	%f74, %f73, %f4;
	add.f32 	%f75, %f71, %f74;
	add.s64 	%rd19, %rd18, %rd22;
	ld.global.nc.f32 	%f76, [%rd19];
	mul.f32 	%f77, %f2, %f76;
	div.rn.f32 	%f78, %f77, %f4;
	add.f32 	%f99, %f75, %f78;
	add.s32 	%r49, %r49, 4;
$L__BB5_10:
	setp.eq.s32 	%p13, %r6, 0;
	@%p13 bra 	$L__BB5_15;
	setp.eq.s32 	%p14, %r6, 1;
	@%p14 bra 	$L__BB5_13;
	mad.lo.s32 	%r43, %r49, %r29, %r2;
	mul.wide.s32 	%rd20, %r43, 4;
	add.s64 	%rd21, %rd1, %rd20;
	ld.global.nc.f32 	%f80, [%rd21];
	mul.f32 	%f81, %f2, %f80;
	div.rn.f32 	%f82, %f81, %f4;
	add.f32 	%f83, %f99, %f82;
	add.s64 	%rd23, %rd21, %rd22;
	ld.global.nc.f32 	%f84, [%rd23];
	mul.f32 	%f85, %f2, %f84;
	div.rn.f32 	%f86, %f85, %f4;
	add.f32 	%f99, %f83, %f86;
	add.s32 	%r49, %r49, 2;
$L__BB5_13:
	setp.eq.s32 	%p15, %r8, 0;
	@%p15 bra 	$L__BB5_15;
	mad.lo.s32 	%r44, %r49, %r29, %r2;
	mul.wide.s32 	%rd24, %r44, 4;
	add.s64 	%rd25, %rd1, %rd24;
	ld.global.nc.f32 	%f87, [%rd25];
	mul.f32 	%f88, %f2, %f87;
	div.rn.f32 	%f89, %f88, %f4;
	add.f32 	%f99, %f99, %f89;
$L__BB5_15:
	add.f32 	%f104, %f104, %f99;
	add.s32 	%r45, %r45, 1;
	setp.eq.s32 	%p16, %r45, %r30;
	@%p16 bra 	$L__BB5_22;
	bra.uni 	$L__BB5_4;
$L__BB5_16:
	add.s32 	%r22, %r30, -1;
	add.s32 	%r37, %r30, -2;
	and.b32  	%r23, %r22, 3;
	setp.lt.u32 	%p5, %r37, 3;
	@%p5 bra 	$L__BB5_19;
	and.b32  	%r24, %r22, -4;
	mov.b32 	%r51, 0;
$L__BB5_18:
	add.f32 	%f26, %f104, 0f00000000;
	add.f32 	%f27, %f26, 0f00000000;
	add.f32 	%f28, %f27, 0f00000000;
	add.f32 	%f104, %f28, 0f00000000;
	add.s32 	%r51, %r51, 4;
	setp.ne.s32 	%p6, %r51, %r24;
	@%p6 bra 	$L__BB5_18;
$L__BB5_19:
	setp.eq.s32 	%p7, %r23, 0;
	@%p7 bra 	$L__BB5_22;
	mov.b32 	%r52, 0;
$L__BB5_21:
	.pragma "nounroll";
	add.f32 	%f104, %f104, 0f00000000;
	add.s32 	%r52, %r52, 1;
	setp.ne.s32 	%p8, %r52, %r23;
	@%p8 bra 	$L__BB5_21;
$L__BB5_22:
	cvta.to.global.u64 	%rd26, %rd2;
	mul.wide.s32 	%rd27, %r1, 4;
	add.s64 	%rd28, %rd26, %rd27;
	st.global.f32 	[%rd28], %f104;
$L__BB5_23:
	ret;

}
	// .globl	_ZN9langlands4cuda18computeModularFormEP6float2PKfS4_iii
.visible .entry _ZN9langlands4cuda18computeModularFormEP6float2PKfS4_iii(
	.param .u64 .ptr .align 1 _ZN9langlands4cuda18computeModularFormEP6float2PKfS4_iii_param_0,
	.param .u64 .ptr .align 1 _ZN9langlands4cuda18computeModularFormEP6float2PKfS4_iii_param_1,
	.param .u64 .ptr .align 1 _ZN9langlands4cuda18computeModularFormEP6float2PKfS4_iii_param_2,
	.param .u32 _ZN9langlands4cuda18computeModularFormEP6float2PKfS4_iii_param_3,
	.param .u32 _ZN9langlands4cuda18computeModularFormEP6float2PKfS4_iii_param_4,
	.param .u32 _ZN9langlands4cuda18computeModularFormEP6float2PKfS4_iii_param_5
)
{
	.local .align 4 .b8 	__local_depot6[28];
	.reg .b64 	%SP;
	.reg .b64 	%SPL;
	.reg .pred 	%p<23>;
	.reg .b32 	%r<97>;
	.reg .b32 	%f<359>;
	.reg .b64 	%rd<50>;
	.reg .b64 	%fd<9>;

	mov.u64 	%SPL, __local_depot6;
	ld.param.u64 	%rd16, [_ZN9langlands4cuda18computeModularFormEP6float2PKfS4_iii_param_0];
	ld.param.u64 	%rd17, [_ZN9langlands4cuda18computeModularFormEP6float2PKfS4_iii_param_1];
	ld.param.u64 	%rd18, [_ZN9langlands4cuda18computeModularFormEP6float2PKfS4_iii_param_2];
	ld.param.u32 	%r36, [_ZN9langlands4cuda18computeModularFormEP6float2PKfS4_iii_param_3];
	ld.param.u32 	%r37, [_ZN9langlands4cuda18computeModularFormEP6float2PKfS4_iii_param_5];
	add.u64 	%rd1, %SPL, 0;
	mov.u32 	%r38, %ctaid.x;
	mov.u32 	%r39, %ntid.x;
	mov.u32 	%r40, %tid.x;
	mad.lo.s32 	%r1, %r38, %r39, %r40;
	setp.ge.s32 	%p1, %r1, %r37;
	@%p1 bra 	$L__BB6_25;
	cvta.to.global.u64 	%rd20, %rd17;
	cvta.to.global.u64 	%rd21, %rd18;
	mul.wide.s32 	%rd22, %r1, 4;
	add.s64 	%rd23, %rd20, %rd22;
	ld.global.nc.f32 	%f28, [%rd23];
	add.s64 	%rd24, %rd21, %rd22;
	ld.global.nc.f32 	%f29, [%rd24];
	cvt.f64.f32 	%fd1, %f29;
	mul.f64 	%fd2, %fd1, 0dC01921FB54442D18;
	cvt.rn.f32.f64 	%f1, %fd2;
	cvt.f64.f32 	%fd3, %f28;
	mul.f64 	%fd4, %fd3, 0d401921FB54442D18;
	cvt.rn.f32.f64 	%f2, %fd4;
	mul.f32 	%f30, %f2, 0f3F22F983;
	cvt.rni.s32.f32 	%r94, %f30;
	cvt.rn.f32.s32 	%f31, %r94;
	fma.rn.f32 	%f32, %f31, 0fBFC90FDA, %f2;
	fma.rn.f32 	%f33, %f31, 0fB3A22168, %f32;
	fma.rn.f32 	%f348, %f31, 0fA7C234C5, %f33;
	abs.f32 	%f4, %f2;
	setp.ltu.f32 	%p2, %f4, 0f47CE4780;
	mov.u32 	%r90, %r94;
	mov.f32 	%f347, %f348;
	@%p2 bra 	$L__BB6_9;
	setp.neu.f32 	%p3, %f4, 0f7F800000;
	@%p3 bra 	$L__BB6_4;
	mov.f32 	%f36, 0f00000000;
	mul.rn.f32 	%f347, %f2, %f36;
	mov.b32 	%r90, 0;
	bra.uni 	$L__BB6_9;
$L__BB6_4:
	mov.b32 	%r3, %f2;
	shl.b32 	%r42, %r3, 8;
	or.b32  	%r4, %r42, -2147483648;
	mov.b64 	%rd46, 0;
	mov.b32 	%r87, 0;
	mov.u64 	%rd44, __cudart_i2opi_f;
	mov.u64 	%rd45, %rd1;
$L__BB6_5:
	.pragma "nounroll";
	ld.global.nc.u32 	%r43, [%rd44];
	mad.wide.u32 	%rd27, %r43, %r4, %rd46;
	shr.u64 	%rd46, %rd27, 32;
	st.local.u32 	[%rd45], %rd27;
	add.s32 	%r87, %r87, 1;
	add.s64 	%rd45, %rd45, 4;
	add.s64 	%rd44, %rd44, 4;
	setp.ne.s32 	%p4, %r87, 6;
	@%p4 bra 	$L__BB6_5;
	shr.u32 	%r44, %r3, 23;
	st.local.u32 	[%rd1+24], %rd46;
	and.b32  	%r7, %r44, 31;
	and.b32  	%r45, %r44, 224;
	add.s32 	%r46, %r45, -128;
	shr.u32 	%r47, %r46, 5;
	mul.wide.u32 	%rd28, %r47, 4;
	sub.s64 	%rd8, %rd1, %rd28;
	ld.local.u32 	%r88, [%rd8+24];
	ld.local.u32 	%r89, [%rd8+20];
	setp.eq.s32 	%p5, %r7, 0;
	@%p5 bra 	$L__BB6_8;
	shf.l.wrap.b32 	%r88, %r89, %r88, %r7;
	ld.local.u32 	%r48, [%rd8+16];
	shf.l.wrap.b32 	%r89, %r48, %r89, %r7;
$L__BB6_8:
	shr.u32 	%r49, %r88, 30;
	shf.l.wrap.b32 	%r50, %r89, %r88, 2;
	shl.b32 	%r51, %r89, 2;
	shr.u32 	%r52, %r50, 31;
	add.s32 	%r53, %r52, %r49;
	neg.s32 	%r54, %r53;
	setp.lt.s32 	%p6, %r3, 0;
	selp.b32 	%r90, %r54, %r53, %p6;
	xor.b32  	%r55, %r50, %r3;
	shr.s32 	%r56, %r50, 31;
	xor.b32  	%r57, %r56, %r50;
	xor.b32  	%r58, %r56, %r51;
	cvt.u64.u32 	%rd29, %r57;
	shl.b64 	%rd30, %rd29, 32;
	cvt.u64.u32 	%rd31, %r58;
	or.b64  	%rd32, %rd30, %rd31;
	cvt.rn.f64.s64 	%fd5, %rd32;
	mul.f64 	%fd6, %fd5, 0d3BF921FB54442D19;
	cvt.rn.f32.f64 	%f34, %fd6;
	neg.f32 	%f35, %f34;
	setp.lt.s32 	%p7, %r55, 0;
	selp.f32 	%f347, %f35, %f34, %p7;
$L__BB6_9:
	setp.ltu.f32 	%p8, %f4, 0f47CE4780;
	add.s32 	%r60, %r90, 1;
	mul.rn.f32 	%f37, %f347, %f347;
	and.b32  	%r61, %r90, 1;
	setp.eq.b32 	%p9, %r61, 1;
	selp.f32 	%f38, %f347, 0f3F800000, %p9;
	fma.rn.f32 	%f39, %f37, %f38, 0f00000000;
	fma.rn.f32 	%f40, %f37, 0f37CBAC00, 0fBAB607ED;
	selp.f32 	%f41, 0fB94D4153, %f40, %p9;
	selp.f32 	%f42, 0f3C0885E4, 0f3D2AAABB, %p9;
	fma.rn.f32 	%f43, %f41, %f37, %f42;
	selp.f32 	%f44, 0fBE2AAAA8, 0fBEFFFFFF, %p9;
	fma.rn.f32 	%f45, %f43, %f37, %f44;
	fma.rn.f32 	%f46, %f45, %f39, %f38;
	and.b32  	%r62, %r60, 2;
	setp.eq.s32 	%p10, %r62, 0;
	mov.f32 	%f47, 0f00000000;
	sub.f32 	%f48, %f47, %f46;
	selp.f32 	%f8, %f46, %f48, %p10;
	@%p8 bra 	$L__BB6_17;
	setp.neu.f32 	%p11, %f4, 0f7F800000;
	@%p11 bra 	$L__BB6_12;
	mov.f32 	%f51, 0f00000000;
	mul.rn.f32 	%f348, %f2, %f51;
	mov.b32 	%r94, 0;
	bra.uni 	$L__BB6_17;
$L__BB6_12:
	mov.b32 	%r16, %f2;
	shl.b32 	%r64, %r16, 8;
	or.b32  	%r17, %r64, -2147483648;
	mov.b64 	%rd49, 0;
	mov.b32 	%r91, 0;
	mov.u64 	%rd47, __cudart_i2opi_f;
	mov.u64 	%rd48, %rd1;
$L__BB6_13:
	.pragma "nounroll";
	ld.global.nc.u32 	%r65, [%rd47];
	mad.wide.u32 	%rd35, %r65, %r17, %rd49;
	shr.u64 	%rd49, %rd35, 32;
	st.local.u32 	[%rd48], %rd35;
	add.s32 	%r91, %r91, 1;
	add.s64 	%rd48, %rd48, 4;
	add.s64 	%rd47, %rd47, 4;
	setp.ne.s32 	%p12, %r91, 6;
	@%p12 bra 	$L__BB6_13;
	shr.u32 	%r66, %r16, 23;
	st.local.u32 	[%rd1+24], %rd49;
	and.b32  	%r20, %r66, 31;
	and.b32  	%r67, %r66, 224;
	add.s32 	%r68, %r67, -128;
	shr.u32 	%r69, %r68, 5;
	mul.wide.u32 	%rd36, %r69, 4;
	sub.s64 	%rd15, %rd1, %rd36;
	ld.local.u32 	%r92, [%rd15+24];
	ld.local.u32 	%r93, [%rd15+20];
	setp.eq.s32 	%p13, %r20, 0;
	@%p13 bra 	$L__BB6_16;
	shf.l.wrap.b32 	%r92, %r93, %r92, %r20;
	ld.local.u32 	%r70, [%rd15+16];
	shf.l.wrap.b32 	%r93, %r70, %r93, %r20;
$L__BB6_16:
	shr.u32 	%r71, %r92, 30;
	shf.l.wrap.b32 	%r72, %r93, %r92, 2;
	shl.b32 	%r73, %r93, 2;
	shr.u32 	%r74, %r72, 31;
	add.s32 	%r75, %r74, %r71;
	neg.s32 	%r76, %r75;
	setp.lt.s32 	%p14, %r16, 0;
	selp.b32 	%r94, %r76, %r75, %p14;
	xor.b32  	%r77, %r72, %r16;
	shr.s32 	%r78, %r72, 31;
	xor.b32  	%r79, %r78, %r72;
	xor.b32  	%r80, %r78, %r73;
	cvt.u64.u32 	%rd37, %r79;
	shl.b64 	%rd38, %rd37, 32;
	cvt.u64.u32 	%rd39, %r80;
	or.b64  	%rd40, %rd38, %rd39;
	cvt.rn.f64.s64 	%fd7, %rd40;
	mul.f64 	%fd8, %fd7, 0d3BF921FB54442D19;
	cvt.rn.f32.f64 	%f49, %fd8;
	neg.f32 	%f50, %f49;
	setp.lt.s32 	%p15, %r77, 0;
	selp.f32 	%f348, %f50, %f49, %p15;
$L__BB6_17:
	fma.rn.f32 	%f52, %f1, 0f3BBB989D, 0f3F000000;
	cvt.sat.f32.f32 	%f53, %f52;
	mov.f32 	%f54, 0f4B400001;
	mov.f32 	%f55, 0f437C0000;
	fma.rm.f32 	%f56, %f53, %f55, %f54;
	add.f32 	%f57, %f56, 0fCB40007F;
	neg.f32 	%f58, %f57;
	fma.rn.f32 	%f59, %f1, 0f3FB8AA3B, %f58;
	fma.rn.f32 	%f60, %f1, 0f32A57060, %f59;
	ex2.approx.ftz.f32 	%f61, %f60;
	mov.b32 	%r82, %f56;
	shl.b32 	%r83, %r82, 23;
	mov.b32 	%f62, %r83;
	mul.f32 	%f63, %f61, %f62;
	mul.f32 	%f64, %f63, %f8;
	mul.rn.f32 	%f65, %f348, %f348;
	and.b32  	%r84, %r94, 1;
	setp.eq.b32 	%p16, %r84, 1;
	selp.f32 	%f66, 0f3F800000, %f348, %p16;
	fma.rn.f32 	%f67, %f65, %f66, 0f00000000;
	fma.rn.f32 	%f68, %f65, 0f37CBAC00, 0fBAB607ED;
	selp.f32 	%f69, %f68, 0fB94D4153, %p16;
	selp.f32 	%f70, 0f3D2AAABB, 0f3C0885E4, %p16;
	fma.rn.f32 	%f71, %f69, %f65, %f70;
	selp.f32 	%f72, 0fBEFFFFFF, 0fBE2AAAA8, %p16;
	fma.rn.f32 	%f73, %f71, %f65, %f72;
	fma.rn.f32 	%f74, %f73, %f67, %f66;
	and.b32  	%r85, %r94, 2;
	setp.eq.s32 	%p17, %r85, 0;
	mov.f32 	%f75, 0f00000000;
	sub.f32 	%f76, %f75, %f74;
	selp.f32 	%f77, %f74, %f76, %p17;
	mul.f32 	%f78, %f63, %f77;
	mov.f32 	%f79, 0f3F800000;
	sub.f32 	%f80, %f79, %f64;
	fma.rn.f32 	%f81, %f78, 0f00000000, %f80;
	mul.f32 	%f82, %f80, 0f00000000;
	mul.f32 	%f83, %f78, %f81;
	sub.f32 	%f84, %f82, %f83;
	mul.f32 	%f85, %f64, %f64;
	mul.f32 	%f86, %f78, %f78;
	sub.f32 	%f87, %f85, %f86;
	mul.f32 	%f88, %f78, %f64;
	fma.rn.f32 	%f89, %f78, %f64, %f88;
	sub.f32 	%f90, %f79, %f87;
	mul.f32 	%f91, %f89, %f84;
	fma.rn.f32 	%f92, %f90, %f81, %f91;
	mul.f32 	%f93, %f90, %f84;
	mul.f32 	%f94, %f89, %f92;
	sub.f32 	%f95, %f93, %f94;
	mul.f32 	%f96, %f64, %f87;
	mul.f32 	%f97, %f78, %f89;
	sub.f32 	%f98, %f96, %f97;
	mul.f32 	%f99, %f64, %f89;
	fma.rn.f32 	%f100, %f78, %f87, %f99;
	sub.f32 	%f101, %f79, %f98;
	mul.f32 	%f102, %f100, %f95;
	fma.rn.f32 	%f103, %f101, %f92, %f102;
	mul.f32 	%f104, %f101, %f95;
	mul.f32 	%f105, %f100, %f103;
	sub.f32 	%f106, %f104, %f105;
	mul.f32 	%f107, %f64, %f98;
	mul.f32 	%f108, %f78, %f100;
	sub.f32 	%f109, %f107, %f108;
	mul.f32 	%f110, %f64, %f100;
	fma.rn.f32 	%f111, %f78, %f98, %f110;
	sub.f32 	%f112, %f79, %f109;
	mul.f32 	%f113, %f111, %f106;
	fma.rn.f32 	%f114, %f112, %f103, %f113;
	mul.f32 	%f115, %f112, %f106;
	mul.f32 	%f116, %f111, %f114;
	sub.f32 	%f117, %f115, %f116;
	mul.f32 	%f118, %f64, %f109;
	mul.f32 	%f119, %f78, %f111;
	sub.f32 	%f120, %f118, %f119;
	mul.f32 	%f121, %f64, %f111;
	fma.rn.f32 	%f122, %f78, %f109, %f121;
	sub.f32 	%f123, %f79, %f120;
	mul.f32 	%f124, %f122, %f117;
	fma.rn.f32 	%f125, %f123, %f114, %f124;
	mul.f32 	%f126, %f123, %f117;
	mul.f32 	%f127, %f122, %f125;
	sub.f32 	%f128, %f126, %f127;
	mul.f32 	%f129, %f64, %f120;
	mul.f32 	%f130, %f78, %f122;
	sub.f32 	%f131, %f129, %f130;
	mul.f32 	%f132, %f64, %f122;
	fma.rn.f32 	%f133, %f78, %f120, %f132;
	sub.f32 	%f134, %f79, %f131;
	mul.f32 	%f135, %f133, %f128;
	fma.rn.f32 	%f136, %f134, %f125, %f135;
	mul.f32 	%f137, %f134, %f128;
	mul.f32 	%f138, %f133, %f136;
	sub.f32 	%f139, %f137, %f138;
	mul.f32 	%f140, %f64, %f131;
	mul.f32 	%f141, %f78, %f133;
	sub.f32 	%f142, %f140, %f141;
	mul.f32 	%f143, %f64, %f133;
	fma.rn.f32 	%f144, %f78, %f131, %f143;
	sub.f32 	%f145, %f79, %f142;
	mul.f32 	%f146, %f144, %f139;
	fma.rn.f32 	%f147, %f145, %f136, %f146;
	mul.f32 	%f148, %f145, %f139;
	mul.f32 	%f149, %f144, %f147;
	sub.f32 	%f150, %f148, %f149;
	mul.f32 	%f151, %f64, %f142;
	mul.f32 	%f152, %f78, %f144;
	sub.f32 	%f153, %f151, %f152;
	mul.f32 	%f154, %f64, %f144;
	fma.rn.f32 	%f155, %f78, %f142, %f154;
	sub.f32 	%f156, %f79, %f153;
	mul.f32 	%f157, %f155, %f150;
	fma.rn.f32 	%f158, %f156, %f147, %f157;
	mul.f32 	%f159, %f156, %f150;
	mul.f32 	%f160, %f155, %f158;
	sub.f32 	%f161, %f159, %f160;
	mul.f32 	%f162, %f64, %f153;
	mul.f32 	%f163, %f78, %f155;
	sub.f32 	%f164, %f162, %f163;
	mul.f32 	%f165, %f64, %f155;
	fma.rn.f32 	%f166, %f78, %f153, %f165;
	sub.f32 	%f167, %f79, %f164;
	mul.f32 	%f168, %f166, %f161;
	fma.rn.f32 	%f169, %f167, %f158, %f168;
	mul.f32 	%f170, %f167, %f161;
	mul.f32 	%f171, %f166, %f169;
	sub.f32 	%f172, %f170, %f171;
	mul.f32 	%f173, %f64, %f164;
	mul.f32 	%f174, %f78, %f166;
	sub.f32 	%f175, %f173, %f174;
	mul.f32 	%f176, %f64, %f166;
	fma.rn.f32 	%f177, %f78, %f164, %f176;
	sub.f32 	%f178, %f79, %f175;
	mul.f32 	%f179, %f177, %f172;
	fma.rn.f32 	%f180, %f178, %f169, %f179;
	mul.f32 	%f181, %f178, %f172;
	mul.f32 	%f182, %f177, %f180;
	sub.f32 	%f183, %f181, %f182;
	mul.f32 	%f184, %f64, %f175;
	mul.f32 	%f185, %f78, %f177;
	sub.f32 	%f186, %f184, %f185;
	mul.f32 	%f187, %f64, %f177;
	fma.rn.f32 	%f188, %f78, %f175, %f187;
	sub.f32 	%f189, %f79, %f186;
	mul.f32 	%f190, %f188, %f183;
	fma.rn.f32 	%f191, %f189, %f180, %f190;
	mul.f32 	%f192, %f189, %f183;
	mul.f32 	%f193, %f188, %f191;
	sub.f32 	%f194, %f192, %f193;
	mul.f32 	%f195, %f64, %f186;
	mul.f32 	%f196, %f78, %f188;
	sub.f32 	%f197, %f195, %f196;
	mul.f32 	%f198, %f64, %f188;
	fma.rn.f32 	%f199, %f78, %f186, %f198;
	sub.f32 	%f200, %f79, %f197;
	mul.f32 	%f201, %f199, %f194;
	fma.rn.f32 	%f202, %f200, %f191, %f201;
	mul.f32 	%f203, %f200, %f194;
	mul.f32 	%f204, %f199, %f202;
	sub.f32 	%f205, %f203, %f204;
	mul.f32 	%f206, %f64, %f197;
	mul.f32 	%f207, %f78, %f199;
	sub.f32 	%f208, %f206, %f207;
	mul.f32 	%f209, %f64, %f199;
	fma.rn.f32 	%f210, %f78, %f197, %f209;
	sub.f32 	%f211, %f79, %f208;
	mul.f32 	%f212, %f210, %f205;
	fma.rn.f32 	%f213, %f211, %f202, %f212;
	mul.f32 	%f214, %f211, %f205;
	mul.f32 	%f215, %f210, %f213;
	sub.f32 	%f216, %f214, %f215;
	mul.f32 	%f217, %f64, %f208;
	mul.f32 	%f218, %f78, %f210;
	sub.f32 	%f219, %f217, %f218;
	mul.f32 	%f220, %f64, %f210;
	fma.rn.f32 	%f221, %f78, %f208, %f220;
	sub.f32 	%f222, %f79, %f219;
	mul.f32 	%f223, %f221, %f216;
	fma.rn.f32 	%f224, %f222, %f213, %f223;
	mul.f32 	%f225, %f222, %f216;
	mul.f32 	%f226, %f221, %f224;
	sub.f32 	%f227, %f225, %f226;
	mul.f32 	%f228, %f64, %f219;
	mul.f32 	%f229, %f78, %f221;
	sub.f32 	%f230, %f228, %f229;
	mul.f32 	%f231, %f64, %f221;
	fma.rn.f32 	%f232, %f78, %f219, %f231;
	sub.f32 	%f233, %f79, %f230;
	mul.f32 	%f234, %f232, %f227;
	fma.rn.f32 	%f235, %f233, %f224, %f234;
	mul.f32 	%f236, %f233, %f227;
	mul.f32 	%f237, %f232, %f235;
	sub.f32 	%f238, %f236, %f237;
	mul.f32 	%f239, %f64, %f230;
	mul.f32 	%f240, %f78, %f232;
	sub.f32 	%f241, %f239, %f240;
	mul.f32 	%f242, %f64, %f232;
	fma.rn.f32 	%f243, %f78, %f230, %f242;
	sub.f32 	%f244, %f79, %f241;
	mul.f32 	%f245, %f243, %f238;
	fma.rn.f32 	%f246, %f244, %f235, %f245;
	mul.f32 	%f247, %f244, %f238;
	mul.f32 	%f248, %f243, %f246;
	sub.f32 	%f249, %f247, %f248;
	mul.f32 	%f250, %f64, %f241;
	mul.f32 	%f251, %f78, %f243;
	sub.f32 	%f252, %f250, %f251;
	mul.f32 	%f253, %f64, %f243;
	fma.rn.f32 	%f254, %f78, %f241, %f253;
	sub.f32 	%f255, %f79, %f252;
	mul.f32 	%f256, %f254, %f249;
	fma.rn.f32 	%f257, %f255, %f246, %f256;
	mul.f32 	%f258, %f255, %f249;
	mul.f32 	%f259, %f254, %f257;
	sub.f32 	%f260, %f258, %f259;
	mul.f32 	%f261, %f64, %f252;
	mul.f32 	%f262, %f78, %f254;
	sub.f32 	%f263, %f261, %f262;
	mul.f32 	%f264, %f64, %f254;
	fma.rn.f32 	%f265, %f78, %f252, %f264;
	sub.f32 	%f266, %f79, %f263;
	mul.f32 	%f267, %f265, %f260;
	fma.rn.f32 	%f268, %f266, %f257, %f267;
	mul.f32 	%f269, %f266, %f260;
	mul.f32 	%f270, %f265, %f268;
	sub.f32 	%f271, %f269, %f270;
	mul.f32 	%f272, %f64, %f263;
	mul.f32 	%f273, %f78, %f265;
	sub.f32 	%f274, %f272, %f273;
	mul.f32 	%f275, %f64, %f265;
	fma.rn.f32 	%f276, %f78, %f263, %f275;
	sub.f32 	%f277, %f79, %f274;
	mul.f32 	%f278, %f276, %f271;
	fma.rn.f32 	%f279, %f277, %f268, %f278;
	mul.f32 	%f280, %f277, %f271;
	mul.f32 	%f281, %f276, %f279;
	sub.f32 	%f282, %f280, %f281;
	mul.f32 	%f283, %f64, %f274;
	mul.f32 	%f284, %f78, %f276;
	sub.f32 	%f285, %f283, %f284;
	mul.f32 	%f286, %f64, %f276;
	fma.rn.f32 	%f287, %f78, %f274, %f286;
	sub.f32 	%f288, %f79, %f285;
	mul.f32 	%f289, %f287, %f282;
	fma.rn.f32 	%f290, %f288, %f279, %f289;
	mul.f32 	%f291, %f288, %f282;
	mul.f32 	%f292, %f287, %f290;
	sub.f32 	%f293, %f291, %f292;
	mul.f32 	%f294, %f64, %f285;
	mul.f32 	%f295, %f78, %f287;
	sub.f32 	%f296, %f294, %f295;
	mul.f32 	%f297, %f64, %f287;
	fma.rn.f32 	%f298, %f78, %f285, %f297;
	sub.f32 	%f299, %f79, %f296;
	mul.f32 	%f300, %f298, %f293;
	fma.rn.f32 	%f301, %f299, %f290, %f300;
	mul.f32 	%f302, %f299, %f293;
	mul.f32 	%f303, %f298, %f301;
	sub.f32 	%f304, %f302, %f303;
	mul.f32 	%f305, %f64, %f296;
	mul.f32 	%f306, %f78, %f298;
	sub.f32 	%f307, %f305, %f306;
	mul.f32 	%f308, %f64, %f298;
	fma.rn.f32 	%f309, %f78, %f296, %f308;
	sub.f32 	%f310, %f79, %f307;
	mul.f32 	%f311, %f309, %f304;
	fma.rn.f32 	%f312, %f310, %f301, %f311;
	mul.f32 	%f313, %f310, %f304;
	mul.f32 	%f314, %f309, %f312;
	sub.f32 	%f315, %f313, %f314;
	mul.f32 	%f316, %f64, %f307;
	mul.f32 	%f317, %f78, %f309;
	mul.f32 	%f318, %f64, %f309;
	fma.rn.f32 	%f319, %f78, %f307, %f318;
	sub.f32 	%f320, %f317, %f316;
	add.f32 	%f321, %f320, 0f3F800000;
	mul.f32 	%f322, %f319, %f315;
	fma.rn.f32 	%f351, %f321, %f312, %f322;
	mul.f32 	%f323, %f321, %f315;
	mul.f32 	%f324, %f319, %f351;
	sub.f32 	%f358, %f323, %f324;
	setp.lt.s32 	%p18, %r36, 1;
	@%p18 bra 	$L__BB6_24;
	and.b32  	%r29, %r36, 3;
	setp.lt.u32 	%p19, %r36, 4;
	@%p19 bra 	$L__BB6_21;
	and.b32  	%r86, %r36, 2147483644;
	neg.s32 	%r95, %r86;
$L__BB6_20:
	mul.f32 	%f326, %f351, %f351;
	mul.f32 	%f327, %f358, %f358;
	sub.f32 	%f328, %f326, %f327;
	add.f32 	%f329, %f351, %f351;
	mul.f32 	%f330, %f329, %f358;
	mul.f32 	%f331, %f328, %f328;
	mul.f32 	%f332, %f330, %f330;
	sub.f32 	%f333, %f331, %f332;
	add.f32 	%f334, %f328, %f328;
	mul.f32 	%f335, %f334, %f330;
	mul.f32 	%f336, %f333, %f333;
	mul.f32 	%f337, %f335, %f335;
	sub.f32 	%f338, %f336, %f337;
	add.f32 	%f339, %f333, %f333;
	mul.f32 	%f340, %f339, %f335;
	mul.f32 	%f341, %f338, %f338;
	mul.f32 	%f342, %f340, %f340;
	sub.f32 	%f351, %f341, %f342;
	add.f32 	%f343, %f338, %f338;
	mul.f32 	%f358, %f343, %f340;
	add.s32 	%r95, %r95, 4;
	setp.ne.s32 	%p20, %r95, 0;
	@%p20 bra 	$L__BB6_20;
$L__BB6_21:
	setp.eq.s32 	%p21, %r29, 0;
	@%p21 bra 	$L__BB6_24;
	neg.s32 	%r96, %r29;
	mov.f32 	%f356, %f351;
$L__BB6_23:
	.pragma "nounroll";
	mul.f32 	%f344, %f356, %f356;
	mul.f32 	%f345, %f358, %f358;
	sub.f32 	%f351, %f344, %f345;
	add.f32 	%f346, %f356, %f356;
	mul.f32 	%f358, %f346, %f358;
	add.s32 	%r96, %r96, 1;
	setp.ne.s32 	%p22, %r96, 0;
	mov.f32 	%f356, %f351;
	@%p22 bra 	$L__BB6_23;
$L__BB6_24:
	cvta.to.global.u64 	%rd41, %rd16;
	mul.wide.s32 	%rd42, %r1, 8;
	add.s64 	%rd43, %rd41, %rd42;
	st.global.v2.f32 	[%rd43], {%f351, %f358};
$L__BB6_25:
	ret;

}
	// .globl	_ZN9langlands4cuda13heckeOperatorEPKfPfii
.visible .entry _ZN9langlands4cuda13heckeOperatorEPKfPfii(
	.param .u64 .ptr .align 1 _ZN9langlands4cuda13heckeOperatorEPKfPfii_param_0,
	.param .u64 .ptr .align 1 _ZN9langlands4cuda13heckeOperatorEPKfPfii_param_1,
	.param .u32 _ZN9langlands4cuda13heckeOperatorEPKfPfii_param_2,
	.param .u32 _ZN9langlands4cuda13heckeOperatorEPKfPfii_param_3
)
{
	.reg .pred 	%p<12>;
	.reg .b32 	%r<94>;
	.reg .b32 	%f<90>;
	.reg .b64 	%rd<67>;

	ld.param.u64 	%rd3, [_ZN9langlands4cuda13heckeOperatorEPKfPfii_param_0];
	ld.param.u64 	%rd2, [_ZN9langlands4cuda13heckeOperatorEPKfPfii_param_1];
	ld.param.u32 	%r25, [_ZN9langlands4cuda13heckeOperatorEPKfPfii_param_2];
	ld.param.u32 	%r26, [_ZN9langlands4cuda13heckeOperatorEPKfPfii_param_3];
	cvta.to.global.u64 	%rd1, %rd3;
	mov.u32 	%r27, %ctaid.x;
	mov.u32 	%r28, %ntid.x;
	mov.u32 	%r29, %tid.x;
	mad.lo.s32 	%r1, %r27, %r28, %r29;
	setp.ge.s32 	%p1, %r1, %r26;
	@%p1 bra 	$L__BB7_17;
	setp.lt.s32 	%p2, %r25, 1;
	mov.f32 	%f88, 0f00000000;
	@%p2 bra 	$L__BB7_14;
	mul.lo.s32 	%r2, %r25, %r1;
	and.b32  	%r3, %r25, 15;
	setp.lt.u32 	%p3, %r25, 16;
	mov.f32 	%f88, 0f00000000;
	mov.b32 	%r90, 0;
	@%p3 bra 	$L__BB7_5;
	and.b32  	%r90, %r25, 2147483632;
	neg.s32 	%r88, %r90;
	add.s32 	%r87, %r2, 7;
	mov.f32 	%f88, 0f00000000;
$L__BB7_4:
	.pragma "nounroll";
	add.s32 	%r31, %r87, -7;
	rem.s32 	%r32, %r31, %r26;
	mul.wide.s32 	%rd4, %r32, 4;
	add.s64 	%rd5, %rd1, %rd4;
	ld.global.nc.f32 	%f20, [%rd5];
	add.f32 	%f21, %f88, %f20;
	add.s32 	%r33, %r87, -6;
	rem.s32 	%r34, %r33, %r26;
	mul.wide.s32 	%rd6, %r34, 4;
	add.s64 	%rd7, %rd1, %rd6;
	ld.global.nc.f32 	%f22, [%rd7];
	add.f32 	%f23, %f21, %f22;
	add.s32 	%r35, %r87, -5;
	rem.s32 	%r36, %r35, %r26;
	mul.wide.s32 	%rd8, %r36, 4;
	add.s64 	%rd9, %rd1, %rd8;
	ld.global.nc.f32 	%f24, [%rd9];
	add.f32 	%f25, %f23, %f24;
	add.s32 	%r37, %r87, -4;
	rem.s32 	%r38, %r37, %r26;
	mul.wide.s32 	%rd10, %r38, 4;
	add.s64 	%rd11, %rd1, %rd10;
	ld.global.nc.f32 	%f26, [%rd11];
	add.f32 	%f27, %f25, %f26;
	add.s32 	%r39, %r87, -3;
	rem.s32 	%r40, %r39, %r26;
	mul.wide.s32 	%rd12, %r40, 4;
	add.s64 	%rd13, %rd1, %rd12;
	ld.global.nc.f32 	%f28, [%rd13];
	add.f32 	%f29, %f27, %f28;
	add.s32 	%r41, %r87, -2;
	rem.s32 	%r42, %r41, %r26;
	mul.wide.s32 	%rd14, %r42, 4;
	add.s64 	%rd15, %rd1, %rd14;
	ld.global.nc.f32 	%f30, [%rd15];
	add.f32 	%f31, %f29, %f30;
	add.s32 	%r43, %r87, -1;
	rem.s32 	%r44, %r43, %r26;
	mul.wide.s32 	%rd16, %r44, 4;
	add.s64 	%rd17, %rd1, %rd16;
	ld.global.nc.f32 	%f32, [%rd17];
	add.f32 	%f33, %f31, %f32;
	add.s32 	%r45, %r87, 8;
	rem.s32 	%r46, %r87, %r26;
	mul.wide.s32 	%rd18, %r46, 4;
	add.s64 	%rd19, %rd1, %rd18;
	ld.global.nc.f32 	%f34, [%rd19];
	add.f32 	%f35, %f33, %f34;
	add.s32 	%r47, %r87, 1;
	rem.s32 	%r48, %r47, %r26;
	mul.wide.s32 	%rd20, %r48, 4;
	add.s64 	%rd21, %rd1, %rd20;
	ld.global.nc.f32 	%f36, [%rd21];
	add.f32 	%f37, %f35, %f36;
	add.s32 	%r49, %r87, 2;
	rem.s32 	%r50, %r49, %r26;
	mul.wide.s32 	%rd22, %r50, 4;
	add.s64 	%rd23, %rd1, %rd22;
	ld.global.nc.f32 	%f38, [%rd23];
	add.f32 	%f39, %f37, %f38;
	add.s32 	%r51, %r87, 3;
	rem.s32 	%r52, %r51, %r26;
	mul.wide.s32 	%rd24, %r52, 4;
	add.s64 	%rd25, %rd1, %rd24;
	ld.global.nc.f32 	%f40, [%rd25];
	add.f32 	%f41, %f39, %f40;
	add.s32 	%r53, %r87, 4;
	rem.s32 	%r54, %r53, %r26;
	mul.wide.s32 	%rd26, %r54, 4;
	add.s64 	%rd27, %rd1, %rd26;
	ld.global.nc.f32 	%f42, [%rd27];
	add.f32 	%f43, %f41, %f42;
	add.s32 	%r55, %r87, 5;
	rem.s32 	%r56, %r55, %r26;
	mul.wide.s32 	%rd28, %r56, 4;
	add.s64 	%rd29, %rd1, %rd28;
	ld.global.nc.f32 	%f44, [%rd29];
	add.f32 	%f45, %f43, %f44;
	add.s32 	%r57, %r87, 6;
	rem.s32 	%r58, %r57, %r26;
	mul.wide.s32 	%rd30, %r58, 4;
	add.s64 	%rd31, %rd1, %rd30;
	ld.global.nc.f32 	%f46, [%rd31];
	add.f32 	%f47, %f45, %f46;
	add.s32 	%r59, %r87, 7;
	rem.s32 	%r60, %r59, %r26;
	mul.wide.s32 	%rd32, %r60, 4;
	add.s64 	%rd33, %rd1, %rd32;
	ld.global.nc.f32 	%f48, [%rd33];
	add.f32 	%f49, %f47, %f48;
	rem.s32 	%r61, %r45, %r26;
	mul.wide.s32 	%rd34, %r61, 4;
	add.s64 	%rd35, %rd1, %rd34;
	ld.global.nc.f32 	%f50, [%rd35];
	add.f32 	%f88, %f49, %f50;
	add.s32 	%r88, %r88, 16;
	add.s32 	%r87, %r87, 16;
	setp.ne.s32 	%p4, %r88, 0;
	@%p4 bra 	$L__BB7_4;
$L__BB7_5:
	setp.eq.s32 	%p5, %r3, 0;
	@%p5 bra 	$L__BB7_14;
	and.b32  	%r12, %r25, 7;
	setp.lt.u32 	%p6, %r3, 8;
	@%p6 bra 	$L__BB7_8;
	add.s32 	%r62, %r90, %r2;
	rem.s32 	%r63, %r62, %r26;
	mul.wide.s32 	%rd36, %r63, 4;
	add.s64 	%rd37, %rd1, %rd36;
	ld.global.nc.f32 	%f52, [%rd37];
	add.f32 	%f53, %f88, %f52;
	add.s32 	%r64, %r62, 1;
	rem.s32 	%r65, %r64, %r26;
	mul.wide.s32 	%rd38, %r65, 4;
	add.s64 	%rd39, %rd1, %rd38;
	ld.global.nc.f32 	%f54, [%rd39];
	add.f32 	%f55, %f53, %f54;
	add.s32 	%r66, %r62, 2;
	rem.s32 	%r67, %r66, %r26;
	mul.wide.s32 	%rd40, %r67, 4;
	add.s64 	%rd41, %rd1, %rd40;
	ld.global.nc.f32 	%f56, [%rd41];
	add.f32 	%f57, %f55, %f56;
	add.s32 	%r68, %r62, 3;
	rem.s32 	%r69, %r68, %r26;
	mul.wide.s32 	%rd42, %r69, 4;
	add.s64 	%rd43, %rd1, %rd42;
	ld.global.nc.f32 	%f58, [%rd43];
	add.f32 	%f59, %f57, %f58;
	add.s32 	%r70, %r62, 4;
	rem.s32 	%r71, %r70, %r26;
	mul.wide.s32 	%rd44, %r71, 4;
	add.s64 	%rd45, %rd1, %rd44;
	ld.global.nc.f32 	%f60, [%rd45];
	add.f32 	%f61, %f59, %f60;
	add.s32 	%r72, %r62, 5;
	rem.s32 	%r73, %r72, %r26;
	mul.wide.s32 	%rd46, %r73, 4;
	add.s64 	%rd47, %rd1, %rd46;
	ld.global.nc.f32 	%f62, [%rd47];
	add.f32 	%f63, %f61, %f62;
	add.s32 	%r74, %r62, 6;
	rem.s32 	%r75, %r74, %r26;
	mul.wide.s32 	%rd48, %r75, 4;
	add.s64 	%rd49, %rd1, %rd48;
	ld.global.nc.f32 	%f64, [%rd49];
	add.f32 	%f65, %f63, %f64;
	add.s32 	%r76, %r62, 7;
	rem.s32 	%r77, %r76, %r26;
	mul.wide.s32 	%rd50, %r77, 4;
	add.s64 	%rd51, %rd1, %rd50;
	ld.global.nc.f32 	%f66, [%rd51];
	add.f32 	%f88, %f65, %f66;
	add.s32 	%r90, %r90, 8;
$L__BB7_8:
	setp.eq.s32 	%p7, %r12, 0;
	@%p7 bra 	$L__BB7_14;
	and.b32  	%r15, %r25, 3;
	setp.lt.u32 	%p8, %r12, 4;
	@%p8 bra 	$L__BB7_11;
	add.s32 	%r78, %r90, %r2;
	rem.s32 	%r79, %r78, %r26;
	mul.wide.s32 	%rd52, %r79, 4;
	add.s64 	%rd53, %rd1, %rd52;
	ld.global.nc.f32 	%f68, [%rd53];
	add.f32 	%f69, %f88, %f68;
	add.s32 	%r80, %r78, 1;
	rem.s32 	%r81, %r80, %r26;
	mul.wide.s32 	%rd54, %r81, 4;
	add.s64 	%rd55, %rd1, %rd54;
	ld.global.nc.f32 	%f70, [%rd55];
	add.f32 	%f71, %f69, %f70;
	add.s32 	%r82, %r78, 2;
	rem.s32 	%r83, %r82, %r26;
	mul.wide.s32 	%rd56, %r83, 4;
	add.s64 	%rd57, %rd1, %rd56;
	ld.global.nc.f32 	%f72, [%rd57];
	add.f32 	%f73, %f71, %f72;
	add.s32 	%r84, %r78, 3;
	rem.s32 	%r85, %r84, %r26;
	mul.wide.s32 	%rd58, %r85, 4;
	add.s64 	%rd59, %rd1, %rd58;
	ld.global.nc.f32 	%f74, [%rd59];
	add.f32 	%f88, %f73, %f74;
	add.s32 	%r90, %r90, 4;
$L__BB7_11:
	setp.eq.s32 	%p9, %r15, 0;
	@%p9 bra 	$L__BB7_14;
	add.s32 	%r93, %r90, %r2;
	neg.s32 	%r92, %r15;
$L__BB7_13:
	.pragma "nounroll";
	rem.s32 	%r86, %r93, %r26;
	mul.wide.s32 	%rd60, %r86, 4;
	add.s64 	%rd61, %rd1, %rd60;
	ld.global.nc.f32 	%f75, [%rd61];
	add.f32 	%f88, %f88, %f75;
	add.s32 	%r93, %r93, 1;
	add.s32 	%r92, %r92, 1;
	setp.ne.s32 	%p10, %r92, 0;
	@%p10 bra 	$L__BB7_13;
$L__BB7_14:
	mul.lo.s32 	%r24, %r25, %r1;
	setp.ge.s32 	%p11, %r24, %r26;
	@%p11 bra 	$L__BB7_16;
	mul.wide.s32 	%rd62, %r24, 4;
	add.s64 	%rd63, %rd1, %rd62;
	ld.global.nc.f32 	%f76, [%rd63];
	add.f32 	%f88, %f88, %f76;
$L__BB7_16:
	cvt.rn.f32.s32 	%f77, %r25;
	sqrt.rn.f32 	%f78, %f77;
	div.rn.f32 	%f79, %f88, %f78;
	cvta.to.global.u64 	%rd64, %rd2;
	mul.wide.s32 	%rd65, %r1, 4;
	add.s64 	%rd66, %rd64, %rd65;
	st.global.f32 	[%rd66], %f79;
$L__BB7_17:
	ret;

}


// ===== COMPILED SASS (sm_100) =====

	.target	sm_100

	.elftype	@"ET_EXEC"


//--------------------- .note.nv.tkinfo           --------------------------
	.section	.note.nv.tkinfo,"",@"SHT_NOTE"
	.sectionflags	@"SHF_NOTE_NV_TKINFO"
	.tkinfo
        /*0018*/ 	.word	0x00000002
        /*0030*/ 	.string	""
        /*0030*/ 	.string	"ptxas"
        /*0030*/ 	.string	"Cuda compilation tools, release 13.0, V13.0.88"
        /*0030*/ 	.string	"Build cuda_13.0.r13.0/compiler.36424714_0"
        /*0030*/ 	.string	"-arch sm_100 -m 64 "



//--------------------- .note.nv.cuinfo           --------------------------
	.section	.note.nv.cuinfo,"",@"SHT_NOTE"
	.sectionflags	@"SHF_NOTE_NV_CUINFO"
        /*0018*/ 	.short	0x0002
        /*001a*/ 	.short	0x0064
        /*001c*/ 	.short	0x0082
	.zero		2


//--------------------- .nv.info                  --------------------------
	.section	.nv.info,"",@"SHT_CUDA_INFO"
	.align	4


	//----- nvinfo : EIATTR_REGCOUNT
	.align		4
        /*0000*/ 	.byte	0x04, 0x2f
        /*0002*/ 	.short	(.L_2 - .L_1)
	.align		4
.L_1:
        /*0004*/ 	.word	index@(_ZN9langlands4cuda20matrixMultiplySharedEPKfS2_Pfiii)
        /*0008*/ 	.word	0x00000020


	//----- nvinfo : EIATTR_FRAME_SIZE
	.align		4
.L_2:
        /*000c*/ 	.byte	0x04, 0x11
        /*000e*/ 	.short	(.L_4 - .L_3)
	.align		4
.L_3:
        /*0010*/ 	.word	index@(_ZN9langlands4cuda20matrixMultiplySharedEPKfS2_Pfiii)
        /*0014*/ 	.word	0x00000000


	//----- nvinfo : EIATTR_REGCOUNT
	.align		4
.L_4:
        /*0018*/ 	.byte	0x04, 0x2f
        /*001a*/ 	.short	(.L_6 - .L_5)
	.align		4
.L_5:
        /*001c*/ 	.word	index@(_ZN9langlands4cuda17tensorContractionEPKfS2_Pfiiii)
        /*0020*/ 	.word	0x00000020


	//----- nvinfo : EIATTR_FRAME_SIZE
	.align		4
.L_6:
        /*0024*/ 	.byte	0x04, 0x11
        /*0026*/ 	.short	(.L_8 - .L_7)
	.align		4
.L_7:
        /*0028*/ 	.word	index@(_ZN9langlands4cuda17tensorContractionEPKfS2_Pfiiii)
        /*002c*/ 	.word	0x00000000


	//----- nvinfo : EIATTR_REGCOUNT
	.align		4
.L_8:
        /*0030*/ 	.byte	0x04, 0x2f
        /*0032*/ 	.short	(.L_10 - .L_9)
	.align		4
.L_9:
        /*0034*/ 	.word	index@(_ZN9langlands4cuda18powerIterationStepEPKfS2_PfS3_i)
        /*0038*/ 	.word	0x0000001e


	//----- nvinfo : EIATTR_FRAME_SIZE
	.align		4
.L_10:
        /*003c*/ 	.byte	0x04, 0x11
        /*003e*/ 	.short	(.L_12 - .L_11)
	.align		4
.L_11:
        /*0040*/ 	.word	index@(_ZN9langlands4cuda18powerIterationStepEPKfS2_PfS3_i)
        /*0044*/ 	.word	0x00000000


	//----- nvinfo : EIATTR_REGCOUNT
	.align		4
.L_12:
        /*0048*/ 	.byte	0x04, 0x2f
        /*004a*/ 	.short	(.L_14 - .L_13)
	.align		4
.L_13:
        /*004c*/ 	.word	index@(_ZN9langlands4cuda15sparseMatVecCSREPKfPKiS4_S2_Pfi)
        /*0050*/ 	.word	0x00000020


	//----- nvinfo : EIATTR_FRAME_SIZE
	.align		4
.L_14:
        /*0054*/ 	.byte	0x04, 0x11
        /*0056*/ 	.short	(.L_16 - .L_15)
	.align		4
.L_15:
        /*0058*/ 	.word	index@(_ZN9langlands4cuda15sparseMatVecCSREPKfPKiS4_S2_Pfi)
        /*005c*/ 	.word	0x00000000


	//----- nvinfo : EIATTR_REGCOUNT
	.align		4
.L_16:
        /*0060*/ 	.byte	0x04, 0x2f
        /*0062*/ 	.short	(.L_18 - .L_17)
	.align		4
.L_17:
        /*0064*/ 	.word	index@(_ZN9langlands4cuda9fftRadix2EP6float2ii)
        /*0068*/ 	.word	0x0000001a


	//----- nvinfo : EIATTR_FRAME_SIZE
	.align		4
.L_18:
        /*006c*/ 	.byte	0x04, 0x11
        /*006e*/ 	.short	(.L_20 - .L_19)
	.align		4
.L_19:
        /*0070*/ 	.word	index@($__internal_3_$__cuda_sm20_div_rn_f64_full)
        /*0074*/ 	.word	0x00000020


	//----- nvinfo : EIATTR_FRAME_SIZE
	.align		4
.L_20:
        /*0078*/ 	.byte	0x04, 0x11
        /*007a*/ 	.short	(.L_22 - .L_21)
	.align		4
.L_21:
        /*007c*/ 	.word	index@(_ZN9langlands4cuda9fftRadix2EP6float2ii)
        /*0080*/ 	.word	0x00000020


	//----- nvinfo : EIATTR_REGCOUNT
	.align		4
.L_22:
        /*0084*/ 	.byte	0x04, 0x2f
        /*0086*/ 	.short	(.L_24 - .L_23)
	.align		4
.L_23:
        /*0088*/ 	.word	index@(_ZN9langlands4cuda17matrixExponentialEPKfPfii)
        /*008c*/ 	.word	0x00000020


	//----- nvinfo : EIATTR_FRAME_SIZE
	.align		4
.L_24:
        /*0090*/ 	.byte	0x04, 0x11
        /*0092*/ 	.short	(.L_26 - .L_25)
	.align		4
.L_25:
        /*0094*/ 	.word	index@($__internal_2_$__cuda_sm3x_div_rn_noftz_f32_slowpath)
        /*0098*/ 	.word	0x00000000


	//----- nvinfo : EIATTR_FRAME_SIZE
	.align		4
.L_26:
        /*009c*/ 	.byte	0x04, 0x11
        /*009e*/ 	.short	(.L_28 - .L_27)
	.align		4
.L_27:
        /*00a0*/ 	.word	index@(_ZN9langlands4cuda17matrixExponentialEPKfPfii)
        /*00a4*/ 	.word	0x00000000


	//----- nvinfo : EIATTR_REGCOUNT
	.align		4
.L_28:
        /*00a8*/ 	.byte	0x04, 0x2f
        /*00aa*/ 	.short	(.L_30 - .L_29)
	.align		4
.L_29:
        /*00ac*/ 	.word	index@(_ZN9langlands4cuda18computeModularFormEP6float2PKfS4_iii)
        /*00b0*/ 	.word	0x00000016


	//----- nvinfo : EIATTR_FRAME_SIZE
	.align		4
.L_30:
        /*00b4*/ 	.byte	0x04, 0x11
        /*00b6*/ 	.short	(.L_32 - .L_31)
	.align		4
.L_31:
        /*00b8*/ 	.word	index@(_ZN9langlands4cuda18computeModularFormEP6float2PKfS4_iii)
        /*00bc*/ 	.word	0x00000000


	//----- nvinfo : EIATTR_REGCOUNT
	.align		4
.L_32:
        /*00c0*/ 	.byte	0x04, 0x2f
        /*00c2*/ 	.short	(.L_34 - .L_33)
	.align		4
.L_33:
        /*00c4*/ 	.word	index@(_ZN9langlands4cuda13heckeOperatorEPKfPfii)
        /*00c8*/ 	.word	0x00000020


	//----- nvinfo : EIATTR_FRAME_SIZE
	.align		4
.L_34:
        /*00cc*/ 	.byte	0x04, 0x11
        /*00ce*/ 	.short	(.L_36 - .L_35)
	.align		4
.L_35:
        /*00d0*/ 	.word	index@($__internal_1_$__cuda_sm3x_div_rn_noftz_f32_slowpath)
        /*00d4*/ 	.word	0x00000000


	//----- nvinfo : EIATTR_FRAME_SIZE
	.align		4
.L_36:
        /*00d8*/ 	.byte	0x04, 0x11
        /*00da*/ 	.short	(.L_38 - .L_37)
	.align		4
.L_37:
        /*00dc*/ 	.word	index@($__internal_0_$__cuda_sm20_sqrt_rn_f32_slowpath)
        /*00e0*/ 	.word	0x00000000


	//----- nvinfo : EIATTR_FRAME_SIZE
	.align		4
.L_38:
        /*00e4*/ 	.byte	0x04, 0x11
        /*00e6*/ 	.short	(.L_40 - .L_39)
	.align		4
.L_39:
        /*00e8*/ 	.word	index@(_ZN9langlands4cuda13heckeOperatorEPKfPfii)
        /*00ec*/ 	.word	0x00000000


	//----- nvinfo : EIATTR_MIN_STACK_SIZE
	.align		4
.L_40:
        /*00f0*/ 	.byte	0x04, 0x12
        /*00f2*/ 	.short	(.L_42 - .L_41)
	.align		4
.L_41:
        /*00f4*/ 	.word	index@(_ZN9langlands4cuda13heckeOperatorEPKfPfii)
        /*00f8*/ 	.word	0x00000000


	//----- nvinfo : EIATTR_MIN_STACK_SIZE
	.align		4
.L_42:
        /*00fc*/ 	.byte	0x04, 0x12
        /*00fe*/ 	.short	(.L_44 - .L_43)
	.align		4
.L_43:
        /*0100*/ 	.word	index@(_ZN9langlands4cuda18computeModularFormEP6float2PKfS4_iii)
        /*0104*/ 	.word	0x00000000


	//----- nvinfo : EIATTR_MIN_STACK_SIZE
	.align		4
.L_44:
        /*0108*/ 	.byte	0x04, 0x12
        /*010a*/ 	.short	(.L_46 - .L_45)
	.align		4
.L_45:
        /*010c*/ 	.word	index@(_ZN9langlands4cuda17matrixExponentialEPKfPfii)
        /*0110*/ 	.word	0x00000000


	//----- nvinfo : EIATTR_MIN_STACK_SIZE
	.align		4
.L_46:
        /*0114*/ 	.byte	0x04, 0x12
        /*0116*/ 	.short	(.L_48 - .L_47)
	.align		4
.L_47:
        /*0118*/ 	.word	index@(_ZN9langlands4cuda9fftRadix2EP6float2ii)
        /*011c*/ 	.word	0x00000020


	//----- nvinfo : EIATTR_MIN_STACK_SIZE
	.align		4
.L_48:
        /*0120*/ 	.byte	0x04, 0x12
        /*0122*/ 	.short	(.L_50 - .L_49)
	.align		4
.L_49:
        /*0124*/ 	.word	index@(_ZN9langlands4cuda15sparseMatVecCSREPKfPKiS4_S2_Pfi)
        /*0128*/ 	.word	0x00000000


	//----- nvinfo : EIATTR_MIN_STACK_SIZE
	.align		4
.L_50:
        /*012c*/ 	.byte	0x04, 0x12
        /*012e*/ 	.short	(.L_52 - .L_51)
	.align		4
.L_51:
        /*0130*/ 	.word	index@(_ZN9langlands4cuda18powerIterationStepEPKfS2_PfS3_i)
        /*0134*/ 	.word	0x00000000


	//----- nvinfo : EIATTR_MIN_STACK_SIZE
	.align		4
.L_52:
        /*0138*/ 	.byte	0x04, 0x12
        /*013a*/ 	.short	(.L_54 - .L_53)
	.align		4
.L_53:
        /*013c*/ 	.word	index@(_ZN9langlands4cuda17tensorContractionEPKfS2_Pfiiii)
        /*0140*/ 	.word	0x00000000


	//----- nvinfo : EIATTR_MIN_STACK_SIZE
	.align		4
.L_54:
        /*0144*/ 	.byte	0x04, 0x12
        /*0146*/ 	.short	(.L_56 - .L_55)
	.align		4
.L_55:
        /*0148*/ 	.word	index@(_ZN9langlands4cuda20matrixMultiplySharedEPKfS2_Pfiii)
        /*014c*/ 	.word	0x00000000
.L_56:


//--------------------- .nv.compat                --------------------------
	.section	.nv.compat,"",@"SHT_CUDA_COMPAT_INFO"
	.align	4
        /*0000*/ 	.byte	0x02, 0x09, 0x00, 0x00, 0x02, 0x02, 0x01, 0x00, 0x02, 0x05, 0x05, 0x00, 0x03, 0x07, 0x01, 0x01
        /*0010*/ 	.byte	0x02, 0x03, 0x00, 0x00, 0x02, 0x06, 0x01, 0x00, 0x04, 0x0b, 0x08, 0x00, 0x01, 0x00, 0x00, 0x00
        /*0020*/ 	.byte	0x00, 0x00, 0x00, 0x00


//--------------------- .nv.info._ZN9langlands4cuda13heckeOperatorEPKfPfii --------------------------
	.section	.nv.info._ZN9langlands4cuda13heckeOperatorEPKfPfii,"",@"SHT_CUDA_INFO"
	.sectionflags	@""
	.align	4


	//----- nvinfo : EIATTR_CUDA_API_VERSION
	.align		4
        /*0000*/ 	.byte	0x04, 0x37
        /*0002*/ 	.short	(.L_58 - .L_57)
.L_57:
        /*0004*/ 	.word	0x00000082


	//----- nvinfo : EIATTR_KPARAM_INFO
	.align		4
.L_58:
        /*0008*/ 	.byte	0x04, 0x17
        /*000a*/ 	.short	(.L_60 - .L_59)
.L_59:
        /*000c*/ 	.word	0x00000000
        /*0010*/ 	.short	0x0003
        /*0012*/ 	.short	0x0014
        /*0014*/ 	.byte	0x00, 0xf0, 0x11, 0x00


	//----- nvinfo : EIATTR_KPARAM_INFO
	.align		4
.L_60:
        /*0018*/ 	.byte	0x04, 0x17
        /*001a*/ 	.short	(.L_62 - .L_61)
.L_61:
        /*001c*/ 	.word	0x00000000
        /*0020*/ 	.short	0x0002
        /*0022*/ 	.short	0x0010
        /*0024*/ 	.byte	0x00, 0xf0, 0x11, 0x00


	//----- nvinfo : EIATTR_KPARAM_INFO
	.align		4
.L_62:
        /*0028*/ 	.byte	0x04, 0x17
        /*002a*/ 	.short	(.L_64 - .L_63)
.L_63:
        /*002c*/ 	.word	0x00000000
        /*0030*/ 	.short	0x0001
        /*0032*/ 	.short	0x0008
        /*0034*/ 	.byte	0x00, 0xf5, 0x21, 0x00


	//----- nvinfo : EIATTR_KPARAM_INFO
	.align		4
.L_64:
        /*0038*/ 	.byte	0x04, 0x17
        /*003a*/ 	.short	(.L_66 - .L_65)
.L_65:
        /*003c*/ 	.word	0x00000000
        /*0040*/ 	.short	0x0000
        /*0042*/ 	.short	0x0000
        /*0044*/ 	.byte	0x00, 0xf5, 0x21, 0x00


	//----- nvinfo : EIATTR_SPARSE_MMA_MASK
	.align		4
.L_66:
        /*0048*/ 	.byte	0x03, 0x50
        /*004a*/ 	.short	0x0000


	//----- nvinfo : EIATTR_MAXREG_COUNT
	.align		4
        /*004c*/ 	.byte	0x03, 0x1b
        /*004e*/ 	.short	0x00ff


	//----- nvinfo : EIATTR_MERCURY_ISA_VERSION
	.align		4
        /*0050*/ 	.byte	0x03, 0x5f
        /*0052*/ 	.short	0x0101


	//----- nvinfo : EIATTR_VRC_CTA_INIT_COUNT
	.align		4
        /*0054*/ 	.byte	0x02, 0x4a
	.zero		1
	.zero		1


	//----- nvinfo : EIATTR_EXIT_INSTR_OFFSETS
	.align		4
        /*0058*/ 	.byte	0x04, 0x1c
        /*005a*/ 	.short	(.L_68 - .L_67)


	//   ....[0]....
.L_67:
        /*005c*/ 	.word	0x00000080


	//   ....[1]....
        /*0060*/ 	.word	0x00002510


	//----- nvinfo : EIATTR_CRS_STACK_SIZE
	.align		4
.L_68:
        /*0064*/ 	.byte	0x04, 0x1e
        /*0066*/ 	.short	(.L_70 - .L_69)
.L_69:
        /*0068*/ 	.word	0x00000000


	//----- nvinfo : EIATTR_CBANK_PARAM_SIZE
	.align		4
.L_70:
        /*006c*/ 	.byte	0x03, 0x19
        /*006e*/ 	.short	0x0018


	//----- nvinfo : EIATTR_PARAM_CBANK
	.align		4
        /*0070*/ 	.byte	0x04, 0x0a
        /*0072*/ 	.short	(.L_72 - .L_71)
	.align		4
.L_71:
        /*0074*/ 	.word	index@(.nv.constant0._ZN9langlands4cuda13heckeOperatorEPKfPfii)
        /*0078*/ 	.short	0x0380
        /*007a*/ 	.short	0x0018


	//----- nvinfo : EIATTR_SW_WAR
	.align		4
.L_72:
        /*007c*/ 	.byte	0x04, 0x36
        /*007e*/ 	.short	(.L_74 - .L_73)
.L_73:
        /*0080*/ 	.word	0x00000008
.L_74:


//--------------------- .nv.info._ZN9langlands4cuda18computeModularFormEP6float2PKfS4_iii --------------------------
	.section	.nv.info._ZN9langlands4cuda18computeModularFormEP6float2PKfS4_iii,"",@"SHT_CUDA_INFO"
	.sectionflags	@""
	.align	4


	//----- nvinfo : EIATTR_CUDA_API_VERSION
	.align		4
        /*0000*/ 	.byte	0x04, 0x37
        /*0002*/ 	.short	(.L_76 - .L_75)
.L_75:
        /*0004*/ 	.word	0x00000082


	//----- nvinfo : EIATTR_KPARAM_INFO
	.align		4
.L_76:
        /*0008*/ 	.byte	0x04, 0x17
        /*000a*/ 	.short	(.L_78 - .L_77)
.L_77:
        /*000c*/ 	.word	0x00000000
        /*0010*/ 	.short	0x0005
        /*0012*/ 	.short	0x0020
        /*0014*/ 	.byte	0x00, 0xf0, 0x11, 0x00


	//----- nvinfo : EIATTR_KPARAM_INFO
	.align		4
.L_78:
        /*0018*/ 	.byte	0x04, 0x17
        /*001a*/ 	.short	(.L_80 - .L_79)
.L_79:
        /*001c*/ 	.word	0x00000000
        /*0020*/ 	.short	0x0004
        /*0022*/ 	.short	0x001c
        /*0024*/ 	.byte	0x00, 0xf0, 0x11, 0x00


	//----- nvinfo : EIATTR_KPARAM_INFO
	.align		4
.L_80:
        /*0028*/ 	.byte	0x04, 0x17
        /*002a*/ 	.short	(.L_82 - .L_81)
.L_81:
        /*002c*/ 	.word	0x00000000
        /*0030*/ 	.short	0x0003
        /*0032*/ 	.short	0x0018
        /*0034*/ 	.byte	0x00, 0xf0, 0x11, 0x00


	//----- nvinfo : EIATTR_KPARAM_INFO
	.align		4
.L_82:
        /*0038*/ 	.byte	0x04, 0x17
        /*003a*/ 	.short	(.L_84 - .L_83)
.L_83:
        /*003c*/ 	.word	0x00000000
        /*0040*/ 	.short	0x0002
        /*0042*/ 	.short	0x0010
        /*0044*/ 	.byte	0x00, 0xf5, 0x21, 0x00


	//----- nvinfo : EIATTR_KPARAM_INFO
	.align		4
.L_84:
        /*0048*/ 	.byte	0x04, 0x17
        /*004a*/ 	.short	(.L_86 - .L_85)
.L_85:
        /*004c*/ 	.word	0x00000000
        /*0050*/ 	.short	0x0001
        /*0052*/ 	.short	0x0008
        /*0054*/ 	.byte	0x00, 0xf5, 0x21, 0x00


	//----- nvinfo : EIATTR_KPARAM_INFO
	.align		4
.L_86:
        /*0058*/ 	.byte	0x04, 0x17
        /*005a*/ 	.short	(.L_88 - .L_87)
.L_87:
        /*005c*/ 	.word	0x00000000
        /*0060*/ 	.short	0x0000
        /*0062*/ 	.short	0x0000
        /*0064*/ 	.byte	0x00, 0xf5, 0x21, 0x00


	//----- nvinfo : EIATTR_SPARSE_MMA_MASK
	.align		4
.L_88:
        /*0068*/ 	.byte	0x03, 0x50
        /*006a*/ 	.short	0x0000


	//----- nvinfo : EIATTR_MAXREG_COUNT
	.align		4
        /*006c*/ 	.byte	0x03, 0x1b
        /*006e*/ 	.short	0x00ff


	//----- nvinfo : EIATTR_MERCURY_ISA_VERSION
	.align		4
        /*0070*/ 	.byte	0x03, 0x5f
        /*0072*/ 	.short	0x0101


	//----- nvinfo : EIATTR_VRC_CTA_INIT_COUNT
	.align		4
        /*0074*/ 	.byte	0x02, 0x4a
	.zero		1
	.zero		1


	//----- nvinfo : EIATTR_EXIT_INSTR_OFFSETS
	.align		4
        /*0078*/ 	.byte	0x04, 0x1c
        /*007a*/ 	.short	(.L_90 - .L_89)


	//   ....[0]....
.L_89:
        /*007c*/ 	.word	0x00000070


	//   ....[1]....
        /*0080*/ 	.word	0x00002050


	//----- nvinfo : EIATTR_CRS_STACK_SIZE
	.align		4
.L_90:
        /*0084*/ 	.byte	0x04, 0x1e
        /*0086*/ 	.short	(.L_92 - .L_91)
.L_91:
        /*0088*/ 	.word	0x00000000


	//----- nvinfo : EIATTR_CBANK_PARAM_SIZE
	.align		4
.L_92:
        /*008c*/ 	.byte	0x03, 0x19
        /*008e*/ 	.short	0x0024


	//----- nvinfo : EIATTR_PARAM_CBANK
	.align		4
        /*0090*/ 	.byte	0x04, 0x0a
        /*0092*/ 	.short	(.L_94 - .L_93)
	.align		4
.L_93:
        /*0094*/ 	.word	index@(.nv.constant0._ZN9langlands4cuda18computeModularFormEP6float2PKfS4_iii)
        /*0098*/ 	.short	0x0380
        /*009a*/ 	.short	0x0024


	//----- nvinfo : EIATTR_SW_WAR
	.align		4
.L_94:
        /*009c*/ 	.byte	0x04, 0x36
        /*009e*/ 	.short	(.L_96 - .L_95)
.L_95:
        /*00a0*/ 	.word	0x00000008
.L_96:


//--------------------- .nv.info._ZN9langlands4cuda17matrixExponentialEPKfPfii --------------------------
	.section	.nv.info._ZN9langlands4cuda17matrixExponentialEPKfPfii,"",@"SHT_CUDA_INFO"
	.sectionflags	@""
	.align	4


	//----- nvinfo : EIATTR_CUDA_API_VERSION
	.align		4
        /*0000*/ 	.byte	0x04, 0x37
        /*0002*/ 	.short	(.L_98 - .L_97)
.L_97:
        /*0004*/ 	.word	0x00000082


	//----- nvinfo : EIATTR_KPARAM_INFO
	.align		4
.L_98:
        /*0008*/ 	.byte	0x04, 0x17
        /*000a*/ 	.short	(.L_100 - .L_99)
.L_99:
        /*000c*/ 	.word	0x00000000
        /*0010*/ 	.short	0x0003
        /*0012*/ 	.short	0x0014
        /*0014*/ 	.byte	0x00, 0xf0, 0x11, 0x00


	//----- nvinfo : EIATTR_KPARAM_INFO
	.align		4
.L_100:
        /*0018*/ 	.byte	0x04, 0x17
        /*001a*/ 	.short	(.L_102 - .L_101)
.L_101:
        /*001c*/ 	.word	0x00000000
        /*0020*/ 	.short	0x0002
        /*0022*/ 	.short	0x0010
        /*0024*/ 	.byte	0x00, 0xf0, 0x11, 0x00


	//----- nvinfo : EIATTR_KPARAM_INFO
	.align		4
.L_102:
        /*0028*/ 	.byte	0x04, 0x17
        /*002a*/ 	.short	(.L_104 - .L_103)
.L_103:
        /*002c*/ 	.word	0x00000000
        /*0030*/ 	.short	0x0001
        /*0032*/ 	.short	0x0008
        /*0034*/ 	.byte	0x00, 0xf5, 0x21, 0x00


	//----- nvinfo : EIATTR_KPARAM_INFO
	.align		4
.L_104:
        /*0038*/ 	.byte	0x04, 0x17
        /*003a*/ 	.short	(.L_106 - .L_105)
.L_105:
        /*003c*/ 	.word	0x00000000
        /*0040*/ 	.short	0x0000
        /*0042*/ 	.short	0x0000
        /*0044*/ 	.byte	0x00, 0xf5, 0x21, 0x00


	//----- nvinfo : EIATTR_SPARSE_MMA_MASK
	.align		4
.L_106:
        /*0048*/ 	.byte	0x03, 0x50
        /*004a*/ 	.short	0x0000


	//----- nvinfo : EIATTR_MAXREG_COUNT
	.align		4
        /*004c*/ 	.byte	0x03, 0x1b
        /*004e*/ 	.short	0x00ff


	//----- nvinfo : EIATTR_MERCURY_ISA_VERSION
	.align		4
        /*0050*/ 	.byte	0x03, 0x5f
        /*0052*/ 	.short	0x0101


	//----- nvinfo : EIATTR_VRC_CTA_INIT_COUNT
	.align		4
        /*0054*/ 	.byte	0x02, 0x4a
	.zero		1
	.zero		1


	//----- nvinfo : EIATTR_EXIT_INSTR_OFFSETS
	.align		4
        /*0058*/ 	.byte	0x04, 0x1c
        /*005a*/ 	.short	(.L_108 - .L_107)


	//   ....[0]....
.L_107:
        /*005c*/ 	.word	0x00000080


	//   ....[1]....
        /*0060*/ 	.word	0x00001ac0


	//----- nvinfo : EIATTR_CRS_STACK_SIZE
	.align		4
.L_108:
        /*0064*/ 	.byte	0x04, 0x1e
        /*0066*/ 	.short	(.L_110 - .L_109)
.L_109:
        /*0068*/ 	.word	0x00000000


	//----- nvinfo : EIATTR_CBANK_PARAM_SIZE
	.align		4
.L_110:
        /*006c*/ 	.byte	0x03, 0x19
        /*006e*/ 	.short	0x0018


	//----- nvinfo : EIATTR_PARAM_CBANK
	.align		4
        /*0070*/ 	.byte	0x04, 0x0a
        /*0072*/ 	.short	(.L_112 - .L_111)
	.align		4
.L_111:
        /*0074*/ 	.word	index@(.nv.constant0._ZN9langlands4cuda17matrixExponentialEPKfPfii)
        /*0078*/ 	.short	0x0380
        /*007a*/ 	.short	0x0018


	//----- nvinfo : EIATTR_SW_WAR
	.align		4
.L_112:
        /*007c*/ 	.byte	0x04, 0x36
        /*007e*/ 	.short	(.L_114 - .L_113)
.L_113:
        /*0080*/ 	.word	0x00000008
.L_114:


//--------------------- .nv.info._ZN9langlands4cuda9fftRadix2EP6float2ii --------------------------
	.section	.nv.info._ZN9langlands4cuda9fftRadix2EP6float2ii,"",@"SHT_CUDA_INFO"
	.sectionflags	@""
	.align	4


	//----- nvinfo : EIATTR_CUDA_API_VERSION
	.align		4
        /*0000*/ 	.byte	0x04, 0x37
        /*0002*/ 	.short	(.L_116 - .L_115)
.L_115:
        /*0004*/ 	.word	0x00000082


	//----- nvinfo : EIATTR_KPARAM_INFO
	.align		4
.L_116:
        /*0008*/ 	.byte	0x04, 0x17
        /*000a*/ 	.short	(.L_118 - .L_117)
.L_117:
        /*000c*/ 	.word	0x00000000
        /*0010*/ 	.short	0x0002
        /*0012*/ 	.short	0x000c
        /*0014*/ 	.byte	0x00, 0xf0, 0x11, 0x00


	//----- nvinfo : EIATTR_KPARAM_INFO
	.align		4
.L_118:
        /*0018*/ 	.byte	0x04, 0x17
        /*001a*/ 	.short	(.L_120 - .L_119)
.L_119:
        /*001c*/ 	.word	0x00000000
        /*0020*/ 	.short	0x0001
        /*0022*/ 	.short	0x0008
        /*0024*/ 	.byte	0x00, 0xf0, 0x11, 0x00


	//----- nvinfo : EIATTR_KPARAM_INFO
	.align		4
.L_120:
        /*0028*/ 	.byte	0x04, 0x17
        /*002a*/ 	.short	(.L_122 - .L_121)
.L_121:
        /*002c*/ 	.word	0x00000000
        /*0030*/ 	.short	0x0000
        /*0032*/ 	.short	0x0000
        /*0034*/ 	.byte	0x00, 0xf5, 0x21, 0x00


	//----- nvinfo : EIATTR_SPARSE_MMA_MASK
	.align		4
.L_122:
        /*0038*/ 	.byte	0x03, 0x50
        /*003a*/ 	.short	0x0000


	//----- nvinfo : EIATTR_MAXREG_COUNT
	.align		4
        /*003c*/ 	.byte	0x03, 0x1b
        /*003e*/ 	.short	0x00ff


	//----- nvinfo : EIATTR_NUM_BARRIERS
	.align		4
        /*0040*/ 	.byte	0x02, 0x4c
        /*0042*/ 	.byte	0x01
	.zero		1


	//----- nvinfo : EIATTR_MERCURY_ISA_VERSION
	.align		4
        /*0044*/ 	.byte	0x03, 0x5f
        /*0046*/ 	.short	0x0101


	//----- nvinfo : EIATTR_VRC_CTA_INIT_COUNT
	.align		4
        /*0048*/ 	.byte	0x02, 0x4a
	.zero		1
	.zero		1


	//----- nvinfo : EIATTR_EXIT_INSTR_OFFSETS
	.align		4
        /*004c*/ 	.byte	0x04, 0x1c
        /*004e*/ 	.short	(.L_124 - .L_123)


	//   ....[0]....
.L_123:
        /*0050*/ 	.word	0x000000a0


	//   ....[1]....
        /*0054*/ 	.word	0x00000900


	//   ....[2]....
        /*0058*/ 	.word	0x00001680


	//----- nvinfo : EIATTR_CRS_STACK_SIZE
	.align		4
.L_124:
        /*005c*/ 	.byte	0x04, 0x1e
        /*005e*/ 	.short	(.L_126 - .L_125)
.L_125:
        /*0060*/ 	.word	0x00000000


	//----- nvinfo : EIATTR_CBANK_PARAM_SIZE
	.align		4
.L_126:
        /*0064*/ 	.byte	0x03, 0x19
        /*0066*/ 	.short	0x0010


	//----- nvinfo : EIATTR_PARAM_CBANK
	.align		4
        /*0068*/ 	.byte	0x04, 0x0a
        /*006a*/ 	.short	(.L_128 - .L_127)
	.align		4
.L_127:
        /*006c*/ 	.word	index@(.nv.constant0._ZN9langlands4cuda9fftRadix2EP6float2ii)
        /*0070*/ 	.short	0x0380
        /*0072*/ 	.short	0x0010


	//----- nvinfo : EIATTR_SW_WAR
	.align		4
.L_128:
        /*0074*/ 	.byte	0x04, 0x36
        /*0076*/ 	.short	(.L_130 - .L_129)
.L_129:
        /*0078*/ 	.word	0x00000008
.L_130:


//--------------------- .nv.info._ZN9langlands4cuda15sparseMatVecCSREPKfPKiS4_S2_Pfi --------------------------
	.section	.nv.info._ZN9langlands4cuda15sparseMatVecCSREPKfPKiS4_S2_Pfi,"",@"SHT_CUDA_INFO"
	.sectionflags	@""
	.align	4


	//----- nvinfo : EIATTR_CUDA_API_VERSION
	.align		4
        /*0000*/ 	.byte	0x04, 0x37
        /*0002*/ 	.short	(.L_132 - .L_131)
.L_131:
        /*0004*/ 	.word	0x00000082


	//----- nvinfo : EIATTR_KPARAM_INFO
	.align		4
.L_132:
        /*0008*/ 	.byte	0x04, 0x17
        /*000a*/ 	.short	(.L_134 - .L_133)
.L_133:
        /*000c*/ 	.word	0x00000000
        /*0010*/ 	.short	0x0005
        /*0012*/ 	.short	0x0028
        /*0014*/ 	.byte	0x00, 0xf0, 0x11, 0x00


	//----- nvinfo : EIATTR_KPARAM_INFO
	.align		4
.L_134:
        /*0018*/ 	.byte	0x04, 0x17
        /*001a*/ 	.short	(.L_136 - .L_135)
.L_135:
        /*001c*/ 	.word	0x00000000
        /*0020*/ 	.short	0x0004
        /*0022*/ 	.short	0x0020
        /*0024*/ 	.byte	0x00, 0xf5, 0x21, 0x00


	//----- nvinfo : EIATTR_KPARAM_INFO
	.align		4
.L_136:
        /*0028*/ 	.byte	0x04, 0x17
        /*002a*/ 	.short	(.L_138 - .L_137)
.L_137:
        /*002c*/ 	.word	0x00000000
        /*0030*/ 	.short	0x0003
        /*0032*/ 	.short	0x0018
        /*0034*/ 	.byte	0x00, 0xf5, 0x21, 0x00


	//----- nvinfo : EIATTR_KPARAM_INFO
	.align		4
.L_138:
        /*0038*/ 	.byte	0x04, 0x17
        /*003a*/ 	.short	(.L_140 - .L_139)
.L_139:
        /*003c*/ 	.word	0x00000000
        /*0040*/ 	.short	0x0002
        /*0042*/ 	.short	0x0010
        /*0044*/ 	.byte	0x00, 0xf5, 0x21, 0x00


	//----- nvinfo : EIATTR_KPARAM_INFO
	.align		4
.L_140:
        /*0048*/ 	.byte	0x04, 0x17
        /*004a*/ 	.short	(.L_142 - .L_141)
.L_141:
        /*004c*/ 	.word	0x00000000
        /*0050*/ 	.short	0x0001
        /*0052*/ 	.short	0x0008
        /*0054*/ 	.byte	0x00, 0xf5, 0x21, 0x00


	//----- nvinfo : EIATTR_KPARAM_INFO
	.align		4
.L_142:
        /*0058*/ 	.byte	0x04, 0x17
        /*005a*/ 	.short	(.L_144 - .L_143)
.L_143:
        /*005c*/ 	.word	0x00000000
        /*0060*/ 	.short	0x0000
        /*0062*/ 	.short	0x0000
        /*0064*/ 	.byte	0x00, 0xf5, 0x21, 0x00


	//----- nvinfo : EIATTR_SPARSE_MMA_MASK
	.align		4
.L_144:
        /*0068*/ 	.byte	0x03, 0x50
        /*006a*/ 	.short	0x0000


	//----- nvinfo : EIATTR_MAXREG_COUNT
	.align		4
        /*006c*/ 	.byte	0x03, 0x1b
        /*006e*/ 	.short	0x00ff


	//----- nvinfo : EIATTR_MERCURY_ISA_VERSION
	.align		4
        /*0070*/ 	.byte	0x03, 0x5f
        /*0072*/ 	.short	0x0101


	//----- nvinfo : EIATTR_VRC_CTA_INIT_COUNT
	.align		4
        /*0074*/ 	.byte	0x02, 0x4a
	.zero		1
	.zero		1


	//----- nvinfo : EIATTR_EXIT_INSTR_OFFSETS
	.align		4
        /*0078*/ 	.byte	0x04, 0x1c
        /*007a*/ 	.short	(.L_146 - .L_145)


	//   ....[0]....
.L_145:
        /*007c*/ 	.word	0x00000070


	//   ....[1]....
        /*0080*/ 	.word	0x00000e50


	//----- nvinfo : EIATTR_CRS_STACK_SIZE
	.align		4
.L_146:
        /*0084*/ 	.byte	0x04, 0x1e
        /*0086*/ 	.short	(.L_148 - .L_147)
.L_147:
        /*0088*/ 	.word	0x00000000


	//----- nvinfo : EIATTR_CBANK_PARAM_SIZE
	.align		4
.L_148:
        /*008c*/ 	.byte	0x03, 0x19
        /*008e*/ 	.short	0x002c


	//----- nvinfo : EIATTR_PARAM_CBANK
	.align		4
        /*0090*/ 	.byte	0x04, 0x0a
        /*0092*/ 	.short	(.L_150 - .L_149)
	.align		4
.L_149:
        /*0094*/ 	.word	index@(.nv.constant0._ZN9langlands4cuda15sparseMatVecCSREPKfPKiS4_S2_Pfi)
        /*0098*/ 	.short	0x0380
        /*009a*/ 	.short	0x002c


	//----- nvinfo : EIATTR_SW_WAR
	.align		4
.L_150:
        /*009c*/ 	.byte	0x04, 0x36
        /*009e*/ 	.short	(.L_152 - .L_151)
.L_151:
        /*00a0*/ 	.word	0x00000008
.L_152:


//--------------------- .nv.info._ZN9langlands4cuda18powerIterationStepEPKfS2_PfS3_i --------------------------
	.section	.nv.info._ZN9langlands4cuda18powerIterationStepEPKfS2_PfS3_i,"",@"SHT_CUDA_INFO"
	.sectionflags	@""
	.align	4


	//----- nvinfo : EIATTR_CUDA_API_VERSION
	.align		4
        /*0000*/ 	.byte	0x04, 0x37
        /*0002*/ 	.short	(.L_154 - .L_153)
.L_153:
        /*0004*/ 	.word	0x00000082


	//----- nvinfo : EIATTR_KPARAM_INFO
	.align		4
.L_154:
        /*0008*/ 	.byte	0x04, 0x17
        /*000a*/ 	.short	(.L_156 - .L_155)
.L_155:
        /*000c*/ 	.word	0x00000000
        /*0010*/ 	.short	0x0004
        /*0012*/ 	.short	0x0020
        /*0014*/ 	.byte	0x00, 0xf0, 0x11, 0x00


	//----- nvinfo : EIATTR_KPARAM_INFO
	.align		4
.L_156:
        /*0018*/ 	.byte	0x04, 0x17
        /*001a*/ 	.short	(.L_158 - .L_157)
.L_157:
        /*001c*/ 	.word	0x00000000
        /*0020*/ 	.short	0x0003
        /*0022*/ 	.short	0x0018
        /*0024*/ 	.byte	0x00, 0xf5, 0x21, 0x00


	//----- nvinfo : EIATTR_KPARAM_INFO
	.align		4
.L_158:
        /*0028*/ 	.byte	0x04, 0x17
        /*002a*/ 	.short	(.L_160 - .L_159)
.L_159:
        /*002c*/ 	.word	0x00000000
        /*0030*/ 	.short	0x0002
        /*0032*/ 	.short	0x0010
        /*0034*/ 	.byte	0x00, 0xf5, 0x21, 0x00


	//----- nvinfo : EIATTR_KPARAM_INFO
	.align		4
.L_160:
        /*0038*/ 	.byte	0x04, 0x17
        /*003a*/ 	.short	(.L_162 - .L_161)
.L_161:
        /*003c*/ 	.word	0x00000000
        /*0040*/ 	.short	0x0001
        /*0042*/ 	.short	0x0008
        /*0044*/ 	.byte	0x00, 0xf5, 0x21, 0x00


	//----- nvinfo : EIATTR_KPARAM_INFO
	.align		4
.L_162:
        /*0048*/ 	.byte	0x04, 0x17
        /*004a*/ 	.short	(.L_164 - .L_163)
.L_163:
        /*004c*/ 	.word	0x00000000
        /*0050*/ 	.short	0x0000
        /*0052*/ 	.short	0x0000
        /*0054*/ 	.byte	0x00, 0xf5, 0x21, 0x00


	//----- nvinfo : EIATTR_SPARSE_MMA_MASK
	.align		4
.L_164:
        /*0058*/ 	.byte	0x03, 0x50
        /*005a*/ 	.short	0x0000


	//----- nvinfo : EIATTR_MAXREG_COUNT
	.align		4
        /*005c*/ 	.byte	0x03, 0x1b
        /*005e*/ 	.short	0x00ff


	//----- nvinfo : EIATTR_NUM_BARRIERS
	.align		4
        /*0060*/ 	.byte	0x02, 0x4c
        /*0062*/ 	.byte	0x01
	.zero		1


	//----- nvinfo : EIATTR_MERCURY_ISA_VERSION
	.align		4
        /*0064*/ 	.byte	0x03, 0x5f
        /*0066*/ 	.short	0x0101


	//----- nvinfo : EIATTR_VRC_CTA_INIT_COUNT
	.align		4
        /*0068*/ 	.byte	0x02, 0x4a
	.zero		1
	.zero		1


	//----- nvinfo : EIATTR_EXIT_INSTR_OFFSETS
	.align		4
        /*006c*/ 	.byte	0x04, 0x1c
        /*006e*/ 	.short	(.L_166 - .L_165)


	//   ....[0]....
.L_165:
        /*0070*/ 	.word	0x00000c20


	//   ....[1]....
        /*0074*/ 	.word	0x00000c90


	//----- nvinfo : EIATTR_CRS_STACK_SIZE
	.align		4
.L_166:
        /*0078*/ 	.byte	0x04, 0x1e
        /*007a*/ 	.short	(.L_168 - .L_167)
.L_167:
        /*007c*/ 	.word	0x00000000


	//----- nvinfo : EIATTR_CBANK_PARAM_SIZE
	.align		4
.L_168:
        /*0080*/ 	.byte	0x03, 0x19
        /*0082*/ 	.short	0x0024


	//----- nvinfo : EIATTR_PARAM_CBANK
	.align		4
        /*0084*/ 	.byte	0x04, 0x0a
        /*0086*/ 	.short	(.L_170 - .L_169)
	.align		4
.L_169:
        /*0088*/ 	.word	index@(.nv.constant0._ZN9langlands4cuda18powerIterationStepEPKfS2_PfS3_i)
        /*008c*/ 	.short	0x0380
        /*008e*/ 	.short	0x0024


	//----- nvinfo : EIATTR_SW_WAR
	.align		4
.L_170:
        /*0090*/ 	.byte	0x04, 0x36
        /*0092*/ 	.short	(.L_172 - .L_171)
.L_171:
        /*0094*/ 	.word	0x00000008
.L_172:


//--------------------- .nv.info._ZN9langlands4cuda17tensorContractionEPKfS2_Pfiiii --------------------------
	.section	.nv.info._ZN9langlands4cuda17tensorContractionEPKfS2_Pfiiii,"",@"SHT_CUDA_INFO"
	.sectionflags	@""
	.align	4


	//----- nvinfo : EIATTR_CUDA_API_VERSION
	.align		4
        /*0000*/ 	.byte	0x04, 0x37
        /*0002*/ 	.short	(.L_174 - .L_173)
.L_173:
        /*0004*/ 	.word	0x00000082


	//----- nvinfo : EIATTR_KPARAM_INFO
	.align		4
.L_174:
        /*0008*/ 	.byte	0x04, 0x17
        /*000a*/ 	.short	(.L_176 - .L_175)
.L_175:
        /*000c*/ 	.word	0x00000000
        /*0010*/ 	.short	0x0006
        /*0012*/ 	.short	0x0024
        /*0014*/ 	.byte	0x00, 0xf0, 0x11, 0x00


	//----- nvinfo : EIATTR_KPARAM_INFO
	.align		4
.L_176:
        /*0018*/ 	.byte	0x04, 0x17
        /*001a*/ 	.short	(.L_178 - .L_177)
.L_177:
        /*001c*/ 	.word	0x00000000
        /*0020*/ 	.short	0x0005
        /*0022*/ 	.short	0x0020
        /*0024*/ 	.byte	0x00, 0xf0, 0x11, 0x00


	//----- nvinfo : EIATTR_KPARAM_INFO
	.align		4
.L_178:
        /*0028*/ 	.byte	0x04, 0x17
        /*002a*/ 	.short	(.L_180 - .L_179)
.L_179:
        /*002c*/ 	.word	0x00000000
        /*0030*/ 	.short	0x0004
        /*0032*/ 	.short	0x001c
        /*0034*/ 	.byte	0x00, 0xf0, 0x11, 0x00


	//----- nvinfo : EIATTR_KPARAM_INFO
	.align		4
.L_180:
        /*0038*/ 	.byte	0x04, 0x17
        /*003a*/ 	.short	(.L_182 - .L_181)
.L_181:
        /*003c*/ 	.word	0x00000000
        /*0040*/ 	.short	0x0003
        /*0042*/ 	.short	0x0018
        /*0044*/ 	.byte	0x00, 0xf0, 0x11, 0x00


	//----- nvinfo : EIATTR_KPARAM_INFO
	.align		4
.L_182:
        /*0048*/ 	.byte	0x04, 0x17
        /*004a*/ 	.short	(.L_184 - .L_183)
.L_183:
        /*004c*/ 	.word	0x00000000
        /*0050*/ 	.short	0x0002
        /*0052*/ 	.short	0x0010
        /*0054*/ 	.byte	0x00, 0xf5, 0x21, 0x00


	//----- nvinfo : EIATTR_KPARAM_INFO
	.align		4
.L_184:
        /*0058*/ 	.byte	0x04, 0x17
        /*005a*/ 	.short	(.L_186 - .L_185)
.L_185:
        /*005c*/ 	.word	0x00000000
        /*0060*/ 	.short	0x0001
        /*0062*/ 	.short	0x0008
        /*0064*/ 	.byte	0x00, 0xf5, 0x21, 0x00


	//----- nvinfo : EIATTR_KPARAM_INFO
	.align		4
.L_186:
        /*0068*/ 	.byte	0x04, 0x17
        /*006a*/ 	.short	(.L_188 - .L_187)
.L_187:
        /*006c*/ 	.word	0x00000000
        /*0070*/ 	.short	0x0000
        /*0072*/ 	.short	0x0000
        /*0074*/ 	.byte	0x00, 0xf5, 0x21, 0x00


	//----- nvinfo : EIATTR_SPARSE_MMA_MASK
	.align		4
.L_188:
        /*0078*/ 	.byte	0x03, 0x50
        /*007a*/ 	.short	0x0000


	//----- nvinfo : EIATTR_MAXREG_COUNT
	.align		4
        /*007c*/ 	.byte	0x03, 0x1b
        /*007e*/ 	.short	0x00ff


	//----- nvinfo : EIATTR_MERCURY_ISA_VERSION
	.align		4
        /*0080*/ 	.byte	0x03, 0x5f
        /*0082*/ 	.short	0x0101


	//----- nvinfo : EIATTR_VRC_CTA_INIT_COUNT
	.align		4
        /*0084*/ 	.byte	0x02, 0x4a
	.zero		1
	.zero		1


	//----- nvinfo : EIATTR_EXIT_INSTR_OFFSETS
	.align		4
        /*0088*/ 	.byte	0x04, 0x1c
        /*008a*/ 	.short	(.L_190 - .L_189)


	//   ....[0]....
.L_189:
        /*008c*/ 	.word	0x00000090


	//   ....[1]....
        /*0090*/ 	.word	0x00000ac0


	//----- nvinfo : EIATTR_CBANK_PARAM_SIZE
	.align		4
.L_190:
        /*0094*/ 	.byte	0x03, 0x19
        /*0096*/ 	.short	0x0028


	//----- nvinfo : EIATTR_PARAM_CBANK
	.align		4
        /*0098*/ 	.byte	0x04, 0x0a
        /*009a*/ 	.short	(.L_192 - .L_191)
	.align		4
.L_191:
        /*009c*/ 	.word	index@(.nv.constant0._ZN9langlands4cuda17tensorContractionEPKfS2_Pfiiii)
        /*00a0*/ 	.short	0x0380
        /*00a2*/ 	.short	0x0028


	//----- nvinfo : EIATTR_SW_WAR
	.align		4
.L_192:
        /*00a4*/ 	.byte	0x04, 0x36
        /*00a6*/ 	.short	(.L_194 - .L_193)
.L_193:
        /*00a8*/ 	.word	0x00000008
.L_194:


//--------------------- .nv.info._ZN9langlands4cuda20matrixMultiplySharedEPKfS2_Pfiii --------------------------
	.section	.nv.info._ZN9langlands4cuda20matrixMultiplySharedEPKfS2_Pfiii,"",@"SHT_CUDA_INFO"
	.sectionflags	@""
	.align	4


	//----- nvinfo : EIATTR_CUDA_API_VERSION
	.align		4
        /*0000*/ 	.byte	0x04, 0x37
        /*0002*/ 	.short	(.L_196 - .L_195)
.L_195:
        /*0004*/ 	.word	0x00000082


	//----- nvinfo : EIATTR_KPARAM_INFO
	.align		4
.L_196:
        /*0008*/ 	.byte	0x04, 0x17
        /*000a*/ 	.short	(.L_198 - .L_197)
.L_197:
        /*000c*/ 	.word	0x00000000
        /*0010*/ 	.short	0x0005
        /*0012*/ 	.short	0x0020
        /*0014*/ 	.byte	0x00, 0xf0, 0x11, 0x00


	//----- nvinfo : EIATTR_KPARAM_INFO
	.align		4
.L_198:
        /*0018*/ 	.byte	0x04, 0x17
        /*001a*/ 	.short	(.L_200 - .L_199)
.L_199:
        /*001c*/ 	.word	0x00000000
        /*0020*/ 	.short	0x0004
        /*0022*/ 	.short	0x001c
        /*0024*/ 	.byte	0x00, 0xf0, 0x11, 0x00


	//----- nvinfo : EIATTR_KPARAM_INFO
	.align		4
.L_200:
        /*0028*/ 	.byte	0x04, 0x17
        /*002a*/ 	.short	(.L_202 - .L_201)
.L_201:
        /*002c*/ 	.word	0x00000000
        /*0030*/ 	.short	0x0003
        /*0032*/ 	.short	0x0018
        /*0034*/ 	.byte	0x00, 0xf0, 0x11, 0x00


	//----- nvinfo : EIATTR_KPARAM_INFO
	.align		4
.L_202:
        /*0038*/ 	.byte	0x04, 0x17
        /*003a*/ 	.short	(.L_204 - .L_203)
.L_203:
        /*003c*/ 	.word	0x00000000
        /*0040*/ 	.short	0x0002
        /*0042*/ 	.short	0x0010
        /*0044*/ 	.byte	0x00, 0xf5, 0x21, 0x00


	//----- nvinfo : EIATTR_KPARAM_INFO
	.align		4
.L_204:
        /*0048*/ 	.byte	0x04, 0x17
        /*004a*/ 	.short	(.L_206 - .L_205)
.L_205:
        /*004c*/ 	.word	0x00000000
        /*0050*/ 	.short	0x0001
        /*0052*/ 	.short	0x0008
        /*0054*/ 	.byte	0x00, 0xf5, 0x21, 0x00


	//----- nvinfo : EIATTR_KPARAM_INFO
	.align		4
.L_206:
        /*0058*/ 	.byte	0x04, 0x17
        /*005a*/ 	.short	(.L_208 - .L_207)
.L_207:
        /*005c*/ 	.word	0x00000000
        /*0060*/ 	.short	0x0000
        /*0062*/ 	.short	0x0000
        /*0064*/ 	.byte	0x00, 0xf5, 0x21, 0x00


	//----- nvinfo : EIATTR_SPARSE_MMA_MASK
	.align		4
.L_208:
        /*0068*/ 	.byte	0x03, 0x50
        /*006a*/ 	.short	0x0000


	//----- nvinfo : EIATTR_MAXREG_COUNT
	.align		4
        /*006c*/ 	.byte	0x03, 0x1b
        /*006e*/ 	.short	0x00ff


	//----- nvinfo : EIATTR_NUM_BARRIERS
	.align		4
        /*0070*/ 	.byte	0x02, 0x4c
        /*0072*/ 	.byte	0x01
	.zero		1


	//----- nvinfo : EIATTR_MERCURY_ISA_VERSION
	.align		4
        /*0074*/ 	.byte	0x03, 0x5f
        /*0076*/ 	.short	0x0101


	//----- nvinfo : EIATTR_VRC_CTA_INIT_COUNT
	.align		4
        /*0078*/ 	.byte	0x02, 0x4a
	.zero		1
	.zero		1


	//----- nvinfo : EIATTR_EXIT_INSTR_OFFSETS
	.align		4
        /*007c*/ 	.byte	0x04, 0x1c
        /*007e*/ 	.short	(.L_210 - .L_209)


	//   ....[0]....
.L_209:
        /*0080*/ 	.word	0x000005e0


	//   ....[1]....
        /*0084*/ 	.word	0x00000630


	//----- nvinfo : EIATTR_CBANK_PARAM_SIZE
	.align		4
.L_210:
        /*0088*/ 	.byte	0x03, 0x19
        /*008a*/ 	.short	0x0024


	//----- nvinfo : EIATTR_PARAM_CBANK
	.align		4
        /*008c*/ 	.byte	0x04, 0x0a
        /*008e*/ 	.short	(.L_212 - .L_211)
	.align		4
.L_211:
        /*0090*/ 	.word	index@(.nv.constant0._ZN9langlands4cuda20matrixMultiplySharedEPKfS2_Pfiii)
        /*0094*/ 	.short	0x0380
        /*0096*/ 	.short	0x0024


	//----- nvinfo : EIATTR_SW_WAR
	.align		4
.L_212:
        /*0098*/ 	.byte	0x04, 0x36
        /*009a*/ 	.short	(.L_214 - .L_213)
.L_213:
        /*009c*/ 	.word	0x00000008
.L_214:


//--------------------- .nv.callgraph             --------------------------
	.section	.nv.callgraph,"",@"SHT_CUDA_CALLGRAPH"
	.align	4
	.sectionentsize	8
	.align		4
        /*0000*/ 	.word	0x00000000
	.align		4
        /*0004*/ 	.word	0xffffffff
	.align		4
        /*0008*/ 	.word	0x00000000
	.align		4
        /*000c*/ 	.word	0xfffffffe
	.align		4
        /*0010*/ 	.word	0x00000000
	.align		4
        /*0014*/ 	.word	0xfffffffd
	.align		4
        /*0018*/ 	.word	0x00000000
	.align		4
        /*001c*/ 	.word	0xfffffffc


//--------------------- .nv.constant4             --------------------------
	.section	.nv.constant4,"a",@progbits
	.align	8
	.align		8
.nv.constant4:
        /*0000*/ 	.dword	__cudart_i2opi_f


//--------------------- .text._ZN9langlands4cuda13heckeOperatorEPKfPfii --------------------------
	.section	.text._ZN9langlands4cuda13heckeOperatorEPKfPfii,"ax",@progbits
	.align	128
        .global         _ZN9langlands4cuda13heckeOperatorEPKfPfii
        .type           _ZN9langlands4cuda13heckeOperatorEPKfPfii,@function
        .size           _ZN9langlands4cuda13heckeOperatorEPKfPfii,(.L_x_151 - _ZN9langlands4cuda13heckeOperatorEPKfPfii)
        .other          _ZN9langlands4cuda13heckeOperatorEPKfPfii,@"STO_CUDA_ENTRY STV_DEFAULT"
_ZN9langlands4cuda13heckeOperatorEPKfPfii:
.text._ZN9langlands4cuda13heckeOperatorEPKfPfii:
[----:B------:R-:W-:Y:S01]  /*0000*/  LDC R1, c[0x0][0x37c] ;  /* 0x0000df00ff017b82 */ /* 0x000fe20000000800 */
[----:B------:R-:W0:Y:S07]  /*0010*/  S2R R0, SR_TID.X ;  /* 0x0000000000007919 */ /* 0x000e2e0000002100 */
[----:B------:R-:W0:Y:S01]  /*0020*/  S2UR UR4, SR_CTAID.X ;  /* 0x00000000000479c3 */ /* 0x000e220000002500 */
[----:B------:R-:W1:Y:S07]  /*0030*/  LDCU UR5, c[0x0][0x394] ;  /* 0x00007280ff0577ac */ /* 0x000e6e0008000800 */
[----:B------:R-:W0:Y:S01]  /*0040*/  LDC R5, c[0x0][0x360] ;  /* 0x0000d800ff057b82 */ /* 0x000e220000000800 */
[----:B-1----:R-:W-:-:S02]  /*0050*/  IMAD.U32 R26, RZ, RZ, UR5 ;  /* 0x00000005ff1a7e24 */ /* 0x002fc4000f8e00ff */
[----:B0-----:R-:W-:-:S05]  /*0060*/  IMAD R5, R5, UR4, R0 ;  /* 0x0000000405057c24 */ /* 0x001fca000f8e0200 */
[----:B------:R-:W-:-:S13]  /*0070*/  ISETP.GE.AND P0, PT, R5, R26, PT ;  /* 0x0000001a0500720c */ /* 0x000fda0003f06270 */
[----:B------:R-:W-:Y:S05]  /*0080*/  @P0 EXIT ;  /* 0x000000000000094d */ /* 0x000fea0003800000 */
[----:B------:R-:W0:Y:S01]  /*0090*/  LDC R10, c[0x0][0x390] ;  /* 0x0000e400ff0a7b82 */ /* 0x000e220000000800 */
[----:B------:R-:W1:Y:S01]  /*00a0*/  LDCU.64 UR6, c[0x0][0x358] ;  /* 0x00006b00ff0677ac */ /* 0x000e620008000a00 */
[----:B------:R-:W-:Y:S01]  /*00b0*/  IMAD.MOV.U32 R17, RZ, RZ, RZ ;  /* 0x000000ffff117224 */ /* 0x000fe200078e00ff */
[----:B0-----:R-:W-:-:S13]  /*00c0*/  ISETP.GE.AND P0, PT, R10, 0x1, PT ;  /* 0x000000010a00780c */ /* 0x001fda0003f06270 */
[----:B-1----:R-:W-:Y:S05]  /*00d0*/  @!P0 BRA `(.L_x_0) ;  /* 0x0000002000788947 */ /* 0x002fea0003800000 */
[C---:B------:R-:W-:Y:S01]  /*00e0*/  ISETP.GE.U32.AND P1, PT, R10.reuse, 0x10, PT ;  /* 0x000000100a00780c */ /* 0x040fe20003f26070 */
[----:B------:R-:W-:Y:S01]  /*00f0*/  HFMA2 R17, -RZ, RZ, 0, 0 ;  /* 0x00000000ff117431 */ /* 0x000fe200000001ff */
[----:B------:R-:W-:Y:S01]  /*0100*/  LOP3.LUT R3, R10, 0xf, RZ, 0xc0, !PT ;  /* 0x0000000f0a037812 */ /* 0x000fe200078ec0ff */
[----:B------:R-:W-:-:S03]  /*0110*/  IMAD.MOV.U32 R2, RZ, RZ, RZ ;  /* 0x000000ffff027224 */ /* 0x000fc600078e00ff */
[----:B------:R-:W-:-:S07]  /*0120*/  ISETP.NE.AND P0, PT, R3, RZ, PT ;  /* 0x000000ff0300720c */ /* 0x000fce0003f05270 */
[----:B------:R-:W-:Y:S06]  /*0130*/  @!P1 BRA `(.L_x_1) ;  /* 0x0000001000509947 */ /* 0x000fec0003800000 */
[----:B------:R-:W-:Y:S01]  /*0140*/  IABS R0, R26 ;  /* 0x0000001a00007213 */ /* 0x000fe20000000000 */
[----:B------:R-:W0:Y:S01]  /*0150*/  LDC.64 R14, c[0x0][0x380] ;  /* 0x0000e000ff0e7b82 */ /* 0x000e220000000a00 */
[----:B------:R-:W-:Y:S01]  /*0160*/  IMAD.MOV.U32 R6, RZ, RZ, RZ ;  /* 0x000000ffff067224 */ /* 0x000fe200078e00ff */
[----:B------:R-:W-:Y:S01]  /*0170*/  LOP3.LUT R2, R10, 0x7ffffff0, RZ, 0xc0, !PT ;  /* 0x7ffffff00a027812 */ /* 0x000fe200078ec0ff */
[----:B------:R-:W1:Y:S01]  /*0180*/  I2F.RP R8, R0 ;  /* 0x0000000000087306 */ /* 0x000e620000209400 */
[----:B------:R-:W-:-:S04]  /*0190*/  IMAD.MOV.U32 R17, RZ, RZ, RZ ;  /* 0x000000ffff117224 */ /* 0x000fc800078e00ff */
[----:B------:R-:W2:Y:S03]  /*01a0*/  LDC R26, c[0x0][0x394] ;  /* 0x0000e500ff1a7b82 */ /* 0x000ea60000000800 */
[----:B-1----:R-:W1:Y:S02]  /*01b0*/  MUFU.RCP R8, R8 ;  /* 0x0000000800087308 */ /* 0x002e640000001000 */
[----:B-1----:R-:W-:-:S06]  /*01c0*/  VIADD R7, R8, 0xffffffe ;  /* 0x0ffffffe08077836 */ /* 0x002fcc0000000000 */
[----:B------:R-:W1:Y:S02]  /*01d0*/  F2I.FTZ.U32.TRUNC.NTZ R7, R7 ;  /* 0x0000000700077305 */ /* 0x000e64000021f000 */
[----:B-1----:R-:W-:-:S05]  /*01e0*/  IADD3 R9, PT, PT, RZ, -R7, RZ ;  /* 0x80000007ff097210 */ /* 0x002fca0007ffe0ff */
[----:B------:R-:W-:-:S04]  /*01f0*/  IMAD R9, R9, R0, RZ ;  /* 0x0000000009097224 */ /* 0x000fc800078e02ff */
[----:B------:R-:W-:Y:S01]  /*0200*/  IMAD.HI.U32 R4, R7, R9, R6 ;  /* 0x0000000907047227 */ /* 0x000fe200078e0006 */
[----:B------:R-:W-:-:S03]  /*0210*/  IADD3 R7, PT, PT, -R2, RZ, RZ ;  /* 0x000000ff02077210 */ /* 0x000fc60007ffe1ff */
[----:B0-2---:R-:W-:-:S07]  /*0220*/  IMAD R6, R5, R10, 0x7 ;  /* 0x0000000705067424 */ /* 0x005fce00078e020a */
.L_x_2:
[----:B------:R-:W-:Y:S01]  /*0230*/  IABS R8, R26 ;  /* 0x0000001a00087213 */ /* 0x000fe20000000000 */
[C---:B------:R-:W-:Y:S02]  /*0240*/  VIADD R9, R6.reuse, 0xfffffff9 ;  /* 0xfffffff906097836 */ /* 0x040fe40000000000 */
[----:B------:R-:W-:Y:S01]  /*0250*/  VIADD R20, R6, 0xfffffffb ;  /* 0xfffffffb06147836 */ /* 0x000fe20000000000 */
[----:B------:R-:W0:Y:S02]  /*0260*/  I2F.RP R12, R8 ;  /* 0x00000008000c7306 */ /* 0x000e240000209400 */
[----:B------:R-:W-:Y:S02]  /*0270*/  IABS R19, R9 ;  /* 0x0000000900137213 */ /* 0x000fe40000000000 */
[----:B------:R-:W-:Y:S02]  /*0280*/  ISETP.GE.AND P2, PT, R9, RZ, PT ;  /* 0x000000ff0900720c */ /* 0x000fe40003f46270 */
[----:B------:R-:W-:Y:S01]  /*0290*/  IABS R21, R20 ;  /* 0x0000001400157213 */ /* 0x000fe20000000000 */
[----:B------:R-:W-:Y:S01]  /*02a0*/  IMAD.HI.U32 R4, R4, R19, RZ ;  /* 0x0000001304047227 */ /* 0x000fe200078e00ff */
[----:B------:R-:W-:-:S04]  /*02b0*/  LOP3.LUT R9, RZ, R26, RZ, 0x33, !PT ;  /* 0x0000001aff097212 */ /* 0x000fc800078e33ff */
[----:B------:R-:W-:Y:S01]  /*02c0*/  IADD3 R4, PT, PT, -R4, RZ, RZ ;  /* 0x000000ff04047210 */ /* 0x000fe20007ffe1ff */
[----:B0-----:R-:W0:Y:S04]  /*02d0*/  MUFU.RCP R12, R12 ;  /* 0x0000000c000c7308 */ /* 0x001e280000001000 */
[----:B------:R-:W-:-:S05]  /*02e0*/  IMAD R19, R8, R4, R19 ;  /* 0x0000000408137224 */ /* 0x000fca00078e0213 */
[----:B------:R-:W-:Y:S01]  /*02f0*/  ISETP.GT.U32.AND P1, PT, R0, R19, PT ;  /* 0x000000130000720c */ /* 0x000fe20003f24070 */
[----:B0-----:R-:W-:Y:S02]  /*0300*/  VIADD R10, R12, 0xffffffe ;  /* 0x0ffffffe0c0a7836 */ /* 0x001fe40000000000 */
[----:B------:R-:W-:Y:S02]  /*0310*/  VIADD R12, R6, 0xfffffffa ;  /* 0xfffffffa060c7836 */ /* 0x000fe40000000000 */
[----:B------:R0:W1:Y:S08]  /*0320*/  F2I.FTZ.U32.TRUNC.NTZ R11, R10 ;  /* 0x0000000a000b7305 */ /* 0x000070000021f000 */
[----:B------:R-:W-:Y:S01]  /*0330*/  @!P1 IMAD.IADD R19, R19, 0x1, -R8 ;  /* 0x0000000113139824 */ /* 0x000fe200078e0a08 */
[----:B------:R-:W-:-:S04]  /*0340*/  IABS R16, R12 ;  /* 0x0000000c00107213 */ /* 0x000fc80000000000 */
[----:B------:R-:W-:Y:S01]  /*0350*/  ISETP.GT.U32.AND P1, PT, R0, R19, PT ;  /* 0x000000130000720c */ /* 0x000fe20003f24070 */
[----:B------:R-:W-:Y:S01]  /*0360*/  IMAD.MOV.U32 R0, RZ, RZ, R8 ;  /* 0x000000ffff007224 */ /* 0x000fe200078e0008 */
[----:B0-----:R-:W-:Y:S01]  /*0370*/  MOV R10, RZ ;  /* 0x000000ff000a7202 */ /* 0x001fe20000000f00 */
[----:B-1----:R-:W-:-:S04]  /*0380*/  IMAD.MOV R13, RZ, RZ, -R11 ;  /* 0x000000ffff0d7224 */ /* 0x002fc800078e0a0b */
[----:B------:R-:W-:-:S06]  /*0390*/  IMAD R13, R13, R8, RZ ;  /* 0x000000080d0d7224 */ /* 0x000fcc00078e02ff */
[----:B------:R-:W-:Y:S02]  /*03a0*/  @!P1 IADD3 R19, PT, PT, R19, -R8, RZ ;  /* 0x8000000813139210 */ /* 0x000fe40007ffe0ff */
[----:B------:R-:W-:Y:S01]  /*03b0*/  ISETP.NE.AND P1, PT, R26, RZ, PT ;  /* 0x000000ff1a00720c */ /* 0x000fe20003f25270 */
[----:B------:R-:W-:-:S04]  /*03c0*/  IMAD.HI.U32 R4, R11, R13, R10 ;  /* 0x0000000d0b047227 */ /* 0x000fc800078e000a */
[----:B------:R-:W-:Y:S02]  /*03d0*/  IMAD.MOV.U32 R13, RZ, RZ, R16 ;  /* 0x000000ffff0d7224 */ /* 0x000fe400078e0010 */
[----:B------:R-:W-:Y:S02]  /*03e0*/  @!P2 IMAD.MOV R19, RZ, RZ, -R19 ;  /* 0x000000ffff13a224 */ /* 0x000fe400078e0a13 */
[----:B------:R-:W-:-:S03]  /*03f0*/  IMAD.HI.U32 R10, R4, R13, RZ ;  /* 0x0000000d040a7227 */ /* 0x000fc600078e00ff */
[----:B------:R-:W-:Y:S02]  /*0400*/  SEL R11, R9, R19, !P1 ;  /* 0x00000013090b7207 */ /* 0x000fe40004800000 */
[----:B------:R-:W-:-:S05]  /*0410*/  IADD3 R10, PT, PT, -R10, RZ, RZ ;  /* 0x000000ff0a0a7210 */ /* 0x000fca0007ffe1ff */
[----:B------:R-:W-:Y:S02]  /*0420*/  IMAD R13, R8, R10, R13 ;  /* 0x0000000a080d7224 */ /* 0x000fe400078e020d */
[----:B------:R-:W-:-:S03]  /*0430*/  IMAD.HI.U32 R10, R4, R21, RZ ;  /* 0x00000015040a7227 */ /* 0x000fc600078e00ff */
[----:B------:R-:W-:Y:S02]  /*0440*/  ISETP.GT.U32.AND P3, PT, R0, R13, PT ;  /* 0x0000000d0000720c */ /* 0x000fe40003f64070 */
[----:B------:R-:W-:Y:S01]  /*0450*/  IADD3 R19, PT, PT, -R10, RZ, RZ ;  /* 0x000000ff0a137210 */ /* 0x000fe20007ffe1ff */
[----:B------:R-:W-:-:S04]  /*0460*/  IMAD.WIDE R10, R11, 0x4, R14 ;  /* 0x000000040b0a7825 */ /* 0x000fc800078e020e */
[----:B------:R-:W-:Y:S01]  /*0470*/  IMAD R19, R8, R19, R21 ;  /* 0x0000001308137224 */ /* 0x000fe200078e0215 */
[----:B------:R0:W2:Y:S05]  /*0480*/  LDG.E.CONSTANT R16, desc[UR6][R10.64] ;  /* 0x000000060a107981 */ /* 0x0000aa000c1e9900 */
[----:B------:R-:W-:Y:S01]  /*0490*/  @!P3 IMAD.IADD R13, R13, 0x1, -R8 ;  /* 0x000000010d0db824 */ /* 0x000fe200078e0a08 */
[----:B------:R-:W-:Y:S01]  /*04a0*/  ISETP.GE.AND P3, PT, R12, RZ, PT ;  /* 0x000000ff0c00720c */ /* 0x000fe20003f66270 */
[----:B------:R-:W-:-:S03]  /*04b0*/  VIADD R12, R6, 0xfffffffc ;  /* 0xfffffffc060c7836 */ /* 0x000fc60000000000 */
[C---:B------:R-:W-:Y:S02]  /*04c0*/  ISETP.GT.U32.AND P2, PT, R0.reuse, R13, PT ;  /* 0x0000000d0000720c */ /* 0x040fe40003f44070 */
[----:B------:R-:W-:Y:S02]  /*04d0*/  IABS R23, R12 ;  /* 0x0000000c00177213 */ /* 0x000fe40000000000 */
[----:B------:R-:W-:-:S03]  /*04e0*/  ISETP.GT.U32.AND P4, PT, R0, R19, PT ;  /* 0x000000130000720c */ /* 0x000fc60003f84070 */
[----:B------:R-:W-:-:S06]  /*04f0*/  IMAD.HI.U32 R21, R4, R23, RZ ;  /* 0x0000001704157227 */ /* 0x000fcc00078e00ff */
[----:B------:R-:W-:Y:S02]  /*0500*/  @!P2 IMAD.IADD R13, R13, 0x1, -R8 ;  /* 0x000000010d0da824 */ /* 0x000fe400078e0a08 */
[----:B------:R-:W-:-:S03]  /*0510*/  IMAD.MOV R21, RZ, RZ, -R21 ;  /* 0x000000ffff157224 */ /* 0x000fc600078e0a15 */
[----:B------:R-:W-:Y:S01]  /*0520*/  MOV R18, R13 ;  /* 0x0000000d00127202 */ /* 0x000fe20000000f00 */
[----:B------:R-:W-:Y:S01]  /*0530*/  IMAD R21, R8, R21, R23 ;  /* 0x0000001508157224 */ /* 0x000fe200078e0217 */
[----:B------:R-:W-:-:S03]  /*0540*/  @!P4 IADD3 R19, PT, PT, R19, -R8, RZ ;  /* 0x800000081313c210 */ /* 0x000fc60007ffe0ff */
[----:B------:R-:W-:Y:S01]  /*0550*/  @!P3 IMAD.MOV R18, RZ, RZ, -R18 ;  /* 0x000000ffff12b224 */ /* 0x000fe200078e0a12 */
[----:B------:R-:W-:Y:S01]  /*0560*/  ISETP.GT.U32.AND P4, PT, R0, R21, PT ;  /* 0x000000150000720c */ /* 0x000fe20003f84070 */
[----:B------:R-:W-:Y:S01]  /*0570*/  VIADD R13, R6, 0xfffffffd ;  /* 0xfffffffd060d7836 */ /* 0x000fe20000000000 */
[----:B------:R-:W-:Y:S02]  /*0580*/  ISETP.GT.U32.AND P2, PT, R0, R19, PT ;  /* 0x000000130000720c */ /* 0x000fe40003f44070 */
[----:B0-----:R-:W-:Y:S02]  /*0590*/  SEL R11, R9, R18, !P1 ;  /* 0x00000012090b7207 */ /* 0x001fe40004800000 */
[----:B------:R-:W-:Y:S02]  /*05a0*/  IABS R18, R13 ;  /* 0x0000000d00127213 */ /* 0x000fe40000000000 */
[----:B------:R-:W-:Y:S01]  /*05b0*/  ISETP.GE.AND P3, PT, R20, RZ, PT ;  /* 0x000000ff1400720c */ /* 0x000fe20003f66270 */
[----:B------:R-:W-:-:S04]  /*05c0*/  IMAD.WIDE R10, R11, 0x4, R14 ;  /* 0x000000040b0a7825 */ /* 0x000fc800078e020e */
[----:B------:R-:W-:Y:S01]  /*05d0*/  IMAD.MOV.U32 R23, RZ, RZ, R18 ;  /* 0x000000ffff177224 */ /* 0x000fe200078e0012 */
[-C--:B------:R-:W-:Y:S01]  /*05e0*/  @!P4 IADD3 R21, PT, PT, R21, -R8.reuse, RZ ;  /* 0x800000081515c210 */ /* 0x080fe20007ffe0ff */
[----:B------:R0:W3:Y:S01]  /*05f0*/  LDG.E.CONSTANT R18, desc[UR6][R10.64] ;  /* 0x000000060a127981 */ /* 0x0000e2000c1e9900 */
[----:B------:R-:W-:Y:S01]  /*0600*/  @!P2 IADD3 R19, PT, PT, R19, -R8, RZ ;  /* 0x800000081313a210 */ /* 0x000fe20007ffe0ff */
[----:B------:R-:W-:Y:S01]  /*0610*/  IMAD.HI.U32 R20, R4, R23, RZ ;  /* 0x0000001704147227 */ /* 0x000fe200078e00ff */
[----:B------:R-:W-:-:S03]  /*0620*/  ISETP.GT.U32.AND P2, PT, R0, R21, PT ;  /* 0x000000150000720c */ /* 0x000fc60003f44070 */
[----:B------:R-:W-:Y:S02]  /*0630*/  IMAD.MOV R20, RZ, RZ, -R20 ;  /* 0x000000ffff147224 */ /* 0x000fe400078e0a14 */
[----:B------:R-:W-:Y:S01]  /*0640*/  @!P3 IMAD.MOV R19, RZ, RZ, -R19 ;  /* 0x000000ffff13b224 */ /* 0x000fe200078e0a13 */
[----:B------:R-:W-:Y:S01]  /*0650*/  ISETP.GE.AND P3, PT, R12, RZ, PT ;  /* 0x000000ff0c00720c */ /* 0x000fe20003f66270 */
[----:B------:R-:W-:-:S05]  /*0660*/  IMAD R23, R8, R20, R23 ;  /* 0x0000001408177224 */ /* 0x000fca00078e0217 */
[----:B------:R-:W-:Y:S01]  /*0670*/  ISETP.GT.U32.AND P4, PT, R0, R23, PT ;  /* 0x000000170000720c */ /* 0x000fe20003f84070 */
[----:B------:R-:W-:Y:S01]  /*0680*/  @!P2 IMAD.IADD R21, R21, 0x1, -R8 ;  /* 0x000000011515a824 */ /* 0x000fe200078e0a08 */
[----:B------:R-:W-:-:S05]  /*0690*/  SEL R19, R9, R19, !P1 ;  /* 0x0000001309137207 */ /* 0x000fca0004800000 */
[----:B------:R-:W-:Y:S02]  /*06a0*/  @!P3 IADD3 R21, PT, PT, -R21, RZ, RZ ;  /* 0x000000ff1515b210 */ /* 0x000fe40007ffe1ff */
[----:B------:R-:W-:Y:S02]  /*06b0*/  ISETP.GE.AND P3, PT, R13, RZ, PT ;  /* 0x000000ff0d00720c */ /* 0x000fe40003f66270 */
[----:B------:R-:W-:Y:S01]  /*06c0*/  SEL R13, R9, R21, !P1 ;  /* 0x00000015090d7207 */ /* 0x000fe20004800000 */
[----:B0-----:R-:W-:-:S04]  /*06d0*/  IMAD.WIDE R10, R19, 0x4, R14 ;  /* 0x00000004130a7825 */ /* 0x001fc800078e020e */
[----:B------:R-:W-:Y:S01]  /*06e0*/  @!P4 IMAD.IADD R23, R23, 0x1, -R8 ;  /* 0x000000011717c824 */ /* 0x000fe200078e0a08 */
[----:B------:R0:W4:Y:S01]  /*06f0*/  LDG.E.CONSTANT R19, desc[UR6][R10.64] ;  /* 0x000000060a137981 */ /* 0x000122000c1e9900 */
[----:B------:R-:W-:-:S03]  /*0700*/  IMAD.WIDE R12, R13, 0x4, R14 ;  /* 0x000000040d0c7825 */ /* 0x000fc600078e020e */
[----:B------:R-:W-:-:S03]  /*0710*/  ISETP.GT.U32.AND P2, PT, R0, R23, PT ;  /* 0x000000170000720c */ /* 0x000fc60003f44070 */
[----:B------:R1:W5:Y:S10]  /*0720*/  LDG.E.CONSTANT R13, desc[UR6][R12.64] ;  /* 0x000000060c0d7981 */ /* 0x000374000c1e9900 */
[----:B------:R-:W-:-:S04]  /*0730*/  @!P2 IMAD.IADD R23, R23, 0x1, -R8 ;  /* 0x000000011717a824 */ /* 0x000fc800078e0a08 */
[----:B------:R-:W-:-:S05]  /*0740*/  @!P3 IMAD.MOV R23, RZ, RZ, -R23 ;  /* 0x000000ffff17b224 */ /* 0x000fca00078e0a17 */
[----:B0-----:R-:W-:-:S05]  /*0750*/  SEL R11, R9, R23, !P1 ;  /* 0x00000017090b7207 */ /* 0x001fca0004800000 */
[----:B------:R-:W-:-:S06]  /*0760*/  IMAD.WIDE R10, R11, 0x4, R14 ;  /* 0x000000040b0a7825 */ /* 0x000fcc00078e020e */
[----:B------:R0:W5:Y:S01]  /*0770*/  LDG.E.CONSTANT R10, desc[UR6][R10.64] ;  /* 0x000000060a0a7981 */ /* 0x000162000c1e9900 */
[----:B------:R-:W-:-:S04]  /*0780*/  IADD3 R21, PT, PT, R6, -0x2, RZ ;  /* 0xfffffffe06157810 */ /* 0x000fc80007ffe0ff */
[----:B------:R-:W-:Y:S01]  /*0790*/  IABS R23, R21 ;  /* 0x0000001500177213 */ /* 0x000fe20000000000 */
[----:B------:R-:W-:-:S04]  /*07a0*/  VIADD R20, R6, 0xffffffff ;  /* 0xffffffff06147836 */ /* 0x000fc80000000000 */
[----:B------:R-:W-:Y:S01]  /*07b0*/  IMAD.HI.U32 R22, R4, R23, RZ ;  /* 0x0000001704167227 */ /* 0x000fe200078e00ff */
[----:B------:R-:W-:-:S03]  /*07c0*/  IABS R25, R20 ;  /* 0x0000001400197213 */ /* 0x000fc60000000000 */
[----:B-1----:R-:W-:Y:S02]  /*07d0*/  IMAD.MOV R12, RZ, RZ, -R22 ;  /* 0x000000ffff0c7224 */ /* 0x002fe400078e0a16 */
[----:B------:R-:W-:-:S04]  /*07e0*/  IMAD.HI.U32 R22, R4, R25, RZ ;  /* 0x0000001904167227 */ /* 0x000fc800078e00ff */
[----:B------:R-:W-:Y:S01]  /*07f0*/  IMAD R12, R8, R12, R23 ;  /* 0x0000000c080c7224 */ /* 0x000fe200078e0217 */
[----:B------:R-:W-:-:S04]  /*0800*/  IADD3 R22, PT, PT, -R22, RZ, RZ ;  /* 0x000000ff16167210 */ /* 0x000fc80007ffe1ff */
[----:B------:R-:W-:Y:S01]  /*0810*/  ISETP.GT.U32.AND P2, PT, R0, R12, PT ;  /* 0x0000000c0000720c */ /* 0x000fe20003f44070 */
[----:B------:R-:W-:Y:S01]  /*0820*/  IMAD R24, R8, R22, R25 ;  /* 0x0000001608187224 */ /* 0x000fe200078e0219 */
[----:B0-----:R-:W-:-:S04]  /*0830*/  IABS R11, R6 ;  /* 0x00000006000b7213 */ /* 0x001fc80000000000 */
[----:B------:R-:W-:Y:S02]  /*0840*/  ISETP.GT.U32.AND P4, PT, R0, R24, PT ;  /* 0x000000180000720c */ /* 0x000fe40003f84070 */
[----:B------:R-:W-:Y:S02]  /*0850*/  ISETP.GE.AND P6, PT, R21, RZ, PT ;  /* 0x000000ff1500720c */ /* 0x000fe40003fc6270 */
[----:B------:R-:W-:-:S03]  /*0860*/  IADD3 R21, PT, PT, R6, 0x1, RZ ;  /* 0x0000000106157810 */ /* 0x000fc60007ffe0ff */
[----:B------:R-:W-:Y:S01]  /*0870*/  @!P2 IMAD.IADD R12, R12, 0x1, -R8 ;  /* 0x000000010c0ca824 */ /* 0x000fe200078e0a08 */
[----:B------:R-:W-:Y:S01]  /*0880*/  ISETP.GE.AND P2, PT, R20, RZ, PT ;  /* 0x000000ff1400720c */ /* 0x000fe20003f46270 */
[----:B------:R-:W-:Y:S01]  /*0890*/  IMAD.HI.U32 R20, R4, R11, RZ ;  /* 0x0000000b04147227 */ /* 0x000fe200078e00ff */
[----:B------:R-:W-:Y:S02]  /*08a0*/  IABS R23, R21 ;  /* 0x0000001500177213 */ /* 0x000fe40000000000 */
[----:B------:R-:W-:Y:S01]  /*08b0*/  ISETP.GT.U32.AND P3, PT, R0, R12, PT ;  /* 0x0000000c0000720c */ /* 0x000fe20003f64070 */
[----:B------:R-:W-:Y:S01]  /*08c0*/  IMAD.MOV R20, RZ, RZ, -R20 ;  /* 0x000000ffff147224 */ /* 0x000fe200078e0a14 */
[----:B------:R-:W-:Y:S01]  /*08d0*/  ISETP.GE.AND P5, PT, R21, RZ, PT ;  /* 0x000000ff1500720c */ /* 0x000fe20003fa6270 */
[----:B------:R-:W-:Y:S02]  /*08e0*/  @!P4 IMAD.IADD R24, R24, 0x1, -R8 ;  /* 0x000000011818c824 */ /* 0x000fe400078e0a08 */
[----:B------:R-:W-:-:S02]  /*08f0*/  IMAD R21, R8, R20, R11 ;  /* 0x0000001408157224 */ /* 0x000fc400078e020b */
[----:B------:R-:W-:Y:S01]  /*0900*/  IMAD.HI.U32 R11, R4, R23, RZ ;  /* 0x00000017040b7227 */ /* 0x000fe200078e00ff */
[----:B------:R-:W-:-:S03]  /*0910*/  ISETP.GT.U32.AND P4, PT, R0, R24, PT ;  /* 0x000000180000720c */ /* 0x000fc60003f84070 */
[----:B------:R-:W-:Y:S02]  /*0920*/  IMAD.MOV R11, RZ, RZ, -R11 ;  /* 0x000000ffff0b7224 */ /* 0x000fe400078e0a0b */
[----:B------:R-:W-:Y:S02]  /*0930*/  @!P3 IADD3 R12, PT, PT, R12, -R8, RZ ;  /* 0x800000080c0cb210 */ /* 0x000fe40007ffe0ff */
[----:B------:R-:W-:Y:S02]  /*0940*/  IMAD R28, R8, R11, R23 ;  /* 0x0000000b081c7224 */ /* 0x000fe400078e0217 */
[----:B------:R-:W-:-:S03]  /*0950*/  @!P6 IADD3 R12, PT, PT, -R12, RZ, RZ ;  /* 0x000000ff0c0ce210 */ /* 0x000fc60007ffe1ff */
[----:B------:R-:W-:Y:S01]  /*0960*/  ISETP.GT.U32.AND P6, PT, R0, R28, PT ;  /* 0x0000001c0000720c */ /* 0x000fe20003fc4070 */
[----:B------:R-:W-:Y:S01]  /*0970*/  @!P4 IMAD.IADD R24, R24, 0x1, -R8 ;  /* 0x000000011818c824 */ /* 0x000fe200078e0a08 */
[----:B------:R-:W-:Y:S01]  /*0980*/  ISETP.GT.U32.AND P4, PT, R0, R21, PT ;  /* 0x000000150000720c */ /* 0x000fe20003f84070 */
[C---:B------:R-:W-:Y:S02]  /*0990*/  VIADD R22, R6.reuse, 0x2 ;  /* 0x0000000206167836 */ /* 0x040fe40000000000 */
[----:B------:R-:W-:-:S08]  /*09a0*/  VIADD R11, R6, 0x3 ;  /* 0x00000003060b7836 */ /* 0x000fd00000000000 */
[--C-:B------:R-:W-:Y:S01]  /*09b0*/  @!P6 IMAD.IADD R28, R28, 0x1, -R8.reuse ;  /* 0x000000011c1ce824 */ /* 0x100fe200078e0a08 */
[----:B------:R-:W-:Y:S01]  /*09c0*/  IABS R25, R22 ;  /* 0x0000001600197213 */ /* 0x000fe20000000000 */
[----:B------:R-:W-:Y:S01]  /*09d0*/  @!P4 IMAD.IADD R21, R21, 0x1, -R8 ;  /* 0x000000011515c824 */ /* 0x000fe200078e0a08 */
[----:B------:R-:W-:Y:S02]  /*09e0*/  IABS R23, R11 ;  /* 0x0000000b00177213 */ /* 0x000fe40000000000 */
[----:B------:R-:W-:Y:S01]  /*09f0*/  ISETP.GT.U32.AND P6, PT, R0, R28, PT ;  /* 0x0000001c0000720c */ /* 0x000fe20003fc4070 */
[----:B------:R-:W-:Y:S01]  /*0a00*/  @!P2 IMAD.MOV R24, RZ, RZ, -R24 ;  /* 0x000000ffff18a224 */ /* 0x000fe200078e0a18 */
[----:B------:R-:W-:Y:S01]  /*0a10*/  ISETP.GE.AND P2, PT, R11, RZ, PT ;  /* 0x000000ff0b00720c */ /* 0x000fe20003f46270 */
[----:B------:R-:W-:Y:S01]  /*0a20*/  IMAD.HI.U32 R20, R4, R25, RZ ;  /* 0x0000001904147227 */ /* 0x000fe200078e00ff */
[----:B------:R-:W-:-:S03]  /*0a30*/  ISETP.GT.U32.AND P4, PT, R0, R21, PT ;  /* 0x000000150000720c */ /* 0x000fc60003f84070 */
[----:B------:R-:W-:Y:S01]  /*0a40*/  IMAD.HI.U32 R11, R4, R23, RZ ;  /* 0x00000017040b7227 */ /* 0x000fe200078e00ff */
[----:B------:R-:W-:-:S03]  /*0a50*/  IADD3 R20, PT, PT, -R20, RZ, RZ ;  /* 0x000000ff14147210 */ /* 0x000fc60007ffe1ff */
[----:B------:R-:W-:Y:S02]  /*0a60*/  IMAD.MOV R11, RZ, RZ, -R11 ;  /* 0x000000ffff0b7224 */ /* 0x000fe400078e0a0b */
[----:B------:R-:W-:Y:S01]  /*0a70*/  @!P6 IMAD.IADD R28, R28, 0x1, -R8 ;  /* 0x000000011c1ce824 */ /* 0x000fe200078e0a08 */
[----:B------:R-:W-:Y:S01]  /*0a80*/  ISETP.GE.AND P3, PT, R22, RZ, PT ;  /* 0x000000ff1600720c */ /* 0x000fe20003f66270 */
[C---:B------:R-:W-:Y:S02]  /*0a90*/  IMAD R11, R8.reuse, R11, R23 ;  /* 0x0000000b080b7224 */ /* 0x040fe400078e0217 */
[----:B------:R-:W-:Y:S01]  /*0aa0*/  IMAD R22, R8, R20, R25 ;  /* 0x0000001408167224 */ /* 0x000fe200078e0219 */
[----:B------:R-:W-:Y:S02]  /*0ab0*/  @!P5 IADD3 R28, PT, PT, -R28, RZ, RZ ;  /* 0x000000ff1c1cd210 */ /* 0x000fe40007ffe1ff */
[----:B------:R-:W-:Y:S02]  /*0ac0*/  @!P4 IADD3 R21, PT, PT, R21, -R8, RZ ;  /* 0x800000081515c210 */ /* 0x000fe40007ffe0ff */
[----:B------:R-:W-:-:S02]  /*0ad0*/  ISETP.GT.U32.AND P5, PT, R0, R11, PT ;  /* 0x0000000b0000720c */ /* 0x000fc40003fa4070 */
[----:B------:R-:W-:Y:S02]  /*0ae0*/  ISETP.GE.AND P4, PT, R6, RZ, PT ;  /* 0x000000ff0600720c */ /* 0x000fe40003f86270 */
[----:B------:R-:W-:Y:S01]  /*0af0*/  ISETP.GT.U32.AND P6, PT, R0, R22, PT ;  /* 0x000000160000720c */ /* 0x000fe20003fc4070 */
[----:B------:R-:W-:-:S08]  /*0b00*/  VIADD R20, R6, 0x4 ;  /* 0x0000000406147836 */ /* 0x000fd00000000000 */
[----:B------:R-:W-:-:S04]  /*0b10*/  @!P5 IADD3 R11, PT, PT, R11, -R8, RZ ;  /* 0x800000080b0bd210 */ /* 0x000fc80007ffe0ff */
[----:B------:R-:W-:Y:S01]  /*0b20*/  @!P6 IMAD.IADD R22, R22, 0x1, -R8 ;  /* 0x000000011616e824 */ /* 0x000fe200078e0a08 */
[----:B------:R-:W-:-:S04]  /*0b30*/  ISETP.GT.U32.AND P5, PT, R0, R11, PT ;  /* 0x0000000b0000720c */ /* 0x000fc80003fa4070 */
[----:B------:R-:W-:-:S09]  /*0b40*/  ISETP.GT.U32.AND P6, PT, R0, R22, PT ;  /* 0x000000160000720c */ /* 0x000fd20003fc4070 */
[----:B------:R-:W-:-:S04]  /*0b50*/  @!P5 IADD3 R11, PT, PT, R11, -R8, RZ ;  /* 0x800000080b0bd210 */ /* 0x000fc80007ffe0ff */
[----:B------:R-:W-:Y:S02]  /*0b60*/  @!P6 IMAD.IADD R22, R22, 0x1, -R8 ;  /* 0x000000011616e824 */ /* 0x000fe400078e0a08 */
[----:B--2---:R-:W-:Y:S01]  /*0b70*/  FADD R17, R16, R17 ;  /* 0x0000001110117221 */ /* 0x004fe20000000000 */
[----:B------:R-:W-:Y:S02]  /*0b80*/  MOV R16, R21 ;  /* 0x0000001500107202 */ /* 0x000fe40000000f00 */
[----:B------:R-:W-:-:S03]  /*0b90*/  IABS R21, R20 ;  /* 0x0000001400157213 */ /* 0x000fc60000000000 */
[----:B------:R-:W-:Y:S01]  /*0ba0*/  @!P4 IMAD.MOV R16, RZ, RZ, -R16 ;  /* 0x000000ffff10c224 */ /* 0x000fe200078e0a10 */
[----:B------:R-:W-:Y:S01]  /*0bb0*/  ISETP.GE.AND P4, PT, R20, RZ, PT ;  /* 0x000000ff1400720c */ /* 0x000fe20003f86270 */
[----:B------:R-:W-:-:S05]  /*0bc0*/  IMAD.HI.U32 R20, R4, R21, RZ ;  /* 0x0000001504147227 */ /* 0x000fca00078e00ff */
[----:B------:R-:W-:-:S05]  /*0bd0*/  IADD3 R20, PT, PT, -R20, RZ, RZ ;  /* 0x000000ff14147210 */ /* 0x000fca0007ffe1ff */
[----:B------:R-:W-:-:S05]  /*0be0*/  IMAD R20, R8, R20, R21 ;  /* 0x0000001408147224 */ /* 0x000fca00078e0215 */
[----:B------:R-:W-:Y:S01]  /*0bf0*/  ISETP.GT.U32.AND P5, PT, R0, R20, PT ;  /* 0x000000140000720c */ /* 0x000fe20003fa4070 */
[----:B---3--:R-:W-:Y:S01]  /*0c00*/  FADD R18, R17, R18 ;  /* 0x0000001211127221 */ /* 0x008fe20000000000 */
[----:B------:R-:W-:-:S05]  /*0c10*/  VIADD R17, R6, 0x5 ;  /* 0x0000000506117836 */ /* 0x000fca0000000000 */
[----:B------:R-:W-:Y:S02]  /*0c20*/  IABS R29, R17 ;  /* 0x00000011001d7213 */ /* 0x000fe40000000000 */
[----:B------:R-:W-:-:S03]  /*0c30*/  ISETP.GE.AND P6, PT, R17, RZ, PT ;  /* 0x000000ff1100720c */ /* 0x000fc60003fc6270 */
[----:B------:R-:W-:-:S04]  /*0c40*/  IMAD.HI.U32 R17, R4, R29, RZ ;  /* 0x0000001d04117227 */ /* 0x000fc800078e00ff */
[----:B------:R-:W-:Y:S02]  /*0c50*/  IMAD.MOV R17, RZ, RZ, -R17 ;  /* 0x000000ffff117224 */ /* 0x000fe400078e0a11 */
[----:B------:R-:W-:Y:S02]  /*0c60*/  @!P5 IMAD.IADD R20, R20, 0x1, -R8 ;  /* 0x000000011414d824 */ /* 0x000fe400078e0a08 */
[----:B------:R-:W-:Y:S02]  /*0c70*/  IMAD R29, R8, R17, R29 ;  /* 0x00000011081d7224 */ /* 0x000fe400078e021d */
[----:B------:R-:W-:Y:S01]  /*0c80*/  VIADD R17, R6, 0x6 ;  /* 0x0000000606117836 */ /* 0x000fe20000000000 */
[----:B------:R-:W-:Y:S01]  /*0c90*/  ISETP.GT.U32.AND P5, PT, R0, R20, PT ;  /* 0x000000140000720c */ /* 0x000fe20003fa4070 */
[----:B------:R-:W-:-:S03]  /*0ca0*/  @!P3 IMAD.MOV R22, RZ, RZ, -R22 ;  /* 0x000000ffff16b224 */ /* 0x000fc600078e0a16 */
[----:B------:R-:W-:Y:S02]  /*0cb0*/  IABS R21, R17 ;  /* 0x0000001100157213 */ /* 0x000fe40000000000 */
[----:B------:R-:W-:-:S03]  /*0cc0*/  ISETP.GE.AND P3, PT, R17, RZ, PT ;  /* 0x000000ff1100720c */ /* 0x000fc60003f66270 */
[----:B------:R-:W-:-:S04]  /*0cd0*/  IMAD.HI.U32 R17, R4, R21, RZ ;  /* 0x0000001504117227 */ /* 0x000fc800078e00ff */
[----:B----4-:R-:W-:Y:S01]  /*0ce0*/  FADD R18, R18, R19 ;  /* 0x0000001312127221 */ /* 0x010fe20000000000 */
[----:B------:R-:W-:Y:S01]  /*0cf0*/  IMAD.MOV R17, RZ, RZ, -R17 ;  /* 0x000000ffff117224 */ /* 0x000fe200078e0a11 */
[----:B------:R-:W-:Y:S02]  /*0d00*/  @!P5 IADD3 R20, PT, PT, R20, -R8, RZ ;  /* 0x800000081414d210 */ /* 0x000fe40007ffe0ff */
[----:B-----5:R-:W-:Y:S01]  /*0d10*/  FADD R13, R18, R13 ;  /* 0x0000000d120d7221 */ /* 0x020fe20000000000 */
[----:B------:R-:W-:Y:S01]  /*0d20*/  IMAD R21, R8, R17, R21 ;  /* 0x0000001108157224 */ /* 0x000fe200078e0215 */
[----:B------:R-:W-:Y:S02]  /*0d30*/  MOV R18, R11 ;  /* 0x0000000b00127202 */ /* 0x000fe40000000f00 */
[----:B------:R-:W-:Y:S02]  /*0d40*/  @!P4 IADD3 R20, PT, PT, -R20, RZ, RZ ;  /* 0x000000ff1414c210 */ /* 0x000fe40007ffe1ff */
[C---:B------:R-:W-:Y:S01]  /*0d50*/  ISETP.GT.U32.AND P4, PT, R0.reuse, R21, PT ;  /* 0x000000150000720c */ /* 0x040fe20003f84070 */
[----:B------:R-:W-:Y:S01]  /*0d60*/  @!P2 IMAD.MOV R18, RZ, RZ, -R18 ;  /* 0x000000ffff12a224 */ /* 0x000fe200078e0a12 */
[----:B------:R-:W-:Y:S01]  /*0d70*/  ISETP.GT.U32.AND P2, PT, R0, R29, PT ;  /* 0x0000001d0000720c */ /* 0x000fe20003f44070 */
[----:B------:R-:W-:-:S05]  /*0d80*/  VIADD R11, R6, 0x7 ;  /* 0x00000007060b7836 */ /* 0x000fca0000000000 */
[----:B------:R-:W-:-:S05]  /*0d90*/  IABS R23, R11 ;  /* 0x0000000b00177213 */ /* 0x000fca0000000000 */
[--C-:B------:R-:W-:Y:S02]  /*0da0*/  @!P4 IMAD.IADD R21, R21, 0x1, -R8.reuse ;  /* 0x000000011515c824 */ /* 0x100fe400078e0a08 */
[----:B------:R-:W-:-:S03]  /*0db0*/  @!P2 IMAD.IADD R29, R29, 0x1, -R8 ;  /* 0x000000011d1da824 */ /* 0x000fc600078e0a08 */
[C---:B------:R-:W-:Y:S02]  /*0dc0*/  ISETP.GT.U32.AND P4, PT, R0.reuse, R21, PT ;  /* 0x000000150000720c */ /* 0x040fe40003f84070 */
[----:B------:R-:W-:Y:S02]  /*0dd0*/  ISETP.GT.U32.AND P2, PT, R0, R29, PT ;  /* 0x0000001d0000720c */ /* 0x000fe40003f44070 */
[----:B------:R-:W-:Y:S01]  /*0de0*/  ISETP.GE.AND P5, PT, R11, RZ, PT ;  /* 0x000000ff0b00720c */ /* 0x000fe20003fa6270 */
[----:B------:R-:W-:Y:S01]  /*0df0*/  IMAD.HI.U32 R11, R4, R23, RZ ;  /* 0x00000017040b7227 */ /* 0x000fe200078e00ff */
[----:B------:R-:W-:-:S03]  /*0e00*/  SEL R25, R9, R12, !P1 ;  /* 0x0000000c09197207 */ /* 0x000fc60004800000 */
[----:B------:R-:W-:Y:S01]  /*0e10*/  FADD R10, R13, R10 ;  /* 0x0000000a0d0a7221 */ /* 0x000fe20000000000 */
[C---:B------:R-:W-:Y:S01]  /*0e20*/  SEL R13, R9.reuse, R24, !P1 ;  /* 0x00000018090d7207 */ /* 0x040fe20004800000 */
[----:B------:R-:W-:Y:S01]  /*0e30*/  IMAD.MOV R11, RZ, RZ, -R11 ;  /* 0x000000ffff0b7224 */ /* 0x000fe200078e0a0b */
[----:B------:R-:W-:Y:S01]  /*0e40*/  SEL R17, R9, R16, !P1 ;  /* 0x0000001009117207 */ /* 0x000fe20004800000 */
[----:B------:R-:W-:Y:S01]  /*0e50*/  IMAD.WIDE R24, R25, 0x4, R14 ;  /* 0x0000000419187825 */ /* 0x000fe200078e020e */
[----:B------:R-:W-:-:S03]  /*0e60*/  SEL R19, R9, R28, !P1 ;  /* 0x0000001c09137207 */ /* 0x000fc60004800000 */
[----:B------:R-:W-:Y:S02]  /*0e70*/  IMAD R23, R8, R11, R23 ;  /* 0x0000000b08177224 */ /* 0x000fe400078e0217 */
[----:B------:R-:W-:Y:S01]  /*0e80*/  IMAD.WIDE R12, R13, 0x4, R14 ;  /* 0x000000040d0c7825 */ /* 0x000fe200078e020e */
[----:B------:R0:W2:Y:S03]  /*0e90*/  LDG.E.CONSTANT R11, desc[UR6][R24.64] ;  /* 0x00000006180b7981 */ /* 0x0000a6000c1e9900 */
[--C-:B------:R-:W-:Y:S02]  /*0ea0*/  @!P4 IMAD.IADD R21, R21, 0x1, -R8.reuse ;  /* 0x000000011515c824 */ /* 0x100fe400078e0a08 */
[----:B------:R-:W-:Y:S01]  /*0eb0*/  @!P2 IMAD.IADD R29, R29, 0x1, -R8 ;  /* 0x000000011d1da824 */ /* 0x000fe200078e0a08 */
[----:B------:R-:W3:Y:S01]  /*0ec0*/  LDG.E.CONSTANT R12, desc[UR6][R12.64] ;  /* 0x000000060c0c7981 */ /* 0x000ee2000c1e9900 */
[----:B------:R-:W-:-:S04]  /*0ed0*/  IMAD.WIDE R16, R17, 0x4, R14 ;  /* 0x0000000411107825 */ /* 0x000fc800078e020e */
[----:B0-----:R-:W-:Y:S01]  /*0ee0*/  IMAD.WIDE R24, R19, 0x4, R14 ;  /* 0x0000000413187825 */ /* 0x001fe200078e020e */
[C---:B------:R-:W-:Y:S02]  /*0ef0*/  SEL R19, R9.reuse, R22, !P1 ;  /* 0x0000001609137207 */ /* 0x040fe40004800000 */
[----:B------:R-:W-:Y:S01]  /*0f00*/  MOV R22, R21 ;  /* 0x0000001500167202 */ /* 0x000fe20000000f00 */
[----:B------:R-:W-:Y:S01]  /*0f10*/  @!P6 IMAD.MOV R29, RZ, RZ, -R29 ;  /* 0x000000ffff1de224 */ /* 0x000fe200078e0a1d */
[----:B------:R0:W4:Y:S01]  /*0f20*/  LDG.E.CONSTANT R13, desc[UR6][R16.64] ;  /* 0x00000006100d7981 */ /* 0x000122000c1e9900 */
[----:B------:R-:W-:Y:S02]  /*0f30*/  ISETP.GT.U32.AND P2, PT, R0, R23, PT ;  /* 0x000000170000720c */ /* 0x000fe40003f44070 */
[----:B------:R-:W-:Y:S01]  /*0f40*/  @!P3 IMAD.MOV R22, RZ, RZ, -R22 ;  /* 0x000000ffff16b224 */ /* 0x000fe200078e0a16 */
[----:B------:R-:W-:Y:S01]  /*0f50*/  SEL R29, R9, R29, !P1 ;  /* 0x0000001d091d7207 */ /* 0x000fe20004800000 */
[----:B------:R1:W5:Y:S01]  /*0f60*/  LDG.E.CONSTANT R24, desc[UR6][R24.64] ;  /* 0x0000000618187981 */ /* 0x000362000c1e9900 */
[----:B0-----:R-:W-:Y:S01]  /*0f70*/  IMAD.WIDE R16, R19, 0x4, R14 ;  /* 0x0000000413107825 */ /* 0x001fe200078e020e */
[----:B------:R-:W-:-:S02]  /*0f80*/  SEL R19, R9, R18, !P1 ;  /* 0x0000001209137207 */ /* 0x000fc40004800000 */
[----:B------:R-:W-:Y:S02]  /*0f90*/  SEL R20, R9, R20, !P1 ;  /* 0x0000001409147207 */ /* 0x000fe40004800000 */
[----:B------:R0:W5:Y:S01]  /*0fa0*/  LDG.E.CONSTANT R27, desc[UR6][R16.64] ;  /* 0x00000006101b7981 */ /* 0x000162000c1e9900 */
[----:B------:R-:W-:Y:S01]  /*0fb0*/  IMAD.WIDE R18, R19, 0x4, R14 ;  /* 0x0000000413127825 */ /* 0x000fe200078e020e */
[----:B-1----:R-:W-:-:S03]  /*0fc0*/  SEL R25, R9, R22, !P1 ;  /* 0x0000001609197207 */ /* 0x002fc60004800000 */
[--C-:B------:R-:W-:Y:S01]  /*0fd0*/  IMAD.WIDE R20, R20, 0x4, R14.reuse ;  /* 0x0000000414147825 */ /* 0x100fe200078e020e */
[----:B------:R1:W5:Y:S03]  /*0fe0*/  LDG.E.CONSTANT R28, desc[UR6][R18.64] ;  /* 0x00000006121c7981 */ /* 0x000366000c1e9900 */
[--C-:B0-----:R-:W-:Y:S01]  /*0ff0*/  IMAD.WIDE R16, R29, 0x4, R14.reuse ;  /* 0x000000041d107825 */ /* 0x101fe200078e020e */
[----:B------:R-:W-:Y:S01]  /*1000*/  @!P2 IADD3 R23, PT, PT, R23, -R8, RZ ;  /* 0x800000081717a210 */ /* 0x000fe20007ffe0ff */
[----:B------:R0:W5:Y:S02]  /*1010*/  LDG.E.CONSTANT R20, desc[UR6][R20.64] ;  /* 0x0000000614147981 */ /* 0x000164000c1e9900 */
[----:B------:R-:W-:Y:S02]  /*1020*/  VIADD R29, R6, 0x8 ;  /* 0x00000008061d7836 */ /* 0x000fe40000000000 */
[----:B-1----:R-:W-:Y:S01]  /*1030*/  IMAD.WIDE R18, R25, 0x4, R14 ;  /* 0x0000000419127825 */ /* 0x002fe200078e020e */
[----:B------:R1:W5:Y:S02]  /*1040*/  LDG.E.CONSTANT R16, desc[UR6][R16.64] ;  /* 0x0000000610107981 */ /* 0x000364000c1e9900 */
[----:B------:R-:W-:-:S02]  /*1050*/  IABS R25, R29 ;  /* 0x0000001d00197213 */ /* 0x000fc40000000000 */
[----:B------:R-:W-:Y:S01]  /*1060*/  ISETP.GT.U32.AND P2, PT, R0, R23, PT ;  /* 0x000000170000720c */ /* 0x000fe20003f44070 */
[----:B------:R-:W5:Y:S02]  /*1070*/  LDG.E.CONSTANT R18, desc[UR6][R18.64] ;  /* 0x0000000612127981 */ /* 0x000f64000c1e9900 */
[----:B0-----:R-:W-:-:S04]  /*1080*/  IMAD.HI.U32 R21, R4, R25, RZ ;  /* 0x0000001904157227 */ /* 0x001fc800078e00ff */
[----:B------:R-:W-:-:S04]  /*1090*/  IMAD.MOV R21, RZ, RZ, -R21 ;  /* 0x000000ffff157224 */ /* 0x000fc800078e0a15 */
[----:B-1----:R-:W-:Y:S02]  /*10a0*/  IMAD R17, R8, R21, R25 ;  /* 0x0000001508117224 */ /* 0x002fe400078e0219 */
[----:B------:R-:W-:-:S03]  /*10b0*/  @!P2 IMAD.IADD R23, R23, 0x1, -R8 ;  /* 0x000000011717a824 */ /* 0x000fc600078e0a08 */
[----:B------:R-:W-:Y:S02]  /*10c0*/  ISETP.GT.U32.AND P2, PT, R0, R17, PT ;  /* 0x000000110000720c */ /* 0x000fe40003f44070 */
[----:B------:R-:W-:-:S11]  /*10d0*/  ISETP.GE.AND P3, PT, R29, RZ, PT ;  /* 0x000000ff1d00720c */ /* 0x000fd60003f66270 */
[----:B------:R-:W-:-:S04]  /*10e0*/  @!P2 IADD3 R17, PT, PT, R17, -R8, RZ ;  /* 0x800000081111a210 */ /* 0x000fc80007ffe0ff */
[----:B------:R-:W-:Y:S02]  /*10f0*/  ISETP.GT.U32.AND P2, PT, R0, R17, PT ;  /* 0x000000110000720c */ /* 0x000fe40003f44070 */
[----:B------:R-:W-:-:S04]  /*1100*/  @!P5 IADD3 R23, PT, PT, -R23, RZ, RZ ;  /* 0x000000ff1717d210 */ /* 0x000fc80007ffe1ff */
[----:B------:R-:W-:-:S07]  /*1110*/  SEL R23, R9, R23, !P1 ;  /* 0x0000001709177207 */ /* 0x000fce0004800000 */
[----:B------:R-:W-:-:S04]  /*1120*/  @!P2 IMAD.IADD R17, R17, 0x1, -R8 ;  /* 0x000000011111a824 */ /* 0x000fc800078e0a08 */
[----:B------:R-:W-:Y:S02]  /*1130*/  @!P3 IMAD.MOV R17, RZ, RZ, -R17 ;  /* 0x000000ffff11b224 */ /* 0x000fe400078e0a11 */
[----:B------:R-:W-:-:S03]  /*1140*/  IMAD.WIDE R22, R23, 0x4, R14 ;  /* 0x0000000417167825 */ /* 0x000fc600078e020e */
[----:B------:R-:W-:-:S03]  /*1150*/  SEL R9, R9, R17, !P1 ;  /* 0x0000001109097207 */ /* 0x000fc60004800000 */
[----:B------:R-:W5:Y:S02]  /*1160*/  LDG.E.CONSTANT R22, desc[UR6][R22.64] ;  /* 0x0000000616167981 */ /* 0x000f64000c1e9900 */
[----:B------:R-:W-:-:S06]  /*1170*/  IMAD.WIDE R8, R9, 0x4, R14 ;  /* 0x0000000409087825 */ /* 0x000fcc00078e020e */
[----:B------:R-:W5:Y:S01]  /*1180*/  LDG.E.CONSTANT R8, desc[UR6][R8.64] ;  /* 0x0000000608087981 */ /* 0x000f62000c1e9900 */
[----:B------:R-:W-:-:S04]  /*1190*/  IADD3 R7, PT, PT, R7, 0x10, RZ ;  /* 0x0000001007077810 */ /* 0x000fc80007ffe0ff */
[----:B------:R-:W-:Y:S01]  /*11a0*/  ISETP.NE.AND P1, PT, R7, RZ, PT ;  /* 0x000000ff0700720c */ /* 0x000fe20003f25270 */
[----:B------:R-:W-:Y:S02]  /*11b0*/  VIADD R6, R6, 0x10 ;  /* 0x0000001006067836 */ /* 0x000fe40000000000 */
[----:B--2---:R-:W-:-:S04]  /*11c0*/  FADD R11, R10, R11 ;  /* 0x0000000b0a0b7221 */ /* 0x004fc80000000000 */
[----:B---3--:R-:W-:-:S04]  /*11d0*/  FADD R12, R11, R12 ;  /* 0x0000000c0b0c7221 */ /* 0x008fc80000000000 */
[----:B----4-:R-:W-:-:S04]  /*11e0*/  FADD R13, R12, R13 ;  /* 0x0000000d0c0d7221 */ /* 0x010fc80000000000 */
[----:B-----5:R-:W-:-:S04]  /*11f0*/  FADD R24, R13, R24 ;  /* 0x000000180d187221 */ /* 0x020fc80000000000 */
[----:B------:R-:W-:-:S04]  /*1200*/  FADD R27, R24, R27 ;  /* 0x0000001b181b7221 */ /* 0x000fc80000000000 */
[----:B------:R-:W-:-:S04]  /*1210*/  FADD R27, R27, R28 ;  /* 0x0000001c1b1b7221 */ /* 0x000fc80000000000 */
[----:B------:R-:W-:-:S04]  /*1220*/  FADD R27, R27, R20 ;  /* 0x000000141b1b7221 */ /* 0x000fc80000000000 */
[----:B------:R-:W-:-:S04]  /*1230*/  FADD R27, R27, R16 ;  /* 0x000000101b1b7221 */ /* 0x000fc80000000000 */
[----:B------:R-:W-:-:S04]  /*1240*/  FADD R27, R27, R18 ;  /* 0x000000121b1b7221 */ /* 0x000fc80000000000 */
[----:B------:R-:W-:-:S04]  /*1250*/  FADD R27, R27, R22 ;  /* 0x000000161b1b7221 */ /* 0x000fc80000000000 */
[----:B------:R-:W-:Y:S01]  /*1260*/  FADD R17, R27, R8 ;  /* 0x000000081b117221 */ /* 0x000fe20000000000 */
[----:B------:R-:W-:Y:S06]  /*1270*/  @P1 BRA `(.L_x_2) ;  /* 0xffffffec00ec1947 */ /* 0x000fec000383ffff */
.L_x_1:
[----:B------:R-:W-:Y:S05]  /*1280*/  @!P0 BRA `(.L_x_0) ;  /* 0x00000010000c8947 */ /* 0x000fea0003800000 */
[----:B------:R-:W0:Y:S01]  /*1290*/  LDCU UR8, c[0x0][0x390] ;  /* 0x00007200ff0877ac */ /* 0x000e220008000800 */
[----:B------:R-:W-:Y:S01]  /*12a0*/  ISETP.GE.U32.AND P0, PT, R3, 0x8, PT ;  /* 0x000000080300780c */ /* 0x000fe20003f06070 */
[----:B0-----:R-:W-:-:S04]  /*12b0*/  ULOP3.LUT UR5, UR8, 0x7, URZ, 0xc0, !UPT ;  /* 0x0000000708057892 */ /* 0x001fc8000f8ec0ff */
[----:B------:R-:W-:-:S08]  /*12c0*/  UISETP.NE.AND UP0, UPT, UR5, URZ, UPT ;  /* 0x000000ff0500728c */ /* 0x000fd0000bf05270 */
[----:B------:R-:W-:Y:S05]  /*12d0*/  @!P0 BRA `(.L_x_3) ;  /* 0x0000000800308947 */ /* 0x000fea0003800000 */
[----:B------:R-:W-:Y:S01]  /*12e0*/  IABS R9, R26 ;  /* 0x0000001a00097213 */ /* 0x000fe20000000000 */
[----:B------:R-:W-:-:S03]  /*12f0*/  IMAD R6, R5, UR8, R2 ;  /* 0x0000000805067c24 */ /* 0x000fc6000f8e0202 */
[----:B------:R-:W0:Y:S01]  /*1300*/  I2F.RP R0, R9 ;  /* 0x0000000900007306 */ /* 0x000e220000209400 */
[C---:B------:R-:W-:Y:S01]  /*1310*/  VIADD R7, R6.reuse, 0x1 ;  /* 0x0000000106077836 */ /* 0x040fe20000000000 */
[C---:B------:R-:W-:Y:S01]  /*1320*/  IADD3 R21, PT, PT, R6.reuse, 0x4, RZ ;  /* 0x0000000406157810 */ /* 0x040fe20007ffe0ff */
[C---:B------:R-:W-:Y:S01]  /*1330*/  VIADD R8, R6.reuse, 0x2 ;  /* 0x0000000206087836 */ /* 0x040fe20000000000 */
[----:B------:R-:W-:Y:S01]  /*1340*/  IABS R16, R6 ;  /* 0x0000000600107213 */ /* 0x000fe20000000000 */
[C---:B------:R-:W-:Y:S01]  /*1350*/  VIADD R20, R6.reuse, 0x3 ;  /* 0x0000000306147836 */ /* 0x040fe20000000000 */
[----:B------:R-:W-:Y:S01]  /*1360*/  IABS R18, R7 ;  /* 0x0000000700127213 */ /* 0x000fe20000000000 */
[C---:B------:R-:W-:Y:S01]  /*1370*/  VIADD R13, R6.reuse, 0x5 ;  /* 0x00000005060d7836 */ /* 0x040fe20000000000 */
[----:B------:R-:W-:Y:S01]  /*1380*/  IABS R14, R8 ;  /* 0x00000008000e7213 */ /* 0x000fe20000000000 */
[----:B------:R-:W-:Y:S01]  /*1390*/  VIADD R15, R6, 0x6 ;  /* 0x00000006060f7836 */ /* 0x000fe20000000000 */
[----:B------:R-:W-:-:S02]  /*13a0*/  IABS R12, R20 ;  /* 0x00000014000c7213 */ /* 0x000fc40000000000 */
[----:B------:R-:W-:Y:S02]  /*13b0*/  IABS R23, R13 ;  /* 0x0000000d00177213 */ /* 0x000fe40000000000 */
[----:B------:R-:W-:Y:S01]  /*13c0*/  IABS R24, R15 ;  /* 0x0000000f00187213 */ /* 0x000fe20000000000 */
[----:B0-----:R-:W0:Y:S01]  /*13d0*/  MUFU.RCP R0, R0 ;  /* 0x0000000000007308 */ /* 0x001e220000001000 */
[----:B------:R-:W-:-:S04]  /*13e0*/  IADD3 R19, PT, PT, R6, 0x7, RZ ;  /* 0x0000000706137810 */ /* 0x000fc80007ffe0ff */
[----:B------:R-:W-:Y:S01]  /*13f0*/  IABS R25, R19 ;  /* 0x0000001300197213 */ /* 0x000fe20000000000 */
[----:B0-----:R-:W-:-:S04]  /*1400*/  VIADD R10, R0, 0xffffffe ;  /* 0x0ffffffe000a7836 */ /* 0x001fc80000000000 */
[----:B------:R0:W1:Y:S02]  /*1410*/  F2I.FTZ.U32.TRUNC.NTZ R11, R10 ;  /* 0x0000000a000b7305 */ /* 0x000064000021f000 */
[----:B0-----:R-:W-:Y:S01]  /*1420*/  HFMA2 R10, -RZ, RZ, 0, 0 ;  /* 0x00000000ff0a7431 */ /* 0x001fe200000001ff */
[----:B-1----:R-:W-:-:S05]  /*1430*/  IADD3 R4, PT, PT, RZ, -R11, RZ ;  /* 0x8000000bff047210 */ /* 0x002fca0007ffe0ff */
[----:B------:R-:W-:-:S04]  /*1440*/  IMAD R3, R4, R9, RZ ;  /* 0x0000000904037224 */ /* 0x000fc800078e02ff */
[----:B------:R-:W-:-:S06]  /*1450*/  IMAD.HI.U32 R0, R11, R3, R10 ;  /* 0x000000030b007227 */ /* 0x000fcc00078e000a */
[----:B------:R-:W-:-:S04]  /*1460*/  IMAD.HI.U32 R4, R0, R18, RZ ;  /* 0x0000001200047227 */ /* 0x000fc800078e00ff */
[----:B------:R-:W-:-:S04]  /*1470*/  IMAD.HI.U32 R10, R0, R14, RZ ;  /* 0x0000000e000a7227 */ /* 0x000fc800078e00ff */
[----:B------:R-:W-:Y:S02]  /*1480*/  IMAD.MOV R4, RZ, RZ, -R4 ;  /* 0x000000ffff047224 */ /* 0x000fe400078e0a04 */
[----:B------:R-:W-:Y:S02]  /*1490*/  IMAD.MOV R10, RZ, RZ, -R10 ;  /* 0x000000ffff0a7224 */ /* 0x000fe400078e0a0a */
[----:B------:R-:W-:Y:S01]  /*14a0*/  IMAD R18, R9, R4, R18 ;  /* 0x0000000409127224 */ /* 0x000fe200078e0212 */
[----:B------:R-:W-:Y:S01]  /*14b0*/  IABS R4, R21 ;  /* 0x0000001500047213 */ /* 0x000fe20000000000 */
[----:B------:R-:W-:-:S03]  /*14c0*/  IMAD.HI.U32 R3, R0, R16, RZ ;  /* 0x0000001000037227 */ /* 0x000fc600078e00ff */
[C---:B------:R-:W-:Y:S01]  /*14d0*/  ISETP.GT.U32.AND P5, PT, R9.reuse, R18, PT ;  /* 0x000000120900720c */ /* 0x040fe20003fa4070 */
[----:B------:R-:W-:Y:S01]  /*14e0*/  IMAD R14, R9, R10, R14 ;  /* 0x0000000a090e7224 */ /* 0x000fe200078e020e */
[----:B------:R-:W-:Y:S01]  /*14f0*/  MOV R10, R4 ;  /* 0x00000004000a7202 */ /* 0x000fe20000000f00 */
[----:B------:R-:W-:-:S03]  /*1500*/  IMAD.MOV R3, RZ, RZ, -R3 ;  /* 0x000000ffff037224 */ /* 0x000fc600078e0a03 */
[----:B------:R-:W-:Y:S01]  /*1510*/  ISETP.GT.U32.AND P6, PT, R9, R14, PT ;  /* 0x0000000e0900720c */ /* 0x000fe20003fc4070 */
[----:B------:R-:W-:-:S04]  /*1520*/  IMAD.HI.U32 R4, R0, R10, RZ ;  /* 0x0000000a00047227 */ /* 0x000fc800078e00ff */
[C---:B------:R-:W-:Y:S02]  /*1530*/  IMAD R16, R9.reuse, R3, R16 ;  /* 0x0000000309107224 */ /* 0x040fe400078e0210 */
[----:B------:R-:W-:Y:S01]  /*1540*/  IMAD.HI.U32 R3, R0, R12, RZ ;  /* 0x0000000c00037227 */ /* 0x000fe200078e00ff */
[----:B------:R-:W-:Y:S02]  /*1550*/  @!P5 IADD3 R18, PT, PT, R18, -R9, RZ ;  /* 0x800000091212d210 */ /* 0x000fe40007ffe0ff */
[----:B------:R-:W-:Y:S01]  /*1560*/  ISETP.GT.U32.AND P0, PT, R9, R16, PT ;  /* 0x000000100900720c */ /* 0x000fe20003f04070 */
[----:B------:R-:W-:Y:S01]  /*1570*/  IMAD.MOV R22, RZ, RZ, -R4 ;  /* 0x000000ffff167224 */ /* 0x000fe200078e0a04 */
[----:B------:R-:W-:Y:S01]  /*1580*/  MOV R4, R23 ;  /* 0x0000001700047202 */ /* 0x000fe20000000f00 */
[----:B------:R-:W-:Y:S02]  /*1590*/  IMAD.MOV R11, RZ, RZ, -R3 ;  /* 0x000000ffff0b7224 */ /* 0x000fe400078e0a03 */
[----:B------:R-:W-:-:S02]  /*15a0*/  IMAD.MOV.U32 R3, RZ, RZ, R24 ;  /* 0x000000ffff037224 */ /* 0x000fc400078e0018 */
[----:B------:R-:W-:Y:S02]  /*15b0*/  IMAD R10, R9, R22, R10 ;  /* 0x00000016090a7224 */ /* 0x000fe400078e020a */
[----:B------:R-:W-:-:S03]  /*15c0*/  IMAD.HI.U32 R22, R0, R4, RZ ;  /* 0x0000000400167227 */ /* 0x000fc600078e00ff */
[C---:B------:R-:W-:Y:S01]  /*15d0*/  ISETP.GT.U32.AND P2, PT, R9.reuse, R10, PT ;  /* 0x0000000a0900720c */ /* 0x040fe20003f44070 */
[----:B------:R-:W-:Y:S01]  /*15e0*/  IMAD R12, R9, R11, R12 ;  /* 0x0000000b090c7224 */ /* 0x000fe200078e020c */
[----:B------:R-:W-:Y:S01]  /*15f0*/  IADD3 R22, PT, PT, -R22, RZ, RZ ;  /* 0x000000ff16167210 */ /* 0x000fe20007ffe1ff */
[----:B------:R-:W-:-:S03]  /*1600*/  IMAD.HI.U32 R23, R0, R3, RZ ;  /* 0x0000000300177227 */ /* 0x000fc600078e00ff */
[----:B------:R-:W-:Y:S01]  /*1610*/  ISETP.GT.U32.AND P1, PT, R9, R12, PT ;  /* 0x0000000c0900720c */ /* 0x000fe20003f24070 */
[----:B------:R-:W-:Y:S02]  /*1620*/  IMAD.MOV.U32 R11, RZ, RZ, R25 ;  /* 0x000000ffff0b7224 */ /* 0x000fe400078e0019 */
[----:B------:R-:W-:Y:S02]  /*1630*/  IMAD.MOV R24, RZ, RZ, -R23 ;  /* 0x000000ffff187224 */ /* 0x000fe400078e0a17 */
[----:B------:R-:W-:-:S04]  /*1640*/  IMAD.HI.U32 R0, R0, R11, RZ ;  /* 0x0000000b00007227 */ /* 0x000fc800078e00ff */
[C---:B------:R-:W-:Y:S02]  /*1650*/  IMAD R4, R9.reuse, R22, R4 ;  /* 0x0000001609047224 */ /* 0x040fe400078e0204 */
[C---:B------:R-:W-:Y:S02]  /*1660*/  IMAD R3, R9.reuse, R24, R3 ;  /* 0x0000001809037224 */ /* 0x040fe400078e0203 */
[----:B------:R-:W-:Y:S01]  /*1670*/  IMAD.MOV R0, RZ, RZ, -R0 ;  /* 0x000000ffff007224 */ /* 0x000fe200078e0a00 */
[C---:B------:R-:W-:Y:S01]  /*1680*/  ISETP.GT.U32.AND P3, PT, R9.reuse, R4, PT ;  /* 0x000000040900720c */ /* 0x040fe20003f64070 */
[----:B------:R-:W-:Y:S01]  /*1690*/  @!P6 IMAD.IADD R14, R14, 0x1, -R9 ;  /* 0x000000010e0ee824 */ /* 0x000fe200078e0a09 */
[C---:B------:R-:W-:Y:S01]  /*16a0*/  ISETP.GT.U32.AND P4, PT, R9.reuse, R3, PT ;  /* 0x000000030900720c */ /* 0x040fe20003f84070 */
[C---:B------:R-:W-:Y:S01]  /*16b0*/  IMAD R0, R9.reuse, R0, R11 ;  /* 0x0000000009007224 */ /* 0x040fe200078e020b */
[----:B------:R-:W-:Y:S01]  /*16c0*/  @!P1 IADD3 R12, PT, PT, R12, -R9, RZ ;  /* 0x800000090c0c9210 */ /* 0x000fe20007ffe0ff */
[--C-:B------:R-:W-:Y:S01]  /*16d0*/  @!P0 IMAD.IADD R16, R16, 0x1, -R9.reuse ;  /* 0x0000000110108824 */ /* 0x100fe200078e0a09 */
[C---:B------:R-:W-:Y:S01]  /*16e0*/  ISETP.GT.U32.AND P1, PT, R9.reuse, R14, PT ;  /* 0x0000000e0900720c */ /* 0x040fe20003f24070 */
[----:B------:R-:W-:Y:S01]  /*16f0*/  @!P2 IMAD.IADD R10, R10, 0x1, -R9 ;  /* 0x000000010a0aa824 */ /* 0x000fe200078e0a09 */
[----:B------:R-:W-:-:S02]  /*1700*/  ISETP.GT.U32.AND P5, PT, R9, R0, PT ;  /* 0x000000000900720c */ /* 0x000fc40003fa4070 */
[C---:B------:R-:W-:Y:S02]  /*1710*/  ISETP.GT.U32.AND P6, PT, R9.reuse, R18, PT ;  /* 0x000000120900720c */ /* 0x040fe40003fc4070 */
[----:B------:R-:W-:Y:S01]  /*1720*/  ISETP.GT.U32.AND P0, PT, R9, R16, PT ;  /* 0x000000100900720c */ /* 0x000fe20003f04070 */
[--C-:B------:R-:W-:Y:S01]  /*1730*/  @!P3 IMAD.IADD R4, R4, 0x1, -R9.reuse ;  /* 0x000000010404b824 */ /* 0x100fe200078e0a09 */
[----:B------:R-:W-:Y:S02]  /*1740*/  ISETP.GE.AND P3, PT, R7, RZ, PT ;  /* 0x000000ff0700720c */ /* 0x000fe40003f66270 */
[-C--:B------:R-:W-:Y:S02]  /*1750*/  @!P4 IADD3 R3, PT, PT, R3, -R9.reuse, RZ ;  /* 0x800000090303c210 */ /* 0x080fe40007ffe0ff */
[----:B------:R-:W-:Y:S01]  /*1760*/  ISETP.GE.AND P4, PT, R8, RZ, PT ;  /* 0x000000ff0800720c */ /* 0x000fe20003f86270 */
[--C-:B------:R-:W-:Y:S01]  /*1770*/  @!P1 IMAD.IADD R14, R14, 0x1, -R9.reuse ;  /* 0x000000010e0e9824 */ /* 0x100fe200078e0a09 */
[----:B------:R-:W-:Y:S01]  /*1780*/  ISETP.GE.AND P2, PT, R6, RZ, PT ;  /* 0x000000ff0600720c */ /* 0x000fe20003f46270 */
[--C-:B------:R-:W-:Y:S01]  /*1790*/  @!P5 IMAD.IADD R0, R0, 0x1, -R9.reuse ;  /* 0x000000010000d824 */ /* 0x100fe200078e0a09 */
[----:B------:R-:W0:Y:S01]  /*17a0*/  LDC.64 R6, c[0x0][0x380] ;  /* 0x0000e000ff067b82 */ /* 0x000e220000000a00 */
[C---:B------:R-:W-:Y:S01]  /*17b0*/  ISETP.GT.U32.AND P5, PT, R9.reuse, R12, PT ;  /* 0x0000000c0900720c */ /* 0x040fe20003fa4070 */
[----:B------:R-:W-:Y:S01]  /*17c0*/  @!P6 IMAD.IADD R18, R18, 0x1, -R9 ;  /* 0x000000011212e824 */ /* 0x000fe200078e0a09 */
[----:B------:R-:W-:Y:S01]  /*17d0*/  @!P0 IADD3 R16, PT, PT, R16, -R9, RZ ;  /* 0x8000000910108210 */ /* 0x000fe20007ffe0ff */
[----:B------:R-:W-:Y:S01]  /*17e0*/  IMAD.MOV.U32 R23, RZ, RZ, R14 ;  /* 0x000000ffff177224 */ /* 0x000fe200078e000e */
[----:B------:R-:W-:-:S02]  /*17f0*/  ISETP.GT.U32.AND P0, PT, R9, R10, PT ;  /* 0x0000000a0900720c */ /* 0x000fc40003f04070 */
[----:B------:R-:W-:Y:S02]  /*1800*/  @!P3 IADD3 R18, PT, PT, -R18, RZ, RZ ;  /* 0x000000ff1212b210 */ /* 0x000fe40007ffe1ff */
[----:B------:R-:W-:Y:S01]  /*1810*/  @!P4 IMAD.MOV R23, RZ, RZ, -R23 ;  /* 0x000000ffff17c224 */ /* 0x000fe200078e0a17 */
[C---:B------:R-:W-:Y:S01]  /*1820*/  ISETP.GT.U32.AND P1, PT, R9.reuse, R4, PT ;  /* 0x000000040900720c */ /* 0x040fe20003f24070 */
[----:B------:R-:W-:Y:S01]  /*1830*/  @!P2 IMAD.MOV R16, RZ, RZ, -R16 ;  /* 0x000000ffff10a224 */ /* 0x000fe200078e0a10 */
[C---:B------:R-:W-:Y:S02]  /*1840*/  ISETP.GT.U32.AND P3, PT, R9.reuse, R3, PT ;  /* 0x000000030900720c */ /* 0x040fe40003f64070 */
[----:B------:R-:W-:Y:S02]  /*1850*/  ISETP.GT.U32.AND P4, PT, R9, R0, PT ;  /* 0x000000000900720c */ /* 0x000fe40003f84070 */
[----:B------:R-:W-:Y:S02]  /*1860*/  ISETP.GE.AND P2, PT, R20, RZ, PT ;  /* 0x000000ff1400720c */ /* 0x000fe40003f46270 */
[----:B------:R-:W-:Y:S01]  /*1870*/  @!P5 IADD3 R12, PT, PT, R12, -R9, RZ ;  /* 0x800000090c0cd210 */ /* 0x000fe20007ffe0ff */
[----:B------:R-:W-:Y:S01]  /*1880*/  @!P0 IMAD.IADD R10, R10, 0x1, -R9 ;  /* 0x000000010a0a8824 */ /* 0x000fe200078e0a09 */
[----:B------:R-:W-:-:S02]  /*1890*/  ISETP.NE.AND P5, PT, R26, RZ, PT ;  /* 0x000000ff1a00720c */ /* 0x000fc40003fa5270 */
[----:B------:R-:W-:Y:S01]  /*18a0*/  LOP3.LUT R8, RZ, R26, RZ, 0x33, !PT ;  /* 0x0000001aff087212 */ /* 0x000fe200078e33ff */
[--C-:B------:R-:W-:Y:S01]  /*18b0*/  @!P1 IMAD.IADD R4, R4, 0x1, -R9.reuse ;  /* 0x0000000104049824 */ /* 0x100fe200078e0a09 */
[----:B------:R-:W-:Y:S02]  /*18c0*/  ISETP.GE.AND P6, PT, R21, RZ, PT ;  /* 0x000000ff1500720c */ /* 0x000fe40003fc6270 */
[----:B------:R-:W-:Y:S01]  /*18d0*/  SEL R11, R8, R16, !P5 ;  /* 0x00000010080b7207 */ /* 0x000fe20006800000 */
[----:B------:R-:W-:Y:S01]  /*18e0*/  @!P4 IMAD.IADD R0, R0, 0x1, -R9 ;  /* 0x000000010000c824 */ /* 0x000fe200078e0a09 */
[----:B------:R-:W-:Y:S01]  /*18f0*/  @!P3 IADD3 R3, PT, PT, R3, -R9, RZ ;  /* 0x800000090303b210 */ /* 0x000fe20007ffe0ff */
[----:B------:R-:W-:Y:S01]  /*1900*/  IMAD.MOV.U32 R9, RZ, RZ, R12 ;  /* 0x000000ffff097224 */ /* 0x000fe200078e000c */
[----:B------:R-:W-:Y:S02]  /*1910*/  ISETP.GE.AND P0, PT, R13, RZ, PT ;  /* 0x000000ff0d00720c */ /* 0x000fe40003f06270 */
[----:B------:R-:W-:Y:S01]  /*1920*/  ISETP.GE.AND P1, PT, R15, RZ, PT ;  /* 0x000000ff0f00720c */ /* 0x000fe20003f26270 */
[----:B0-----:R-:W-:Y:S01]  /*1930*/  IMAD.WIDE R14, R11, 0x4, R6 ;  /* 0x000000040b0e7825 */ /* 0x001fe200078e0206 */
[----:B------:R-:W-:-:S02]  /*1940*/  SEL R13, R8, R18, !P5 ;  /* 0x00000012080d7207 */ /* 0x000fc40006800000 */
[----:B------:R-:W-:Y:S01]  /*1950*/  MOV R21, R10 ;  /* 0x0000000a00157202 */ /* 0x000fe20000000f00 */
[----:B------:R-:W-:Y:S01]  /*1960*/  @!P2 IMAD.MOV R9, RZ, RZ, -R9 ;  /* 0x000000ffff09a224 */ /* 0x000fe200078e0a09 */
[C---:B------:R-:W-:Y:S01]  /*1970*/  SEL R11, R8.reuse, R23, !P5 ;  /* 0x00000017080b7207 */ /* 0x040fe20006800000 */
[----:B------:R-:W-:Y:S01]  /*1980*/  IMAD.WIDE R12, R13, 0x4, R6 ;  /* 0x000000040d0c7825 */ /* 0x000fe200078e0206 */
[----:B------:R-:W-:Y:S01]  /*1990*/  ISETP.GE.AND P3, PT, R19, RZ, PT ;  /* 0x000000ff1300720c */ /* 0x000fe20003f66270 */
[----:B------:R-:W2:Y:S01]  /*19a0*/  LDG.E.CONSTANT R14, desc[UR6][R14.64] ;  /* 0x000000060e0e7981 */ /* 0x000ea2000c1e9900 */
[----:B------:R-:W-:Y:S01]  /*19b0*/  SEL R19, R8, R9, !P5 ;  /* 0x0000000908137207 */ /* 0x000fe20006800000 */
[----:B------:R-:W-:Y:S02]  /*19c0*/  @!P6 IMAD.MOV R21, RZ, RZ, -R21 ;  /* 0x000000ffff15e224 */ /* 0x000fe400078e0a15 */
[----:B------:R-:W-:Y:S01]  /*19d0*/  IMAD.WIDE R10, R11, 0x4, R6 ;  /* 0x000000040b0a7825 */ /* 0x000fe200078e0206 */
[----:B------:R-:W3:Y:S01]  /*19e0*/  LDG.E.CONSTANT R12, desc[UR6][R12.64] ;  /* 0x000000060c0c7981 */ /* 0x000ee2000c1e9900 */
[----:B------:R-:W-:-:S02]  /*19f0*/  @!P0 IADD3 R4, PT, PT, -R4, RZ, RZ ;  /* 0x000000ff04048210 */ /* 0x000fc40007ffe1ff */
[C---:B------:R-:W-:Y:S01]  /*1a00*/  SEL R21, R8.reuse, R21, !P5 ;  /* 0x0000001508157207 */ /* 0x040fe20006800000 */
[----:B------:R-:W-:Y:S01]  /*1a10*/  IMAD.WIDE R18, R19, 0x4, R6 ;  /* 0x0000000413127825 */ /* 0x000fe200078e0206 */
[----:B------:R-:W4:Y:S01]  /*1a20*/  LDG.E.CONSTANT R10, desc[UR6][R10.64] ;  /* 0x000000060a0a7981 */ /* 0x000f22000c1e9900 */
[C---:B------:R-:W-:Y:S02]  /*1a30*/  SEL R23, R8.reuse, R4, !P5 ;  /* 0x0000000408177207 */ /* 0x040fe40006800000 */
[----:B------:R-:W-:Y:S02]  /*1a40*/  @!P1 IMAD.MOV R3, RZ, RZ, -R3 ;  /* 0x000000ffff039224 */ /* 0x000fe400078e0a03 */
[----:B------:R-:W-:Y:S01]  /*1a50*/  IMAD.WIDE R20, R21, 0x4, R6 ;  /* 0x0000000415147825 */ /* 0x000fe200078e0206 */
[----:B------:R-:W5:Y:S02]  /*1a60*/  LDG.E.CONSTANT R18, desc[UR6][R18.64] ;  /* 0x0000000612127981 */ /* 0x000f64000c1e9900 */
[----:B------:R-:W-:Y:S01]  /*1a70*/  SEL R9, R8, R3, !P5 ;  /* 0x0000000308097207 */ /* 0x000fe20006800000 */
[----:B------:R-:W-:-:S02]  /*1a80*/  @!P3 IMAD.MOV R0, RZ, RZ, -R0 ;  /* 0x000000ffff00b224 */ /* 0x000fc400078e0a00 */
[--C-:B------:R-:W-:Y:S01]  /*1a90*/  IMAD.WIDE R22, R23, 0x4, R6.reuse ;  /* 0x0000000417167825 */ /* 0x100fe200078e0206 */
[----:B------:R-:W5:Y:S02]  /*1aa0*/  LDG.E.CONSTANT R20, desc[UR6][R20.64] ;  /* 0x0000000614147981 */ /* 0x000f64000c1e9900 */
[----:B------:R-:W-:Y:S01]  /*1ab0*/  SEL R3, R8, R0, !P5 ;  /* 0x0000000008037207 */ /* 0x000fe20006800000 */
[--C-:B------:R-:W-:Y:S02]  /*1ac0*/  IMAD.WIDE R8, R9, 0x4, R6.reuse ;  /* 0x0000000409087825 */ /* 0x100fe400078e0206 */
[----:B------:R-:W5:Y:S02]  /*1ad0*/  LDG.E.CONSTANT R22, desc[UR6][R22.64] ;  /* 0x0000000616167981 */ /* 0x000f64000c1e9900 */
[----:B------:R-:W-:Y:S02]  /*1ae0*/  IMAD.WIDE R6, R3, 0x4, R6 ;  /* 0x0000000403067825 */ /* 0x000fe400078e0206 */
[----:B------:R-:W5:Y:S04]  /*1af0*/  LDG.E.CONSTANT R8, desc[UR6][R8.64] ;  /* 0x0000000608087981 */ /* 0x000f68000c1e9900 */
[----:B------:R-:W5:Y:S01]  /*1b00*/  LDG.E.CONSTANT R6, desc[UR6][R6.64] ;  /* 0x0000000606067981 */ /* 0x000f62000c1e9900 */
[----:B------:R-:W-:Y:S01]  /*1b10*/  IADD3 R2, PT, PT, R2, 0x8, RZ ;  /* 0x0000000802027810 */ /* 0x000fe20007ffe0ff */
[----:B--2---:R-:W-:-:S04]  /*1b20*/  FADD R17, R17, R14 ;  /* 0x0000000e11117221 */ /* 0x004fc80000000000 */
[----:B---3--:R-:W-:-:S04]  /*1b30*/  FADD R17, R17, R12 ;  /* 0x0000000c11117221 */ /* 0x008fc80000000000 */
[----:B----4-:R-:W-:-:S04]  /*1b40*/  FADD R17, R17, R10 ;  /* 0x0000000a11117221 */ /* 0x010fc80000000000 */
[----:B-----5:R-:W-:-:S04]  /*1b50*/  FADD R17, R17, R18 ;  /* 0x0000001211117221 */ /* 0x020fc80000000000 */
[----:B------:R-:W-:-:S04]  /*1b60*/  FADD R17, R17, R20 ;  /* 0x0000001411117221 */ /* 0x000fc80000000000 */
[----:B------:R-:W-:-:S04]  /*1b70*/  FADD R17, R17, R22 ;  /* 0x0000001611117221 */ /* 0x000fc80000000000 */
[----:B------:R-:W-:-:S04]  /*1b80*/  FADD R17, R17, R8 ;  /* 0x0000000811117221 */ /* 0x000fc80000000000 */
[----:B------:R-:W-:-:S07]  /*1b90*/  FADD R17, R17, R6 ;  /* 0x0000000611117221 */ /* 0x000fce0000000000 */
.L_x_3:
[----:B------:R-:W-:Y:S05]  /*1ba0*/  BRA.U !UP0, `(.L_x_0) ;  /* 0x0000000508c47547 */ /* 0x000fea000b800000 */
[----:B------:R-:W-:Y:S02]  /*1bb0*/  UISETP.GE.U32.AND UP0, UPT, UR5, 0x4, UPT ;  /* 0x000000040500788c */ /* 0x000fe4000bf06070 */
[----:B------:R-:W-:-:S04]  /*1bc0*/  ULOP3.LUT UR4, UR8, 0x3, URZ, 0xc0, !UPT ;  /* 0x0000000308047892 */ /* 0x000fc8000f8ec0ff */
[----:B------:R-:W-:-:S03]  /*1bd0*/  UISETP.NE.AND UP1, UPT, UR4, URZ, UPT ;  /* 0x000000ff0400728c */ /* 0x000fc6000bf25270 */
[----:B------:R-:W-:Y:S08]  /*1be0*/  BRA.U !UP0, `(.L_x_4) ;  /* 0x0000000508247547 */ /* 0x000ff0000b800000 */
[----:B------:R-:W-:Y:S01]  /*1bf0*/  IABS R0, R26 ;  /* 0x0000001a00007213 */ /* 0x000fe20000000000 */
[----:B------:R-:W-:-:S03]  /*1c00*/  IMAD R4, R5, UR8, R2 ;  /* 0x0000000805047c24 */ /* 0x000fc6000f8e0202 */
[----:B------:R-:W0:Y:S01]  /*1c10*/  I2F.RP R9, R0 ;  /* 0x0000000000097306 */ /* 0x000e220000209400 */
[C---:B------:R-:W-:Y:S01]  /*1c20*/  VIADD R3, R4.reuse, 0x2 ;  /* 0x0000000204037836 */ /* 0x040fe20000000000 */
[C---:B------:R-:W-:Y:S02]  /*1c30*/  IADD3 R8, PT, PT, R4.reuse, 0x1, RZ ;  /* 0x0000000104087810 */ /* 0x040fe40007ffe0ff */
[----:B------:R-:W-:Y:S02]  /*1c40*/  IADD3 R16, PT, PT, R4, 0x3, RZ ;  /* 0x0000000304107810 */ /* 0x000fe40007ffe0ff */
[----:B------:R-:W-:Y:S02]  /*1c50*/  IABS R15, R3 ;  /* 0x00000003000f7213 */ /* 0x000fe40000000000 */
[----:B------:R-:W-:Y:S02]  /*1c60*/  IABS R13, R8 ;  /* 0x00000008000d7213 */ /* 0x000fe40000000000 */
[----:B------:R-:W-:-:S02]  /*1c70*/  IABS R19, R16 ;  /* 0x0000001000137213 */ /* 0x000fc40000000000 */
[----:B------:R-:W-:Y:S02]  /*1c80*/  ISETP.GE.AND P6, PT, R4, RZ, PT ;  /* 0x000000ff0400720c */ /* 0x000fe40003fc6270 */
[----:B------:R-:W-:Y:S01]  /*1c90*/  ISETP.GE.AND P4, PT, R8, RZ, PT ;  /* 0x000000ff0800720c */ /* 0x000fe20003f86270 */
[----:B0-----:R-:W0:Y:S02]  /*1ca0*/  MUFU.RCP R9, R9 ;  /* 0x0000000900097308 */ /* 0x001e240000001000 */
[----:B0-----:R-:W-:-:S06]  /*1cb0*/  VIADD R6, R9, 0xffffffe ;  /* 0x0ffffffe09067836 */ /* 0x001fcc0000000000 */
[----:B------:R0:W1:Y:S02]  /*1cc0*/  F2I.FTZ.U32.TRUNC.NTZ R7, R6 ;  /* 0x0000000600077305 */ /* 0x000064000021f000 */
[----:B0-----:R-:W-:Y:S02]  /*1cd0*/  IMAD.MOV.U32 R6, RZ, RZ, RZ ;  /* 0x000000ffff067224 */ /* 0x001fe400078e00ff */
[----:B-1----:R-:W-:-:S04]  /*1ce0*/  IMAD.MOV R11, RZ, RZ, -R7 ;  /* 0x000000ffff0b7224 */ /* 0x002fc800078e0a07 */
[----:B------:R-:W-:-:S04]  /*1cf0*/  IMAD R11, R11, R0, RZ ;  /* 0x000000000b0b7224 */ /* 0x000fc800078e02ff */
[----:B------:R-:W-:Y:S01]  /*1d00*/  IMAD.HI.U32 R14, R7, R11, R6 ;  /* 0x0000000b070e7227 */ /* 0x000fe200078e0006 */
[----:B------:R-:W-:Y:S02]  /*1d10*/  IABS R11, R4 ;  /* 0x00000004000b7213 */ /* 0x000fe40000000000 */
[----:B------:R-:W-:-:S03]  /*1d20*/  LOP3.LUT R4, RZ, R26, RZ, 0x33, !PT ;  /* 0x0000001aff047212 */ /* 0x000fc600078e33ff */
[----:B------:R-:W-:-:S04]  /*1d30*/  IMAD.HI.U32 R6, R14, R11, RZ ;  /* 0x0000000b0e067227 */ /* 0x000fc800078e00ff */
[----:B------:R-:W-:-:S04]  /*1d40*/  IMAD.HI.U32 R9, R14, R15, RZ ;  /* 0x0000000f0e097227 */ /* 0x000fc800078e00ff */
[----:B------:R-:W-:Y:S01]  /*1d50*/  IMAD.MOV R10, RZ, RZ, -R6 ;  /* 0x000000ffff0a7224 */ /* 0x000fe200078e0a06 */
[----:B------:R-:W-:Y:S01]  /*1d60*/  IADD3 R12, PT, PT, -R9, RZ, RZ ;  /* 0x000000ff090c7210 */ /* 0x000fe20007ffe1ff */
[----:B------:R-:W-:-:S04]  /*1d70*/  IMAD.HI.U32 R7, R14, R13, RZ ;  /* 0x0000000d0e077227 */ /* 0x000fc800078e00ff */
[----:B------:R-:W-:Y:S02]  /*1d80*/  IMAD R9, R0, R10, R11 ;  /* 0x0000000a00097224 */ /* 0x000fe400078e020b */
[----:B------:R-:W-:Y:S02]  /*1d90*/  IMAD.MOV R7, RZ, RZ, -R7 ;  /* 0x000000ffff077224 */ /* 0x000fe400078e0a07 */
[----:B------:R-:W-:Y:S01]  /*1da0*/  IMAD.HI.U32 R6, R14, R19, RZ ;  /* 0x000000130e067227 */ /* 0x000fe200078e00ff */
[----:B------:R-:W-:-:S03]  /*1db0*/  ISETP.GT.U32.AND P0, PT, R0, R9, PT ;  /* 0x000000090000720c */ /* 0x000fc60003f04070 */
[C---:B------:R-:W-:Y:S02]  /*1dc0*/  IMAD R11, R0.reuse, R7, R13 ;  /* 0x00000007000b7224 */ /* 0x040fe400078e020d */
[C---:B------:R-:W-:Y:S02]  /*1dd0*/  IMAD R13, R0.reuse, R12, R15 ;  /* 0x0000000c000d7224 */ /* 0x040fe400078e020f */
[----:B------:R-:W-:Y:S01]  /*1de0*/  IMAD.MOV R6, RZ, RZ, -R6 ;  /* 0x000000ffff067224 */ /* 0x000fe200078e0a06 */
[C---:B------:R-:W-:Y:S02]  /*1df0*/  ISETP.GT.U32.AND P1, PT, R0.reuse, R11, PT ;  /* 0x0000000b0000720c */ /* 0x040fe40003f24070 */
[C---:B------:R-:W-:Y:S01]  /*1e00*/  ISETP.GT.U32.AND P2, PT, R0.reuse, R13, PT ;  /* 0x0000000d0000720c */ /* 0x040fe20003f44070 */
[C---:B------:R-:W-:Y:S02]  /*1e10*/  IMAD R15, R0.reuse, R6, R19 ;  /* 0x00000006000f7224 */ /* 0x040fe400078e0213 */
[----:B------:R-:W-:Y:S01]  /*1e20*/  @!P0 IMAD.IADD R9, R9, 0x1, -R0 ;  /* 0x0000000109098824 */ /* 0x000fe200078e0a00 */
[----:B------:R-:W0:Y:S02]  /*1e30*/  LDC.64 R6, c[0x0][0x380] ;  /* 0x0000e000ff067b82 */ /* 0x000e240000000a00 */
[----:B------:R-:W-:-:S02]  /*1e40*/  ISETP.GT.U32.AND P3, PT, R0, R15, PT ;  /* 0x0000000f0000720c */ /* 0x000fc40003f64070 */
[----:B------:R-:W-:-:S03]  /*1e50*/  ISETP.GT.U32.AND P0, PT, R0, R9, PT ;  /* 0x000000090000720c */ /* 0x000fc60003f04070 */
[----:B------:R-:W-:Y:S02]  /*1e60*/  @!P1 IADD3 R11, PT, PT, R11, -R0, RZ ;  /* 0x800000000b0b9210 */ /* 0x000fe40007ffe0ff */
[----:B------:R-:W-:Y:S02]  /*1e70*/  @!P2 IMAD.IADD R13, R13, 0x1, -R0 ;  /* 0x000000010d0da824 */ /* 0x000fe400078e0a00 */
[----:B------:R-:W-:-:S03]  /*1e80*/  ISETP.GT.U32.AND P1, PT, R0, R11, PT ;  /* 0x0000000b0000720c */ /* 0x000fc60003f24070 */
[C---:B------:R-:W-:Y:S02]  /*1e90*/  ISETP.GT.U32.AND P2, PT, R0.reuse, R13, PT ;  /* 0x0000000d0000720c */ /* 0x040fe40003f44070 */
[-C--:B------:R-:W-:Y:S01]  /*1ea0*/  @!P3 IADD3 R15, PT, PT, R15, -R0.reuse, RZ ;  /* 0x800000000f0fb210 */ /* 0x080fe20007ffe0ff */
[----:B------:R-:W-:Y:S01]  /*1eb0*/  @!P0 IMAD.IADD R9, R9, 0x1, -R0 ;  /* 0x0000000109098824 */ /* 0x000fe200078e0a00 */
[----:B------:R-:W-:Y:S02]  /*1ec0*/  ISETP.GE.AND P3, PT, R3, RZ, PT ;  /* 0x000000ff0300720c */ /* 0x000fe40003f66270 */
[----:B------:R-:W-:Y:S02]  /*1ed0*/  ISETP.GT.U32.AND P5, PT, R0, R15, PT ;  /* 0x0000000f0000720c */ /* 0x000fe40003fa4070 */
[----:B------:R-:W-:Y:S02]  /*1ee0*/  ISETP.GE.AND P0, PT, R16, RZ, PT ;  /* 0x000000ff1000720c */ /* 0x000fe40003f06270 */
[----:B------:R-:W-:-:S02]  /*1ef0*/  @!P1 IADD3 R11, PT, PT, R11, -R0, RZ ;  /* 0x800000000b0b9210 */ /* 0x000fc40007ffe0ff */
[----:B------:R-:W-:Y:S01]  /*1f00*/  ISETP.NE.AND P1, PT, R26, RZ, PT ;  /* 0x000000ff1a00720c */ /* 0x000fe20003f25270 */
[--C-:B------:R-:W-:Y:S01]  /*1f10*/  @!P2 IMAD.IADD R13, R13, 0x1, -R0.reuse ;  /* 0x000000010d0da824 */ /* 0x100fe200078e0a00 */
[----:B------:R-:W-:Y:S02]  /*1f20*/  @!P6 IADD3 R9, PT, PT, -R9, RZ, RZ ;  /* 0x000000ff0909e210 */ /* 0x000fe40007ffe1ff */
[----:B------:R-:W-:Y:S01]  /*1f30*/  @!P4 IADD3 R11, PT, PT, -R11, RZ, RZ ;  /* 0x000000ff0b0bc210 */ /* 0x000fe20007ffe1ff */
[----:B------:R-:W-:Y:S01]  /*1f40*/  @!P3 IMAD.MOV R13, RZ, RZ, -R13 ;  /* 0x000000ffff0db224 */ /* 0x000fe200078e0a0d */
[C---:B------:R-:W-:Y:S01]  /*1f50*/  SEL R9, R4.reuse, R9, !P1 ;  /* 0x0000000904097207 */ /* 0x040fe20004800000 */
[----:B------:R-:W-:Y:S01]  /*1f60*/  @!P5 IMAD.IADD R15, R15, 0x1, -R0 ;  /* 0x000000010f0fd824 */ /* 0x000fe200078e0a00 */
[C---:B------:R-:W-:Y:S02]  /*1f70*/  SEL R11, R4.reuse, R11, !P1 ;  /* 0x0000000b040b7207 */ /* 0x040fe40004800000 */
[----:B------:R-:W-:Y:S01]  /*1f80*/  SEL R13, R4, R13, !P1 ;  /* 0x0000000d040d7207 */ /* 0x000fe20004800000 */
[----:B0-----:R-:W-:Y:S01]  /*1f90*/  IMAD.WIDE R8, R9, 0x4, R6 ;  /* 0x0000000409087825 */ /* 0x001fe200078e0206 */
[----:B------:R-:W-:-:S03]  /*1fa0*/  @!P0 IADD3 R15, PT, PT, -R15, RZ, RZ ;  /* 0x000000ff0f0f8210 */ /* 0x000fc60007ffe1ff */
[--C-:B------:R-:W-:Y:S01]  /*1fb0*/  IMAD.WIDE R10, R11, 0x4, R6.reuse ;  /* 0x000000040b0a7825 */ /* 0x100fe200078e0206 */
[----:B------:R-:W-:Y:S01]  /*1fc0*/  SEL R15, R4, R15, !P1 ;  /* 0x0000000f040f7207 */ /* 0x000fe20004800000 */
[----:B------:R-:W2:Y:S02]  /*1fd0*/  LDG.E.CONSTANT R8, desc[UR6][R8.64] ;  /* 0x0000000608087981 */ /* 0x000ea4000c1e9900 */
[--C-:B------:R-:W-:Y:S02]  /*1fe0*/  IMAD.WIDE R12, R13, 0x4, R6.reuse ;  /* 0x000000040d0c7825 */ /* 0x100fe400078e0206 */
[----:B------:R-:W3:Y:S02]  /*1ff0*/  LDG.E.CONSTANT R10, desc[UR6][R10.64] ;  /* 0x000000060a0a7981 */ /* 0x000ee4000c1e9900 */
[----:B------:R-:W-:Y:S02]  /*2000*/  IMAD.WIDE R6, R15, 0x4, R6 ;  /* 0x000000040f067825 */ /* 0x000fe400078e0206 */
[----:B------:R-:W4:Y:S04]  /*2010*/  LDG.E.CONSTANT R12, desc[UR6][R12.64] ;  /* 0x000000060c0c7981 */ /* 0x000f28000c1e9900 */
[----:B------:R-:W5:Y:S01]  /*2020*/  LDG.E.CONSTANT R6, desc[UR6][R6.64] ;  /* 0x0000000606067981 */ /* 0x000f62000c1e9900 */
[----:B------:R-:W-:-:S02]  /*2030*/  VIADD R2, R2, 0x4 ;  /* 0x0000000402027836 */ /* 0x000fc40000000000 */
[----:B--2---:R-:W-:-:S04]  /*2040*/  FADD R17, R17, R8 ;  /* 0x0000000811117221 */ /* 0x004fc80000000000 */
[----:B---3--:R-:W-:-:S04]  /*2050*/  FADD R17, R17, R10 ;  /* 0x0000000a11117221 */ /* 0x008fc80000000000 */
[----:B----4-:R-:W-:-:S04]  /*2060*/  FADD R17, R17, R12 ;  /* 0x0000000c11117221 */ /* 0x010fc80000000000 */
[----:B-----5:R-:W-:-:S07]  /*2070*/  FADD R17, R17, R6 ;  /* 0x0000000611117221 */ /* 0x020fce0000000000 */
.L_x_4:
[----:B------:R-:W-:Y:S05]  /*2080*/  BRA.U !UP1, `(.L_x_0) ;  /* 0x00000001098c7547 */ /* 0x000fea000b800000 */
[----:B------:R-:W-:Y:S01]  /*2090*/  IABS R0, R26 ;  /* 0x0000001a00007213 */ /* 0x000fe20000000000 */
[----:B------:R-:W0:Y:S01]  /*20a0*/  LDC R13, c[0x0][0x394] ;  /* 0x0000e500ff0d7b82 */ /* 0x000e220000000800 */
[----:B------:R-:W-:Y:S01]  /*20b0*/  ISETP.NE.AND P2, PT, R26, RZ, PT ;  /* 0x000000ff1a00720c */ /* 0x000fe20003f45270 */
[----:B------:R-:W-:Y:S01]  /*20c0*/  IMAD R4, R5, UR8, R2 ;  /* 0x0000000805047c24 */ /* 0x000fe2000f8e0202 */
[----:B------:R-:W1:Y:S01]  /*20d0*/  I2F.RP R3, R0 ;  /* 0x0000000000037306 */ /* 0x000e620000209400 */
[----:B------:R-:W-:-:S04]  /*20e0*/  UIADD3 UR4, UPT, UPT, -UR4, URZ, URZ ;  /* 0x000000ff04047290 */ /* 0x000fc8000fffe1ff */
[----:B------:R-:W2:Y:S03]  /*20f0*/  LDC.64 R6, c[0x0][0x380] ;  /* 0x0000e000ff067b82 */ /* 0x000ea60000000a00 */
[----:B-1----:R-:W1:Y:S02]  /*2100*/  MUFU.RCP R3, R3 ;  /* 0x0000000300037308 */ /* 0x002e640000001000 */
[----:B-1----:R-:W-:-:S06]  /*2110*/  IADD3 R8, PT, PT, R3, 0xffffffe, RZ ;  /* 0x0ffffffe03087810 */ /* 0x002fcc0007ffe0ff */
[----:B------:R1:W3:Y:S02]  /*2120*/  F2I.FTZ.U32.TRUNC.NTZ R9, R8 ;  /* 0x0000000800097305 */ /* 0x0002e4000021f000 */
[----:B-1----:R-:W-:Y:S02]  /*2130*/  HFMA2 R8, -RZ, RZ, 0, 0 ;  /* 0x00000000ff087431 */ /* 0x002fe400000001ff */
[----:B---3--:R-:W-:-:S04]  /*2140*/  IMAD.MOV R11, RZ, RZ, -R9 ;  /* 0x000000ffff0b7224 */ /* 0x008fc800078e0a09 */
[----:B------:R-:W-:-:S04]  /*2150*/  IMAD R11, R11, R0, RZ ;  /* 0x000000000b0b7224 */ /* 0x000fc800078e02ff */
[----:B------:R-:W-:Y:S01]  /*2160*/  IMAD.HI.U32 R10, R9, R11, R8 ;  /* 0x0000000b090a7227 */ /* 0x000fe200078e0008 */
[----:B0-2---:R-:W-:-:S07]  /*2170*/  LOP3.LUT R8, RZ, R26, RZ, 0x33, !PT ;  /* 0x0000001aff087212 */ /* 0x005fce00078e33ff */
.L_x_5:
[----:B------:R-:W-:Y:S01]  /*2180*/  IABS R3, R4 ;  /* 0x0000000400037213 */ /* 0x000fe20000000000 */
[----:B------:R-:W-:Y:S01]  /*2190*/  IMAD.MOV.U32 R26, RZ, RZ, R13 ;  /* 0x000000ffff1a7224 */ /* 0x000fe200078e000d */
[----:B------:R-:W-:-:S03]  /*21a0*/  ISETP.GE.AND P1, PT, R4, RZ, PT ;  /* 0x000000ff0400720c */ /* 0x000fc60003f26270 */
[----:B------:R-:W-:Y:S01]  /*21b0*/  IMAD.HI.U32 R2, R10, R3, RZ ;  /* 0x000000030a027227 */ /* 0x000fe200078e00ff */
[----:B------:R-:W-:-:S04]  /*21c0*/  IABS R12, R26 ;  /* 0x0000001a000c7213 */ /* 0x000fc80000000000 */
[----:B------:R-:W-:-:S05]  /*21d0*/  IADD3 R2, PT, PT, -R2, RZ, RZ ;  /* 0x000000ff02027210 */ /* 0x000fca0007ffe1ff */
[----:B------:R-:W-:-:S05]  /*21e0*/  IMAD R3, R12, R2, R3 ;  /* 0x000000020c037224 */ /* 0x000fca00078e0203 */
[----:B------:R-:W-:-:S13]  /*21f0*/  ISETP.GT.U32.AND P0, PT, R0, R3, PT ;  /* 0x000000030000720c */ /* 0x000fda0003f04070 */
[----:B------:R-:W-:-:S05]  /*2200*/  @!P0 IMAD.IADD R3, R3, 0x1, -R12 ;  /* 0x0000000103038824 */ /* 0x000fca00078e0a0c */
[----:B------:R-:W-:-:S13]  /*2210*/  ISETP.GT.U32.AND P0, PT, R0, R3, PT ;  /* 0x000000030000720c */ /* 0x000fda0003f04070 */
[----:B------:R-:W-:-:S05]  /*2220*/  @!P0 IADD3 R3, PT, PT, R3, -R12, RZ ;  /* 0x8000000c03038210 */ /* 0x000fca0007ffe0ff */
[----:B------:R-:W-:-:S05]  /*2230*/  @!P1 IMAD.MOV R3, RZ, RZ, -R3 ;  /* 0x000000ffff039224 */ /* 0x000fca00078e0a03 */
[----:B------:R-:W-:-:S05]  /*2240*/  SEL R3, R8, R3, !P2 ;  /* 0x0000000308037207 */ /* 0x000fca0005000000 */
[----:B------:R-:W-:-:S06]  /*2250*/  IMAD.WIDE R2, R3, 0x4, R6 ;  /* 0x0000000403027825 */ /* 0x000fcc00078e0206 */
[----:B------:R-:W2:Y:S01]  /*2260*/  LDG.E.CONSTANT R2, desc[UR6][R2.64] ;  /* 0x0000000602027981 */ /* 0x000ea2000c1e9900 */
[----:B------:R-:W-:Y:S01]  /*2270*/  UIADD3 UR4, UPT, UPT, UR4, 0x1, URZ ;  /* 0x0000000104047890 */ /* 0x000fe2000fffe0ff */
[----:B------:R-:W-:-:S03]  /*2280*/  IADD3 R4, PT, PT, R4, 0x1, RZ ;  /* 0x0000000104047810 */ /* 0x000fc60007ffe0ff */
[----:B------:R-:W-:Y:S01]  /*2290*/  UISETP.NE.AND UP0, UPT, UR4, URZ, UPT ;  /* 0x000000ff0400728c */ /* 0x000fe2000bf05270 */
[----:B--2---:R-:W-:-:S08]  /*22a0*/  FADD R17, R2, R17 ;  /* 0x0000001102117221 */ /* 0x004fd00000000000 */
[----:B------:R-:W-:Y:S05]  /*22b0*/  BRA.U UP0, `(.L_x_5) ;  /* 0xfffffffd00b07547 */ /* 0x000fea000b83ffff */
.L_x_0:
[----:B------:R-:W0:Y:S02]  /*22c0*/  LDCU UR4, c[0x0][0x390] ;  /* 0x00007200ff0477ac */ /* 0x000e240008000800 */
[----:B0-----:R-:W-:-:S05]  /*22d0*/  IMAD R7, R5, UR4, RZ ;  /* 0x0000000405077c24 */ /* 0x001fca000f8e02ff */
[----:B------:R-:W-:-:S13]  /*22e0*/  ISETP.GE.AND P0, PT, R7, R26, PT ;  /* 0x0000001a0700720c */ /* 0x000fda0003f06270 */
[----:B------:R-:W0:Y:S02]  /*22f0*/  @!P0 LDC.64 R2, c[0x0][0x380] ;  /* 0x0000e000ff028b82 */ /* 0x000e240000000a00 */
[----:B0-----:R-:W-:-:S06]  /*2300*/  @!P0 IMAD.WIDE R2, R7, 0x4, R2 ;  /* 0x0000000407028825 */ /* 0x001fcc00078e0202 */
[----:B------:R-:W2:Y:S01]  /*2310*/  @!P0 LDG.E.CONSTANT R2, desc[UR6][R2.64] ;  /* 0x0000000602028981 */ /* 0x000ea2000c1e9900 */
[----:B------:R-:W-:-:S04]  /*2320*/  I2FP.F32.S32 R0, UR4 ;  /* 0x0000000400007c45 */ /* 0x000fc80008201400 */
[----:B------:R0:W1:Y:S01]  /*2330*/  MUFU.RSQ R7, R0 ;  /* 0x0000000000077308 */ /* 0x0000620000001400 */
[----:B------:R-:W-:-:S05]  /*2340*/  VIADD R4, R0, 0xf3000000 ;  /* 0xf300000000047836 */ /* 0x000fca0000000000 */
[----:B------:R-:W-:Y:S01]  /*2350*/  ISETP.GT.U32.AND P1, PT, R4, 0x727fffff, PT ;  /* 0x727fffff0400780c */ /* 0x000fe20003f24070 */
[----:B--2---:R-:W-:-:S12]  /*2360*/  @!P0 FADD R17, R17, R2 ;  /* 0x0000000211118221 */ /* 0x004fd80000000000 */
[----:B01----:R-:W-:Y:S05]  /*2370*/  @!P1 BRA `(.L_x_6) ;  /* 0x0000000000109947 */ /* 0x003fea0003800000 */
[----:B------:R-:W-:-:S07]  /*2380*/  MOV R4, 0x23a0 ;  /* 0x000023a000047802 */ /* 0x000fce0000000f00 */
[----:B------:R-:W-:Y:S05]  /*2390*/  CALL.REL.NOINC `($__internal_0_$__cuda_sm20_sqrt_rn_f32_slowpath) ;  /* 0x0000000000607944 */ /* 0x000fea0003c00000 */
[----:B------:R-:W-:Y:S01]  /*23a0*/  MOV R3, R0 ;  /* 0x0000000000037202 */ /* 0x000fe20000000f00 */
[----:B------:R-:W-:Y:S06]  /*23b0*/  BRA `(.L_x_7) ;  /* 0x0000000000107947 */ /* 0x000fec0003800000 */
.L_x_6:
[----:B------:R-:W-:Y:S01]  /*23c0*/  FMUL.FTZ R3, R0, R7 ;  /* 0x0000000700037220 */ /* 0x000fe20000410000 */
[----:B------:R-:W-:-:S03]  /*23d0*/  FMUL.FTZ R7, R7, 0.5 ;  /* 0x3f00000007077820 */ /* 0x000fc60000410000 */
[----:B------:R-:W-:-:S04]  /*23e0*/  FFMA R0, -R3, R3, R0 ;  /* 0x0000000303007223 */ /* 0x000fc80000000100 */
[----:B------:R-:W-:-:S07]  /*23f0*/  FFMA R3, R0, R7, R3 ;  /* 0x0000000700037223 */ /* 0x000fce0000000003 */
.L_x_7:
[----:B------:R-:W0:Y:S01]  /*2400*/  MUFU.RCP R0, R3 ;  /* 0x0000000300007308 */ /* 0x000e220000001000 */
[----:B------:R-:W-:Y:S07]  /*2410*/  BSSY.RECONVERGENT B0, `(.L_x_8) ;  /* 0x000000c000007945 */ /* 0x000fee0003800200 */
[----:B------:R-:W1:Y:S01]  /*2420*/  FCHK P0, R17, R3 ;  /* 0x0000000311007302 */ /* 0x000e620000000000 */
[----:B0-----:R-:W-:-:S04]  /*2430*/  FFMA R7, R0, -R3, 1 ;  /* 0x3f80000000077423 */ /* 0x001fc80000000803 */
[----:B------:R-:W-:-:S04]  /*2440*/  FFMA R0, R0, R7, R0 ;  /* 0x0000000700007223 */ /* 0x000fc80000000000 */
[----:B------:R-:W-:-:S04]  /*2450*/  FFMA R2, R0, R17, RZ ;  /* 0x0000001100027223 */ /* 0x000fc800000000ff */
[----:B------:R-:W-:-:S04]  /*2460*/  FFMA R7, R2, -R3, R17 ;  /* 0x8000000302077223 */ /* 0x000fc80000000011 */
[----:B------:R-:W-:Y:S01]  /*2470*/  FFMA R7, R0, R7, R2 ;  /* 0x0000000700077223 */ /* 0x000fe20000000002 */
[----:B-1----:R-:W-:Y:S06]  /*2480*/  @!P0 BRA `(.L_x_9) ;  /* 0x0000000000108947 */ /* 0x002fec0003800000 */
[----:B------:R-:W-:Y:S01]  /*2490*/  IMAD.MOV.U32 R0, RZ, RZ, R17 ;  /* 0x000000ffff007224 */ /* 0x000fe200078e0011 */
[----:B------:R-:W-:-:S07]  /*24a0*/  MOV R2, 0x24c0 ;  /* 0x000024c000027802 */ /* 0x000fce0000000f00 */
[----:B------:R-:W-:Y:S05]  /*24b0*/  CALL.REL.NOINC `($__internal_1_$__cuda_sm3x_div_rn_noftz_f32_slowpath) ;  /* 0x0000000000787944 */ /* 0x000fea0003c00000 */
[----:B------:R-:W-:-:S07]  /*24c0*/  MOV R7, R0 ;  /* 0x0000000000077202 */ /* 0x000fce0000000f00 */
.L_x_9:
[----:B------:R-:W-:Y:S05]  /*24d0*/  BSYNC.RECONVERGENT B0 ;  /* 0x0000000000007941 */ /* 0x000fea0003800200 */
.L_x_8:
[----:B------:R-:W0:Y:S02]  /*24e0*/  LDC.64 R2, c[0x0][0x388] ;  /* 0x0000e200ff027b82 */ /* 0x000e240000000a00 */
[----:B0-----:R-:W-:-:S05]  /*24f0*/  IMAD.WIDE R2, R5, 0x4, R2 ;  /* 0x0000000405027825 */ /* 0x001fca00078e0202 */
[----:B------:R-:W-:Y:S01]  /*2500*/  STG.E desc[UR6][R2.64], R7 ;  /* 0x0000000702007986 */ /* 0x000fe2000c101906 */
[----:B------:R-:W-:Y:S05]  /*2510*/  EXIT ;  /* 0x000000000000794d */ /* 0x000fea0003800000 */
        .weak           $__internal_0_$__cuda_sm20_sqrt_rn_f32_slowpath
        .type           $__internal_0_$__cuda_sm20_sqrt_rn_f32_slowpath,@function
        .size           $__internal_0_$__cuda_sm20_sqrt_rn_f32_slowpath,($__internal_1_$__cuda_sm3x_div_rn_noftz_f32_slowpath - $__internal_0_$__cuda_sm20_sqrt_rn_f32_slowpath)
$__internal_0_$__cuda_sm20_sqrt_rn_f32_slowpath:
[----:B------:R-:W-:-:S13]  /*2520*/  LOP3.LUT P0, RZ, R0, 0x7fffffff, RZ, 0xc0, !PT ;  /* 0x7fffffff00ff7812 */ /* 0x000fda000780c0ff */
[----:B------:R-:W-:Y:S01]  /*2530*/  @!P0 IMAD.MOV.U32 R2, RZ, RZ, R0 ;  /* 0x000000ffff028224 */ /* 0x000fe200078e0000 */
[----:B------:R-:W-:Y:S06]  /*2540*/  @!P0 BRA `(.L_x_10) ;  /* 0x0000000000448947 */ /* 0x000fec0003800000 */
[----:B------:R-:W-:-:S13]  /*2550*/  FSETP.GEU.FTZ.AND P0, PT, R0, RZ, PT ;  /* 0x000000ff0000720b */ /* 0x000fda0003f1e000 */
[----:B------:R-:W-:Y:S01]  /*2560*/  @!P0 MOV R2, 0x7fffffff ;  /* 0x7fffffff00028802 */ /* 0x000fe20000000f00 */
[----:B------:R-:W-:Y:S06]  /*2570*/  @!P0 BRA `(.L_x_10) ;  /* 0x0000000000388947 */ /* 0x000fec0003800000 */
[----:B------:R-:W-:-:S13]  /*2580*/  FSETP.GTU.FTZ.AND P0, PT, |R0|, +INF , PT ;  /* 0x7f8000000000780b */ /* 0x000fda0003f1c200 */
[----:B------:R-:W-:Y:S01]  /*2590*/  @P0 FADD.FTZ R2, R0, 1 ;  /* 0x3f80000000020421 */ /* 0x000fe20000010000 */
[----:B------:R-:W-:Y:S06]  /*25a0*/  @P0 BRA `(.L_x_10) ;  /* 0x00000000002c0947 */ /* 0x000fec0003800000 */
[----:B------:R-:W-:-:S13]  /*25b0*/  FSETP.NEU.FTZ.AND P0, PT, |R0|, +INF , PT ;  /* 0x7f8000000000780b */ /* 0x000fda0003f1d200 */
[----:B------:R-:W-:Y:S01]  /*25c0*/  @!P0 IMAD.MOV.U32 R2, RZ, RZ, R0 ;  /* 0x000000ffff028224 */ /* 0x000fe200078e0000 */
[----:B------:R-:W-:Y:S06]  /*25d0*/  @!P0 BRA `(.L_x_10) ;  /* 0x0000000000208947 */ /* 0x000fec0003800000 */
[----:B------:R-:W-:-:S04]  /*25e0*/  FFMA R0, R0, 1.84467440737095516160e+19, RZ ;  /* 0x5f80000000007823 */ /* 0x000fc800000000ff */
[----:B------:R-:W0:Y:S02]  /*25f0*/  MUFU.RSQ R3, R0 ;  /* 0x0000000000037308 */ /* 0x000e240000001400 */
[----:B0-----:R-:W-:Y:S01]  /*2600*/  FMUL.FTZ R7, R0, R3 ;  /* 0x0000000300077220 */ /* 0x001fe20000410000 */
[----:B------:R-:W-:-:S03]  /*2610*/  FMUL.FTZ R3, R3, 0.5 ;  /* 0x3f00000003037820 */ /* 0x000fc60000410000 */
[----:B------:R-:W-:-:S04]  /*2620*/  FADD.FTZ R2, -R7, -RZ ;  /* 0x800000ff07027221 */ /* 0x000fc80000010100 */
[----:B------:R-:W-:-:S04]  /*2630*/  FFMA R2, R7, R2, R0 ;  /* 0x0000000207027223 */ /* 0x000fc80000000000 */
[----:B------:R-:W-:-:S04]  /*2640*/  FFMA R2, R2, R3, R7 ;  /* 0x0000000302027223 */ /* 0x000fc80000000007 */
[----:B------:R-:W-:-:S07]  /*2650*/  FMUL.FTZ R2, R2, 2.3283064365386962891e-10 ;  /* 0x2f80000002027820 */ /* 0x000fce0000410000 */
.L_x_10:
[----:B------:R-:W-:Y:S01]  /*2660*/  HFMA2 R3, -RZ, RZ, 0, 0 ;  /* 0x00000000ff037431 */ /* 0x000fe200000001ff */
[----:B------:R-:W-:Y:S01]  /*2670*/  MOV R0, R2 ;  /* 0x0000000200007202 */ /* 0x000fe20000000f00 */
[----:B------:R-:W-:-:S04]  /*2680*/  IMAD.MOV.U32 R2, RZ, RZ, R4 ;  /* 0x000000ffff027224 */ /* 0x000fc800078e0004 */
[----:B------:R-:W-:Y:S05]  /*2690*/  RET.REL.NODEC R2 `(_ZN9langlands4cuda13heckeOperatorEPKfPfii) ;  /* 0xffffffd802587950 */ /* 0x000fea0003c3ffff */
        .weak           $__internal_1_$__cuda_sm3x_div_rn_noftz_f32_slowpath
        .type           $__internal_1_$__cuda_sm3x_div_rn_noftz_f32_slowpath,@function
        .size           $__internal_1_$__cuda_sm3x_div_rn_noftz_f32_slowpath,(.L_x_151 - $__internal_1_$__cuda_sm3x_div_rn_noftz_f32_slowpath)
$__internal_1_$__cuda_sm3x_div_rn_noftz_f32_slowpath:
[----:B------:R-:W-:Y:S01]  /*26a0*/  SHF.R.U32.HI R6, RZ, 0x17, R3 ;  /* 0x00000017ff067819 */ /* 0x000fe20000011603 */
[----:B------:R-:W-:Y:S01]  /*26b0*/  BSSY.RECONVERGENT B1, `(.L_x_11) ;  /* 0x0000062000017945 */ /* 0x000fe20003800200 */
[----:B------:R-:W-:Y:S02]  /*26c0*/  SHF.R.U32.HI R4, RZ, 0x17, R0 ;  /* 0x00000017ff047819 */ /* 0x000fe40000011600 */
[----:B------:R-:W-:Y:S02]  /*26d0*/  LOP3.LUT R10, R6, 0xff, RZ, 0xc0, !PT ;  /* 0x000000ff060a7812 */ /* 0x000fe400078ec0ff */
[----:B------:R-:W-:-:S03]  /*26e0*/  LOP3.LUT R8, R4, 0xff, RZ, 0xc0, !PT ;  /* 0x000000ff04087812 */ /* 0x000fc600078ec0ff */
[----:B------:R-:W-:Y:S01]  /*26f0*/  VIADD R7, R10, 0xffffffff ;  /* 0xffffffff0a077836 */ /* 0x000fe20000000000 */
[----:B------:R-:W-:-:S04]  /*2700*/  IADD3 R6, PT, PT, R8, -0x1, RZ ;  /* 0xffffffff08067810 */ /* 0x000fc80007ffe0ff */
[----:B------:R-:W-:-:S04]  /*2710*/  ISETP.GT.U32.AND P0, PT, R7, 0xfd, PT ;  /* 0x000000fd0700780c */ /* 0x000fc80003f04070 */
[----:B------:R-:W-:-:S13]  /*2720*/  ISETP.GT.U32.OR P0, PT, R6, 0xfd, P0 ;  /* 0x000000fd0600780c */ /* 0x000fda0000704470 */
[----:B------:R-:W-:Y:S01]  /*2730*/  @!P0 IMAD.MOV.U32 R4, RZ, RZ, RZ ;  /* 0x000000ffff048224 */ /* 0x000fe200078e00ff */
[----:B------:R-:W-:Y:S06]  /*2740*/  @!P0 BRA `(.L_x_12) ;  /* 0x00000000005c8947 */ /* 0x000fec0003800000 */
[----:B------:R-:W-:Y:S02]  /*2750*/  FSETP.GTU.FTZ.AND P0, PT, |R0|, +INF , PT ;  /* 0x7f8000000000780b */ /* 0x000fe40003f1c200 */
[----:B------:R-:W-:-:S04]  /*2760*/  FSETP.GTU.FTZ.AND P1, PT, |R3|, +INF , PT ;  /* 0x7f8000000300780b */ /* 0x000fc80003f3c200 */
[----:B------:R-:W-:-:S13]  /*2770*/  PLOP3.LUT P0, PT, P0, P1, PT, 0xf8, 0x8f ;  /* 0x00000000008f781c */ /* 0x000fda0000703f70 */
[----:B------:R-:W-:Y:S05]  /*2780*/  @P0 BRA `(.L_x_13) ;  /* 0x00000004004c0947 */ /* 0x000fea0003800000 */
[----:B------:R-:W-:-:S13]  /*2790*/  LOP3.LUT P0, RZ, R3, 0x7fffffff, R0, 0xc8, !PT ;  /* 0x7fffffff03ff7812 */ /* 0x000fda000780c800 */
[----:B------:R-:W-:Y:S05]  /*27a0*/  @!P0 BRA `(.L_x_14) ;  /* 0x00000004003c8947 */ /* 0x000fea0003800000 */
[C---:B------:R-:W-:Y:S02]  /*27b0*/  FSETP.NEU.FTZ.AND P0, PT, |R0|.reuse, +INF , PT ;  /* 0x7f8000000000780b */ /* 0x040fe40003f1d200 */
[----:B------:R-:W-:Y:S02]  /*27c0*/  FSETP.NEU.FTZ.AND P2, PT, |R3|, +INF , PT ;  /* 0x7f8000000300780b */ /* 0x000fe40003f5d200 */
[----:B------:R-:W-:-:S11]  /*27d0*/  FSETP.NEU.FTZ.AND P1, PT, |R0|, +INF , PT ;  /* 0x7f8000000000780b */ /* 0x000fd60003f3d200 */
[----:B------:R-:W-:Y:S05]  /*27e0*/  @!P2 BRA !P0, `(.L_x_14) ;  /* 0x00000004002ca947 */ /* 0x000fea0004000000 */
[----:B------:R-:W-:-:S04]  /*27f0*/  LOP3.LUT P0, RZ, R0, 0x7fffffff, RZ, 0xc0, !PT ;  /* 0x7fffffff00ff7812 */ /* 0x000fc8000780c0ff */
[----:B------:R-:W-:-:S13]  /*2800*/  PLOP3.LUT P0, PT, P2, P0, PT, 0x2f, 0xf2 ;  /* 0x0000000000f2781c */ /* 0x000fda0001700577 */
[----:B------:R-:W-:Y:S05]  /*2810*/  @P0 BRA `(.L_x_15) ;  /* 0x0000000400180947 */ /* 0x000fea0003800000 */
[----:B------:R-:W-:-:S04]  /*2820*/  LOP3.LUT P0, RZ, R3, 0x7fffffff, RZ, 0xc0, !PT ;  /* 0x7fffffff03ff7812 */ /* 0x000fc8000780c0ff */
[----:B------:R-:W-:-:S13]  /*2830*/  PLOP3.LUT P0, PT, P1, P0, PT, 0x2f, 0xf2 ;  /* 0x0000000000f2781c */ /* 0x000fda0000f00577 */
[----:B------:R-:W-:Y:S05]  /*2840*/  @P0 BRA `(.L_x_16) ;  /* 0x0000000400000947 */ /* 0x000fea0003800000 */
[----:B------:R-:W-:Y:S02]  /*2850*/  ISETP.GE.AND P0, PT, R6, RZ, PT ;  /* 0x000000ff0600720c */ /* 0x000fe40003f06270 */
[----:B------:R-:W-:-:S11]  /*2860*/  ISETP.GE.AND P1, PT, R7, RZ, PT ;  /* 0x000000ff0700720c */ /* 0x000fd60003f26270 */
[----:B------:R-:W-:Y:S01]  /*2870*/  @P0 MOV R4, RZ ;  /* 0x000000ff00040202 */ /* 0x000fe20000000f00 */
[----:B------:R-:W-:Y:S02]  /*2880*/  @!P0 IMAD.MOV.U32 R4, RZ, RZ, -0x40 ;  /* 0xffffffc0ff048424 */ /* 0x000fe400078e00ff */
[----:B------:R-:W-:Y:S01]  /*2890*/  @!P0 FFMA R0, R0, 1.84467440737095516160e+19, RZ ;  /* 0x5f80000000008823 */ /* 0x000fe200000000ff */
[----:B------:R-:W-:Y:S02]  /*28a0*/  @!P1 FFMA R3, R3, 1.84467440737095516160e+19, RZ ;  /* 0x5f80000003039823 */ /* 0x000fe400000000ff */
[----:B------:R-:W-:-:S07]  /*28b0*/  @!P1 IADD3 R4, PT, PT, R4, 0x40, RZ ;  /* 0x0000004004049810 */ /* 0x000fce0007ffe0ff */
.L_x_12:
[----:B------:R-:W-:Y:S01]  /*28c0*/  LEA R6, R10, 0xc0800000, 0x17 ;  /* 0xc08000000a067811 */ /* 0x000fe200078eb8ff */
[----:B------:R-:W-:Y:S04]  /*28d0*/  BSSY.RECONVERGENT B2, `(.L_x_17) ;  /* 0x0000036000027945 */ /* 0x000fe80003800200 */
[----:B------:R-:W-:Y:S01]  /*28e0*/  IMAD.IADD R6, R3, 0x1, -R6 ;  /* 0x0000000103067824 */ /* 0x000fe200078e0a06 */
[----:B------:R-:W-:-:S03]  /*28f0*/  IADD3 R3, PT, PT, R8, -0x7f, RZ ;  /* 0xffffff8108037810 */ /* 0x000fc60007ffe0ff */
[----:B------:R-:W0:Y:S01]  /*2900*/  MUFU.RCP R7, R6 ;  /* 0x0000000600077308 */ /* 0x000e220000001000 */
[----:B------:R-:W-:Y:S01]  /*2910*/  FADD.FTZ R9, -R6, -RZ ;  /* 0x800000ff06097221 */ /* 0x000fe20000010100 */
[----:B------:R-:W-:-:S03]  /*2920*/  IMAD R0, R3, -0x800000, R0 ;  /* 0xff80000003007824 */ /* 0x000fc600078e0200 */
[----:B0-----:R-:W-:-:S04]  /*2930*/  FFMA R8, R7, R9, 1 ;  /* 0x3f80000007087423 */ /* 0x001fc80000000009 */
[----:B------:R-:W-:-:S04]  /*2940*/  FFMA R12, R7, R8, R7 ;  /* 0x00000008070c7223 */ /* 0x000fc80000000007 */
[----:B------:R-:W-:-:S04]  /*2950*/  FFMA R7, R0, R12, RZ ;  /* 0x0000000c00077223 */ /* 0x000fc800000000ff */
[----:B------:R-:W-:-:S04]  /*2960*/  FFMA R8, R9, R7, R0 ;  /* 0x0000000709087223 */ /* 0x000fc80000000000 */
[----:B------:R-:W-:Y:S01]  /*2970*/  FFMA R11, R12, R8, R7 ;  /* 0x000000080c0b7223 */ /* 0x000fe20000000007 */
[----:B------:R-:W-:-:S03]  /*2980*/  IADD3 R7, PT, PT, R3, 0x7f, -R10 ;  /* 0x0000007f03077810 */ /* 0x000fc60007ffe80a */
[----:B------:R-:W-:Y:S02]  /*2990*/  FFMA R8, R9, R11, R0 ;  /* 0x0000000b09087223 */ /* 0x000fe40000000000 */
[----:B------:R-:W-:Y:S02]  /*29a0*/  IMAD.IADD R7, R7, 0x1, R4 ;  /* 0x0000000107077824 */ /* 0x000fe400078e0204 */
[----:B------:R-:W-:-:S05]  /*29b0*/  FFMA R0, R12, R8, R11 ;  /* 0x000000080c007223 */ /* 0x000fca000000000b */
[----:B------:R-:W-:-:S04]  /*29c0*/  SHF.R.U32.HI R3, RZ, 0x17, R0 ;  /* 0x00000017ff037819 */ /* 0x000fc80000011600 */
[----:B------:R-:W-:-:S04]  /*29d0*/  LOP3.LUT R3, R3, 0xff, RZ, 0xc0, !PT ;  /* 0x000000ff03037812 */ /* 0x000fc800078ec0ff */
[----:B------:R-:W-:-:S05]  /*29e0*/  IADD3 R9, PT, PT, R3, R7, RZ ;  /* 0x0000000703097210 */ /* 0x000fca0007ffe0ff */
[----:B------:R-:W-:-:S05]  /*29f0*/  VIADD R3, R9, 0xffffffff ;  /* 0xffffffff09037836 */ /* 0x000fca0000000000 */
[----:B------:R-:W-:-:S13]  /*2a00*/  ISETP.GE.U32.AND P0, PT, R3, 0xfe, PT ;  /* 0x000000fe0300780c */ /* 0x000fda0003f06070 */
[----:B------:R-:W-:Y:S05]  /*2a10*/  @!P0 BRA `(.L_x_18) ;  /* 0x0000000000808947 */ /* 0x000fea0003800000 */
[----:B------:R-:W-:-:S13]  /*2a20*/  ISETP.GT.AND P0, PT, R9, 0xfe, PT ;  /* 0x000000fe0900780c */ /* 0x000fda0003f04270 */
[----:B------:R-:W-:Y:S05]  /*2a30*/  @P0 BRA `(.L_x_19) ;  /* 0x00000000006c0947 */ /* 0x000fea0003800000 */
[----:B------:R-:W-:-:S13]  /*2a40*/  ISETP.GE.AND P0, PT, R9, 0x1, PT ;  /* 0x000000010900780c */ /* 0x000fda0003f06270 */
[----:B------:R-:W-:Y:S05]  /*2a50*/  @P0 BRA `(.L_x_20) ;  /* 0x0000000000740947 */ /* 0x000fea0003800000 */
[----:B------:R-:W-:Y:S02]  /*2a60*/  ISETP.GE.AND P0, PT, R9, -0x18, PT ;  /* 0xffffffe80900780c */ /* 0x000fe40003f06270 */
[----:B------:R-:W-:-:S11]  /*2a70*/  LOP3.LUT R0, R0, 0x80000000, RZ, 0xc0, !PT ;  /* 0x8000000000007812 */ /* 0x000fd600078ec0ff */
[----:B------:R-:W-:Y:S05]  /*2a80*/  @!P0 BRA `(.L_x_20) ;  /* 0x0000000000688947 */ /* 0x000fea0003800000 */
[CCC-:B------:R-:W-:Y:S01]  /*2a90*/  FFMA.RZ R3, R12.reuse, R8.reuse, R11.reuse ;  /* 0x000000080c037223 */ /* 0x1c0fe2000000c00b */
[C---:B------:R-:W-:Y:S01]  /*2aa0*/  IADD3 R7, PT, PT, R9.reuse, 0x20, RZ ;  /* 0x0000002009077810 */ /* 0x040fe20007ffe0ff */
[CCC-:B------:R-:W-:Y:S01]  /*2ab0*/  FFMA.RM R4, R12.reuse, R8.reuse, R11.reuse ;  /* 0x000000080c047223 */ /* 0x1c0fe2000000400b */
[----:B------:R-:W-:Y:S02]  /*2ac0*/  ISETP.NE.AND P2, PT, R9, RZ, PT ;  /* 0x000000ff0900720c */ /* 0x000fe40003f45270 */
[----:B------:R-:W-:Y:S01]  /*2ad0*/  LOP3.LUT R6, R3, 0x7fffff, RZ, 0xc0, !PT ;  /* 0x007fffff03067812 */ /* 0x000fe200078ec0ff */
[----:B------:R-:W-:Y:S01]  /*2ae0*/  FFMA.RP R3, R12, R8, R11 ;  /* 0x000000080c037223 */ /* 0x000fe2000000800b */
[----:B------:R-:W-:Y:S01]  /*2af0*/  IMAD.MOV R8, RZ, RZ, -R9 ;  /* 0x000000ffff087224 */ /* 0x000fe200078e0a09 */
[----:B------:R-:W-:Y:S02]  /*2b00*/  ISETP.NE.AND P1, PT, R9, RZ, PT ;  /* 0x000000ff0900720c */ /* 0x000fe40003f25270 */
[----:B------:R-:W-:-:S02]  /*2b10*/  LOP3.LUT R6, R6, 0x800000, RZ, 0xfc, !PT ;  /* 0x0080000006067812 */ /* 0x000fc400078efcff */
[----:B------:R-:W-:Y:S02]  /*2b20*/  FSETP.NEU.FTZ.AND P0, PT, R3, R4, PT ;  /* 0x000000040300720b */ /* 0x000fe40003f1d000 */
[----:B------:R-:W-:Y:S02]  /*2b30*/  SHF.L.U32 R7, R6, R7, RZ ;  /* 0x0000000706077219 */ /* 0x000fe400000006ff */
[----:B------:R-:W-:Y:S02]  /*2b40*/  SEL R3, R8, RZ, P2 ;  /* 0x000000ff08037207 */ /* 0x000fe40001000000 */
[----:B------:R-:W-:Y:S02]  /*2b50*/  ISETP.NE.AND P1, PT, R7, RZ, P1 ;  /* 0x000000ff0700720c */ /* 0x000fe40000f25270 */
[----:B------:R-:W-:Y:S02]  /*2b60*/  SHF.R.U32.HI R3, RZ, R3, R6 ;  /* 0x00000003ff037219 */ /* 0x000fe40000011606 */
[----:B------:R-:W-:-:S02]  /*2b70*/  PLOP3.LUT P0, PT, P0, P1, PT, 0xf8, 0x8f ;  /* 0x00000000008f781c */ /* 0x000fc40000703f70 */
[----:B------:R-:W-:Y:S02]  /*2b80*/  SHF.R.U32.HI R7, RZ, 0x1, R3 ;  /* 0x00000001ff077819 */ /* 0x000fe40000011603 */
[----:B------:R-:W-:-:S04]  /*2b90*/  SEL R4, RZ, 0x1, !P0 ;  /* 0x00000001ff047807 */ /* 0x000fc80004000000 */
[----:B------:R-:W-:-:S04]  /*2ba0*/  LOP3.LUT R4, R4, 0x1, R7, 0xf8, !PT ;  /* 0x0000000104047812 */ /* 0x000fc800078ef807 */
[----:B------:R-:W-:-:S04]  /*2bb0*/  LOP3.LUT R4, R4, R3, RZ, 0xc0, !PT ;  /* 0x0000000304047212 */ /* 0x000fc800078ec0ff */
[----:B------:R-:W-:-:S04]  /*2bc0*/  IADD3 R7, PT, PT, R7, R4, RZ ;  /* 0x0000000407077210 */ /* 0x000fc80007ffe0ff */
[----:B------:R-:W-:Y:S01]  /*2bd0*/  LOP3.LUT R0, R7, R0, RZ, 0xfc, !PT ;  /* 0x0000000007007212 */ /* 0x000fe200078efcff */
[----:B------:R-:W-:Y:S06]  /*2be0*/  BRA `(.L_x_20) ;  /* 0x0000000000107947 */ /* 0x000fec0003800000 */
.L_x_19:
[----:B------:R-:W-:-:S04]  /*2bf0*/  LOP3.LUT R0, R0, 0x80000000, RZ, 0xc0, !PT ;  /* 0x8000000000007812 */ /* 0x000fc800078ec0ff */
[----:B------:R-:W-:Y:S01]  /*2c00*/  LOP3.LUT R0, R0, 0x7f800000, RZ, 0xfc, !PT ;  /* 0x7f80000000007812 */ /* 0x000fe200078efcff */
[----:B------:R-:W-:Y:S06]  /*2c10*/  BRA `(.L_x_20) ;  /* 0x0000000000047947 */ /* 0x000fec0003800000 */
.L_x_18:
[----:B------:R-:W-:-:S07]  /*2c20*/  IMAD R0, R7, 0x800000, R0 ;  /* 0x0080000007007824 */ /* 0x000fce00078e0200 */
.L_x_20:
[----:B------:R-:W-:Y:S05]  /*2c30*/  BSYNC.RECONVERGENT B2 ;  /* 0x0000000000027941 */ /* 0x000fea0003800200 */
.L_x_17:
[----:B------:R-:W-:Y:S05]  /*2c40*/  BRA `(.L_x_21) ;  /* 0x0000000000207947 */ /* 0x000fea0003800000 */
.L_x_16:
[----:B------:R-:W-:-:S04]  /*2c50*/  LOP3.LUT R0, R3, 0x80000000, R0, 0x48, !PT ;  /* 0x8000000003007812 */ /* 0x000fc800078e4800 */
[----:B------:R-:W-:Y:S01]  /*2c60*/  LOP3.LUT R0, R0, 0x7f800000, RZ, 0xfc, !PT ;  /* 0x7f80000000007812 */ /* 0x000fe200078efcff */
[----:B------:R-:W-:Y:S06]  /*2c70*/  BRA `(.L_x_21) ;  /* 0x0000000000147947 */ /* 0x000fec0003800000 */
.L_x_15:
[----:B------:R-:W-:Y:S01]  /*2c80*/  LOP3.LUT R0, R3, 0x80000000, R0, 0x48, !PT ;  /* 0x8000000003007812 */ /* 0x000fe200078e4800 */
[----:B------:R-:W-:Y:S06]  /*2c90*/  BRA `(.L_x_21) ;  /* 0x00000000000c7947 */ /* 0x000fec0003800000 */
.L_x_14:
[----:B------:R-:W0:Y:S01]  /*2ca0*/  MUFU.RSQ R0, -QNAN ;  /* 0xffc0000000007908 */ /* 0x000e220000001400 */
[----:B------:R-:W-:Y:S05]  /*2cb0*/  BRA `(.L_x_21) ;  /* 0x0000000000047947 */ /* 0x000fea0003800000 */
.L_x_13:
[----:B------:R-:W-:-:S07]  /*2cc0*/  FADD.FTZ R0, R0, R3 ;  /* 0x0000000300007221 */ /* 0x000fce0000010000 */
.L_x_21:
[----:B------:R-:W-:Y:S05]  /*2cd0*/  BSYNC.RECONVERGENT B1 ;  /* 0x0000000000017941 */ /* 0x000fea0003800200 */
.L_x_11:
[----:B------:R-:W-:-:S04]  /*2ce0*/  HFMA2 R3, -RZ, RZ, 0, 0 ;  /* 0x00000000ff037431 */ /* 0x000fc800000001ff */
[----:B0-----:R-:W-:Y:S05]  /*2cf0*/  RET.REL.NODEC R2 `(_ZN9langlands4cuda13heckeOperatorEPKfPfii) ;  /* 0xffffffd002c07950 */ /* 0x001fea0003c3ffff */
.L_x_22:
[----:B------:R-:W-:-:S00]  /*2d00*/  BRA `(.L_x_22) ;  /* 0xfffffffc00fc7947 */ /* 0x000fc0000383ffff */
[----:B------:R-:W-:-:S00]  /*2d10*/  NOP ;  /* 0x0000000000007918 */ /* 0x000fc00000000000 */
        /* <DEDUP_REMOVED lines=14> */
.L_x_151:


//--------------------- .text._ZN9langlands4cuda18computeModularFormEP6float2PKfS4_iii --------------------------
	.section	.text._ZN9langlands4cuda18computeModularFormEP6float2PKfS4_iii,"ax",@progbits
	.align	128
        .global         _ZN9langlands4cuda18computeModularFormEP6float2PKfS4_iii
        .type           _ZN9langlands4cuda18computeModularFormEP6float2PKfS4_iii,@function
        .size           _ZN9langlands4cuda18computeModularFormEP6float2PKfS4_iii,(.L_x_155 - _ZN9langlands4cuda18computeModularFormEP6float2PKfS4_iii)
        .other          _ZN9langlands4cuda18computeModularFormEP6float2PKfS4_iii,@"STO_CUDA_ENTRY STV_DEFAULT"
_ZN9langlands4cuda18computeModularFormEP6float2PKfS4_iii:
.text._ZN9langlands4cuda18computeModularFormEP6float2PKfS4_iii:
[----:B------:R-:W-:Y:S01]  /*0000*/  LDC R1, c[0x0][0x37c] ;  /* 0x0000df00ff017b82 */ /* 0x000fe20000000800 */
[----:B------:R-:W0:Y:S07]  /*0010*/  S2R R3, SR_TID.X ;  /* 0x0000000000037919 */ /* 0x000e2e0000002100 */
[----:B------:R-:W0:Y:S01]  /*0020*/  S2UR UR4, SR_CTAID.X ;  /* 0x00000000000479c3 */ /* 0x000e220000002500 */
[----:B------:R-:W1:Y:S07]  /*0030*/  LDCU UR5, c[0x0][0x3a0] ;  /* 0x00007400ff0577ac */ /* 0x000e6e0008000800 */
[----:B------:R-:W0:Y:S02]  /*0040*/  LDC R2, c[0x0][0x360] ;  /* 0x0000d800ff027b82 */ /* 0x000e240000000800 */
[----:B0-----:R-:W-:-:S05]  /*0050*/  IMAD R2, R2, UR4, R3 ;  /* 0x0000000402027c24 */ /* 0x001fca000f8e0203 */
[----:B-1----:R-:W-:-:S13]  /*0060*/  ISETP.GE.AND P0, PT, R2, UR5, PT ;  /* 0x0000000502007c0c */ /* 0x002fda000bf06270 */
[----:B------:R-:W-:Y:S05]  /*0070*/  @P0 EXIT ;  /* 0x000000000000094d */ /* 0x000fea0003800000 */
[----:B------:R-:W0:Y:S01]  /*0080*/  LDC.64 R4, c[0x0][0x388] ;  /* 0x0000e200ff047b82 */ /* 0x000e220000000a00 */
[----:B------:R-:W1:Y:S07]  /*0090*/  LDCU.64 UR6, c[0x0][0x358] ;  /* 0x00006b00ff0677ac */ /* 0x000e6e0008000a00 */
[----:B------:R-:W2:Y:S01]  /*00a0*/  LDC.64 R6, c[0x0][0x390] ;  /* 0x0000e400ff067b82 */ /* 0x000ea20000000a00 */
[----:B0-----:R-:W-:-:S05]  /*00b0*/  IMAD.WIDE R4, R2, 0x4, R4 ;  /* 0x0000000402047825 */ /* 0x001fca00078e0204 */
[----:B-1----:R-:W3:Y:S01]  /*00c0*/  LDG.E.CONSTANT R12, desc[UR6][R4.64] ;  /* 0x00000006040c7981 */ /* 0x002ee2000c1e9900 */
[----:B--2---:R-:W-:-:S05]  /*00d0*/  IMAD.WIDE R6, R2, 0x4, R6 ;  /* 0x0000000402067825 */ /* 0x004fca00078e0206 */
[----:B------:R-:W2:Y:S01]  /*00e0*/  LDG.E.CONSTANT R13, desc[UR6][R6.64] ;  /* 0x00000006060d7981 */ /* 0x000ea2000c1e9900 */
[----:B------:R-:W-:Y:S01]  /*00f0*/  UMOV UR4, 0x54442d18 ;  /* 0x54442d1800047882 */ /* 0x000fe20000000000 */
[----:B------:R-:W-:Y:S01]  /*0100*/  UMOV UR5, 0x401921fb ;  /* 0x401921fb00057882 */ /* 0x000fe20000000000 */
[----:B------:R-:W-:Y:S01]  /*0110*/  BSSY.RECONVERGENT B0, `(.L_x_23) ;  /* 0x0000072000007945 */ /* 0x000fe20003800200 */
[----:B---3--:R-:W0:Y:S02]  /*0120*/  F2F.F64.F32 R8, R12 ;  /* 0x0000000c00087310 */ /* 0x008e240000201800 */
[----:B0-----:R-:W-:-:S06]  /*0130*/  DMUL R10, R8, UR4 ;  /* 0x00000004080a7c28 */ /* 0x001fcc0008000000 */
[----:B--2---:R-:W0:Y:S08]  /*0140*/  F2F.F64.F32 R8, R13 ;  /* 0x0000000d00087310 */ /* 0x004e300000201800 */
[----:B------:R-:W1:Y:S01]  /*0150*/  F2F.F32.F64 R3, R10 ;  /* 0x0000000a00037310 */ /* 0x000e620000301000 */
[----:B0-----:R-:W-:Y:S01]  /*0160*/  DMUL R4, R8, -UR4 ;  /* 0x8000000408047c28 */ /* 0x001fe20008000000 */
[C---:B-1----:R-:W-:Y:S01]  /*0170*/  FMUL R0, R3.reuse, 0.63661974668502807617 ;  /* 0x3f22f98303007820 */ /* 0x042fe20000400000 */
[----:B------:R-:W-:-:S08]  /*0180*/  FSETP.GE.AND P0, PT, |R3|, 105615, PT ;  /* 0x47ce47800300780b */ /* 0x000fd00003f06200 */
[----:B------:R0:W1:Y:S08]  /*0190*/  F2F.F32.F64 R4, R4 ;  /* 0x0000000400047310 */ /* 0x0000700000301000 */
[----:B------:R-:W2:Y:S01]  /*01a0*/  F2I.NTZ R0, R0 ;  /* 0x0000000000007305 */ /* 0x000ea20000203100 */
[----:B0-----:R-:W-:Y:S02]  /*01b0*/  P2R R5, PR, RZ, 0x1 ;  /* 0x00000001ff057803 */ /* 0x001fe40000000000 */
[----:B--2---:R-:W-:-:S05]  /*01c0*/  I2FP.F32.S32 R14, R0 ;  /* 0x00000000000e7245 */ /* 0x004fca0000201400 */
[----:B------:R-:W-:-:S04]  /*01d0*/  FFMA R7, R14, -1.5707962512969970703, R3 ;  /* 0xbfc90fda0e077823 */ /* 0x000fc80000000003 */
[----:B------:R-:W-:-:S04]  /*01e0*/  FFMA R7, R14, -7.5497894158615963534e-08, R7 ;  /* 0xb3a221680e077823 */ /* 0x000fc80000000007 */
[----:B------:R-:W-:Y:S01]  /*01f0*/  FFMA R6, R14, -5.3903029534742383927e-15, R7 ;  /* 0xa7c234c50e067823 */ /* 0x000fe20000000007 */
[----:B------:R-:W-:-:S04]  /*0200*/  MOV R7, R0 ;  /* 0x0000000000077202 */ /* 0x000fc80000000f00 */
[----:B------:R-:W-:Y:S01]  /*0210*/  MOV R9, R6 ;  /* 0x0000000600097202 */ /* 0x000fe20000000f00 */
[----:B-1----:R-:W-:Y:S06]  /*0220*/  @!P0 BRA `(.L_x_24) ;  /* 0x0000000400808947 */ /* 0x002fec0003800000 */
[----:B------:R-:W-:-:S13]  /*0230*/  FSETP.NEU.AND P0, PT, |R3|, +INF , PT ;  /* 0x7f8000000300780b */ /* 0x000fda0003f0d200 */
[----:B------:R-:W-:Y:S01]  /*0240*/  @!P0 FMUL R9, RZ, R3 ;  /* 0x00000003ff098220 */ /* 0x000fe20000400000 */
[----:B------:R-:W-:Y:S01]  /*0250*/  @!P0 MOV R0, RZ ;  /* 0x000000ff00008202 */ /* 0x000fe20000000f00 */
[----:B------:R-:W-:Y:S06]  /*0260*/  @!P0 BRA `(.L_x_24) ;  /* 0x0000000400708947 */ /* 0x000fec0003800000 */
[----:B------:R-:W-:Y:S01]  /*0270*/  SHF.L.U32 R5, R3, 0x8, RZ ;  /* 0x0000000803057819 */ /* 0x000fe200000006ff */
[----:B------:R-:W-:Y:S01]  /*0280*/  HFMA2 R0, -RZ, RZ, 0, 0 ;  /* 0x00000000ff007431 */ /* 0x000fe200000001ff */
[----:B------:R-:W-:Y:S01]  /*0290*/  MOV R13, RZ ;  /* 0x000000ff000d7202 */ /* 0x000fe20000000f00 */
[----:B------:R-:W0:Y:S01]  /*02a0*/  LDCU.64 UR8, c[0x4][URZ] ;  /* 0x01000000ff0877ac */ /* 0x000e220008000a00 */
[----:B------:R-:W-:Y:S01]  /*02b0*/  LOP3.LUT R12, R5, 0x80000000, RZ, 0xfc, !PT ;  /* 0x80000000050c7812 */ /* 0x000fe200078efcff */
[----:B------:R-:W-:Y:S01]  /*02c0*/  UMOV UR5, URZ ;  /* 0x000000ff00057c82 */ /* 0x000fe20008000000 */
[----:B------:R-:W-:-:S05]  /*02d0*/  UMOV UR4, URZ ;  /* 0x000000ff00047c82 */ /* 0x000fca0008000000 */
.L_x_25:
[----:B0-----:R-:W-:Y:S02]  /*02e0*/  MOV R10, UR8 ;  /* 0x00000008000a7c02 */ /* 0x001fe40008000f00 */
[----:B------:R-:W-:-:S05]  /*02f0*/  MOV R11, UR9 ;  /* 0x00000009000b7c02 */ /* 0x000fca0008000f00 */
[----:B------:R-:W2:Y:S01]  /*0300*/  LDG.E.CONSTANT R9, desc[UR6][R10.64] ;  /* 0x000000060a097981 */ /* 0x000ea2000c1e9900 */
[----:B------:R-:W-:Y:S01]  /*0310*/  UIADD3 UR4, UPT, UPT, UR4, 0x1, URZ ;  /* 0x0000000104047890 */ /* 0x000fe2000fffe0ff */
[C---:B------:R-:W-:Y:S01]  /*0320*/  ISETP.EQ.AND P0, PT, R13.reuse, RZ, PT ;  /* 0x000000ff0d00720c */ /* 0x040fe20003f02270 */
[----:B------:R-:W-:Y:S01]  /*0330*/  UIADD3 UR8, UP1, UPT, UR8, 0x4, URZ ;  /* 0x0000000408087890 */ /* 0x000fe2000ff3e0ff */
[C---:B------:R-:W-:Y:S01]  /*0340*/  ISETP.EQ.AND P1, PT, R13.reuse, 0x4, PT ;  /* 0x000000040d00780c */ /* 0x040fe20003f22270 */
[----:B------:R-:W-:Y:S01]  /*0350*/  UISETP.NE.AND UP0, UPT, UR4, 0x6, UPT ;  /* 0x000000060400788c */ /* 0x000fe2000bf05270 */
[C---:B------:R-:W-:Y:S01]  /*0360*/  ISETP.EQ.AND P3, PT, R13.reuse, 0xc, PT ;  /* 0x0000000c0d00780c */ /* 0x040fe20003f62270 */
[----:B------:R-:W-:Y:S01]  /*0370*/  UIADD3.X UR9, UPT, UPT, URZ, UR9, URZ, UP1, !UPT ;  /* 0x00000009ff097290 */ /* 0x000fe20008ffe4ff */
[C---:B------:R-:W-:Y:S02]  /*0380*/  ISETP.EQ.AND P4, PT, R13.reuse, 0x10, PT ;  /* 0x000000100d00780c */ /* 0x040fe40003f82270 */
[----:B------:R-:W-:Y:S01]  /*0390*/  ISETP.EQ.AND P5, PT, R13, 0x14, PT ;  /* 0x000000140d00780c */ /* 0x000fe20003fa2270 */
[----:B--2---:R-:W-:-:S03]  /*03a0*/  IMAD.WIDE.U32 R8, R9, R12, RZ ;  /* 0x0000000c09087225 */ /* 0x004fc600078e00ff */
[----:B------:R-:W-:-:S04]  /*03b0*/  IADD3 R8, P2, PT, R8, R0, RZ ;  /* 0x0000000008087210 */ /* 0x000fc80007f5e0ff */
[----:B------:R-:W-:Y:S02]  /*03c0*/  IADD3.X R0, PT, PT, R9, UR5, RZ, P2, !PT ;  /* 0x0000000509007c10 */ /* 0x000fe400097fe4ff */
[----:B------:R-:W-:Y:S02]  /*03d0*/  ISETP.EQ.AND P2, PT, R13, 0x8, PT ;  /* 0x000000080d00780c */ /* 0x000fe40003f42270 */
[-C--:B------:R-:W-:Y:S02]  /*03e0*/  @P0 MOV R5, R8.reuse ;  /* 0x0000000800050202 */ /* 0x080fe40000000f00 */
[-C--:B------:R-:W-:Y:S02]  /*03f0*/  @P1 MOV R15, R8.reuse ;  /* 0x00000008000f1202 */ /* 0x080fe40000000f00 */
[-C--:B------:R-:W-:Y:S02]  /*0400*/  @P3 MOV R17, R8.reuse ;  /* 0x0000000800113202 */ /* 0x080fe40000000f00 */
[----:B------:R-:W-:-:S02]  /*0410*/  @P4 MOV R18, R8 ;  /* 0x0000000800124202 */ /* 0x000fc40000000f00 */
[-C--:B------:R-:W-:Y:S02]  /*0420*/  @P5 MOV R14, R8.reuse ;  /* 0x00000008000e5202 */ /* 0x080fe40000000f00 */
[----:B------:R-:W-:Y:S02]  /*0430*/  IADD3 R13, PT, PT, R13, 0x4, RZ ;  /* 0x000000040d0d7810 */ /* 0x000fe40007ffe0ff */
[----:B------:R-:W-:Y:S01]  /*0440*/  @P2 MOV R16, R8 ;  /* 0x0000000800102202 */ /* 0x000fe20000000f00 */
[----:B------:R-:W-:Y:S06]  /*0450*/  BRA.U UP0, `(.L_x_25) ;  /* 0xfffffffd00a07547 */ /* 0x000fec000b83ffff */
[----:B------:R-:W-:Y:S01]  /*0460*/  SHF.R.U32.HI R8, RZ, 0x17, R3 ;  /* 0x00000017ff087819 */ /* 0x000fe20000011603 */
[----:B------:R-:W-:Y:S03]  /*0470*/  BSSY.RECONVERGENT B1, `(.L_x_26) ;  /* 0x0000029000017945 */ /* 0x000fe60003800200 */
[C---:B------:R-:W-:Y:S02]  /*0480*/  LOP3.LUT R9, R8.reuse, 0xe0, RZ, 0xc0, !PT ;  /* 0x000000e008097812 */ /* 0x040fe400078ec0ff */
[----:B------:R-:W-:Y:S02]  /*0490*/  LOP3.LUT P6, RZ, R8, 0x1f, RZ, 0xc0, !PT ;  /* 0x0000001f08ff7812 */ /* 0x000fe400078cc0ff */
[----:B------:R-:W-:-:S04]  /*04a0*/  IADD3 R9, PT, PT, R9, -0x80, RZ ;  /* 0xffffff8009097810 */ /* 0x000fc80007ffe0ff */
[----:B------:R-:W-:-:S04]  /*04b0*/  SHF.R.U32.HI R9, RZ, 0x5, R9 ;  /* 0x00000005ff097819 */ /* 0x000fc80000011609 */
[----:B------:R-:W-:-:S04]  /*04c0*/  LEA R11, -R9, RZ, 0x2 ;  /* 0x000000ff090b7211 */ /* 0x000fc800078e11ff */
[C---:B------:R-:W-:Y:S02]  /*04d0*/  ISETP.EQ.AND P3, PT, R11.reuse, -0x18, PT ;  /* 0xffffffe80b00780c */ /* 0x040fe40003f62270 */
[C---:B------:R-:W-:Y:S02]  /*04e0*/  ISETP.EQ.AND P4, PT, R11.reuse, -0x14, PT ;  /* 0xffffffec0b00780c */ /* 0x040fe40003f82270 */
[C---:B------:R-:W-:Y:S02]  /*04f0*/  ISETP.EQ.AND P0, PT, R11.reuse, -0x10, PT ;  /* 0xfffffff00b00780c */ /* 0x040fe40003f02270 */
[C---:B------:R-:W-:Y:S02]  /*0500*/  ISETP.EQ.AND P1, PT, R11.reuse, -0xc, PT ;  /* 0xfffffff40b00780c */ /* 0x040fe40003f22270 */
[C---:B------:R-:W-:Y:S02]  /*0510*/  ISETP.EQ.AND P2, PT, R11.reuse, -0x8, PT ;  /* 0xfffffff80b00780c */ /* 0x040fe40003f42270 */
[----:B------:R-:W-:-:S03]  /*0520*/  ISETP.EQ.AND P5, PT, R11, 0x4, PT ;  /* 0x000000040b00780c */ /* 0x000fc60003fa2270 */
[-C--:B------:R-:W-:Y:S02]  /*0530*/  @P3 MOV R9, R5.reuse ;  /* 0x0000000500093202 */ /* 0x080fe40000000f00 */
[----:B------:R-:W-:Y:S02]  /*0540*/  @P4 MOV R10, R5 ;  /* 0x00000005000a4202 */ /* 0x000fe40000000f00 */
[C---:B------:R-:W-:Y:S02]  /*0550*/  ISETP.EQ.AND P3, PT, R11.reuse, -0x4, PT ;  /* 0xfffffffc0b00780c */ /* 0x040fe40003f62270 */
[----:B------:R-:W-:Y:S02]  /*0560*/  @P4 MOV R9, R15 ;  /* 0x0000000f00094202 */ /* 0x000fe40000000f00 */
[----:B------:R-:W-:Y:S02]  /*0570*/  ISETP.EQ.AND P4, PT, R11, RZ, PT ;  /* 0x000000ff0b00720c */ /* 0x000fe40003f82270 */
[----:B------:R-:W-:-:S02]  /*0580*/  @P0 MOV R9, R16 ;  /* 0x0000001000090202 */ /* 0x000fc40000000f00 */
[----:B------:R-:W-:Y:S02]  /*0590*/  @P1 MOV R9, R17 ;  /* 0x0000001100091202 */ /* 0x000fe40000000f00 */
[----:B------:R-:W-:Y:S02]  /*05a0*/  @P2 MOV R9, R18 ;  /* 0x0000001200092202 */ /* 0x000fe40000000f00 */
[----:B------:R-:W-:Y:S02]  /*05b0*/  @P0 MOV R10, R15 ;  /* 0x0000000f000a0202 */ /* 0x000fe40000000f00 */
[----:B------:R-:W-:Y:S02]  /*05c0*/  @P3 MOV R9, R14 ;  /* 0x0000000e00093202 */ /* 0x000fe40000000f00 */
[----:B------:R-:W-:Y:S02]  /*05d0*/  @P1 MOV R10, R16 ;  /* 0x00000010000a1202 */ /* 0x000fe40000000f00 */
[----:B------:R-:W-:-:S02]  /*05e0*/  @P4 MOV R9, R0 ;  /* 0x0000000000094202 */ /* 0x000fc40000000f00 */
[----:B------:R-:W-:Y:S02]  /*05f0*/  @P2 MOV R10, R17 ;  /* 0x00000011000a2202 */ /* 0x000fe40000000f00 */
[----:B------:R-:W-:Y:S02]  /*0600*/  @P3 MOV R10, R18 ;  /* 0x00000012000a3202 */ /* 0x000fe40000000f00 */
[----:B------:R-:W-:Y:S02]  /*0610*/  @P4 MOV R10, R14 ;  /* 0x0000000e000a4202 */ /* 0x000fe40000000f00 */
[----:B------:R-:W-:Y:S02]  /*0620*/  @P5 MOV R10, R0 ;  /* 0x00000000000a5202 */ /* 0x000fe40000000f00 */
[----:B------:R-:W-:Y:S01]  /*0630*/  MOV R13, R9 ;  /* 0x00000009000d7202 */ /* 0x000fe20000000f00 */
[----:B------:R-:W-:Y:S06]  /*0640*/  @!P6 BRA `(.L_x_27) ;  /* 0x00000000002ce947 */ /* 0x000fec0003800000 */
[----:B------:R-:W-:Y:S02]  /*0650*/  @P0 MOV R9, R5 ;  /* 0x0000000500090202 */ /* 0x000fe40000000f00 */
[----:B------:R-:W-:Y:S02]  /*0660*/  ISETP.EQ.AND P0, PT, R11, 0x8, PT ;  /* 0x000000080b00780c */ /* 0x000fe40003f02270 */
[----:B------:R-:W-:Y:S02]  /*0670*/  @P1 MOV R9, R15 ;  /* 0x0000000f00091202 */ /* 0x000fe40000000f00 */
[----:B------:R-:W-:Y:S02]  /*0680*/  @P2 MOV R9, R16 ;  /* 0x0000001000092202 */ /* 0x000fe40000000f00 */
[----:B------:R-:W-:Y:S02]  /*0690*/  @P3 MOV R9, R17 ;  /* 0x0000001100093202 */ /* 0x000fe40000000f00 */
[----:B------:R-:W-:-:S02]  /*06a0*/  @P4 MOV R9, R18 ;  /* 0x0000001200094202 */ /* 0x000fc40000000f00 */
[----:B------:R-:W-:Y:S02]  /*06b0*/  @P5 MOV R9, R14 ;  /* 0x0000000e00095202 */ /* 0x000fe40000000f00 */
[----:B------:R-:W-:Y:S02]  /*06c0*/  LOP3.LUT R8, R8, 0x1f, RZ, 0xc0, !PT ;  /* 0x0000001f08087812 */ /* 0x000fe400078ec0ff */
[----:B------:R-:W-:Y:S02]  /*06d0*/  @P0 MOV R9, R0 ;  /* 0x0000000000090202 */ /* 0x000fe40000000f00 */
[-C--:B------:R-:W-:Y:S02]  /*06e0*/  SHF.L.W.U32.HI R13, R10, R8.reuse, R13 ;  /* 0x000000080a0d7219 */ /* 0x080fe40000010e0d */
[----:B------:R-:W-:-:S07]  /*06f0*/  SHF.L.W.U32.HI R10, R9, R8, R10 ;  /* 0x00000008090a7219 */ /* 0x000fce0000010e0a */
.L_x_27:
[----:B------:R-:W-:Y:S05]  /*0700*/  BSYNC.RECONVERGENT B1 ;  /* 0x0000000000017941 */ /* 0x000fea0003800200 */
.L_x_26:
[C---:B------:R-:W-:Y:S01]  /*0710*/  SHF.L.W.U32.HI R12, R10.reuse, 0x2, R13 ;  /* 0x000000020a0c7819 */ /* 0x040fe20000010e0d */
[----:B------:R-:W-:Y:S01]  /*0720*/  UMOV UR4, 0x54442d19 ;  /* 0x54442d1900047882 */ /* 0x000fe20000000000 */
[----:B------:R-:W-:Y:S01]  /*0730*/  SHF.L.U32 R8, R10, 0x2, RZ ;  /* 0x000000020a087819 */ /* 0x000fe200000006ff */
[----:B------:R-:W-:Y:S01]  /*0740*/  UMOV UR5, 0x3bf921fb ;  /* 0x3bf921fb00057882 */ /* 0x000fe20000000000 */
[----:B------:R-:W-:Y:S02]  /*0750*/  SHF.R.S32.HI R9, RZ, 0x1f, R12 ;  /* 0x0000001fff097819 */ /* 0x000fe4000001140c */
[----:B------:R-:W-:Y:S02]  /*0760*/  ISETP.GE.AND P0, PT, R3, RZ, PT ;  /* 0x000000ff0300720c */ /* 0x000fe40003f06270 */
[C---:B------:R-:W-:Y:S02]  /*0770*/  LOP3.LUT R8, R9.reuse, R8, RZ, 0x3c, !PT ;  /* 0x0000000809087212 */ /* 0x040fe400078e3cff */
[----:B------:R-:W-:-:S02]  /*0780*/  LOP3.LUT R9, R9, R12, RZ, 0x3c, !PT ;  /* 0x0000000c09097212 */ /* 0x000fc400078e3cff */
[----:B------:R-:W-:Y:S02]  /*0790*/  SHF.R.U32.HI R0, RZ, 0x1e, R13 ;  /* 0x0000001eff007819 */ /* 0x000fe4000001160d */
[C---:B------:R-:W-:Y:S02]  /*07a0*/  LOP3.LUT R13, R12.reuse, R3, RZ, 0x3c, !PT ;  /* 0x000000030c0d7212 */ /* 0x040fe400078e3cff */
[----:B------:R-:W0:Y:S01]  /*07b0*/  I2F.F64.S64 R8, R8 ;  /* 0x0000000800087312 */ /* 0x000e220000301c00 */
[----:B------:R-:W-:Y:S02]  /*07c0*/  LEA.HI R0, R12, R0, RZ, 0x1 ;  /* 0x000000000c007211 */ /* 0x000fe400078f08ff */
[----:B------:R-:W-:Y:S02]  /*07d0*/  ISETP.GE.AND P1, PT, R13, RZ, PT ;  /* 0x000000ff0d00720c */ /* 0x000fe40003f26270 */
[----:B------:R-:W-:-:S04]  /*07e0*/  IADD3 R12, PT, PT, -R0, RZ, RZ ;  /* 0x000000ff000c7210 */ /* 0x000fc80007ffe1ff */
[----:B------:R-:W-:Y:S01]  /*07f0*/  @!P0 MOV R0, R12 ;  /* 0x0000000c00008202 */ /* 0x000fe20000000f00 */
[----:B0-----:R-:W-:-:S10]  /*0800*/  DMUL R10, R8, UR4 ;  /* 0x00000004080a7c28 */ /* 0x001fd40008000000 */
[----:B------:R-:W0:Y:S02]  /*0810*/  F2F.F32.F64 R10, R10 ;  /* 0x0000000a000a7310 */ /* 0x000e240000301000 */
[----:B0-----:R-:W-:-:S07]  /*0820*/  FSEL R9, -R10, R10, !P1 ;  /* 0x0000000a0a097208 */ /* 0x001fce0004800100 */
.L_x_24:
[----:B------:R-:W-:Y:S05]  /*0830*/  BSYNC.RECONVERGENT B0 ;  /* 0x0000000000007941 */ /* 0x000fea0003800200 */
.L_x_23:
[----:B------:R-:W-:Y:S02]  /*0840*/  HFMA2 R8, -RZ, RZ, 0.487060546875, -0.0625 ;  /* 0x37cbac00ff087431 */ /* 0x000fe400000001ff */
[----:B------:R-:W-:Y:S01]  /*0850*/  FMUL R11, R9, R9 ;  /* 0x00000009090b7220 */ /* 0x000fe20000400000 */
[C---:B------:R-:W-:Y:S01]  /*0860*/  LOP3.LUT R12, R0.reuse, 0x1, RZ, 0xc0, !PT ;  /* 0x00000001000c7812 */ /* 0x040fe200078ec0ff */
[----:B------:R-:W-:Y:S01]  /*0870*/  HFMA2 R13, -RZ, RZ, 1.541015625, -0.052001953125 ;  /* 0x3e2aaaa8ff0d7431 */ /* 0x000fe200000001ff */
[----:B------:R-:W-:Y:S01]  /*0880*/  IADD3 R0, PT, PT, R0, 0x1, RZ ;  /* 0x0000000100007810 */ /* 0x000fe20007ffe0ff */
[----:B------:R-:W-:Y:S01]  /*0890*/  BSSY.RECONVERGENT B0, `(.L_x_28) ;  /* 0x000006d000007945 */ /* 0x000fe20003800200 */
[----:B------:R-:W-:Y:S02]  /*08a0*/  ISETP.NE.U32.AND P0, PT, R12, 0x1, PT ;  /* 0x000000010c00780c */ /* 0x000fe40003f05070 */
[----:B------:R-:W-:Y:S01]  /*08b0*/  MOV R12, 0x3c0885e4 ;  /* 0x3c0885e4000c7802 */ /* 0x000fe20000000f00 */
[----:B------:R-:W-:Y:S01]  /*08c0*/  FFMA R10, R11, R8, -0.0013887860113754868507 ;  /* 0xbab607ed0b0a7423 */ /* 0x000fe20000000008 */
[----:B------:R-:W-:-:S02]  /*08d0*/  FSETP.GE.AND P2, PT, |R3|, 105615, PT ;  /* 0x47ce47800300780b */ /* 0x000fc40003f46200 */
[----:B------:R-:W-:Y:S02]  /*08e0*/  FSEL R12, R12, 0.041666727513074874878, !P0 ;  /* 0x3d2aaabb0c0c7808 */ /* 0x000fe40004000000 */
[----:B------:R-:W-:Y:S02]  /*08f0*/  FSEL R10, R10, -0.00019574658654164522886, P0 ;  /* 0xb94d41530a0a7808 */ /* 0x000fe40000000000 */
[----:B------:R-:W-:Y:S02]  /*0900*/  LOP3.LUT P1, RZ, R0, 0x2, RZ, 0xc0, !PT ;  /* 0x0000000200ff7812 */ /* 0x000fe4000782c0ff */
[----:B------:R-:W-:Y:S01]  /*0910*/  FSEL R0, R9, 1, !P0 ;  /* 0x3f80000009007808 */ /* 0x000fe20004000000 */
[----:B------:R-:W-:Y:S01]  /*0920*/  FFMA R10, R11, R10, R12 ;  /* 0x0000000a0b0a7223 */ /* 0x000fe2000000000c */
[----:B------:R-:W-:-:S03]  /*0930*/  FSEL R13, -R13, -0.4999999701976776123, !P0 ;  /* 0xbeffffff0d0d7808 */ /* 0x000fc60004000100 */
[C---:B------:R-:W-:Y:S02]  /*0940*/  FFMA R9, R11.reuse, R0, RZ ;  /* 0x000000000b097223 */ /* 0x040fe400000000ff */
[----:B------:R-:W-:-:S04]  /*0950*/  FFMA R10, R11, R10, R13 ;  /* 0x0000000a0b0a7223 */ /* 0x000fc8000000000d */
[----:B------:R-:W-:-:S04]  /*0960*/  FFMA R9, R9, R10, R0 ;  /* 0x0000000a09097223 */ /* 0x000fc80000000000 */
[----:B------:R-:W-:Y:S01]  /*0970*/  @P1 FADD R9, RZ, -R9 ;  /* 0x80000009ff091221 */ /* 0x000fe20000000000 */
[----:B------:R-:W-:Y:S06]  /*0980*/  @!P2 BRA `(.L_x_29) ;  /* 0x000000040074a947 */ /* 0x000fec0003800000 */
[----:B------:R-:W-:-:S13]  /*0990*/  FSETP.NEU.AND P0, PT, |R3|, +INF , PT ;  /* 0x7f8000000300780b */ /* 0x000fda0003f0d200 */
[----:B------:R-:W-:Y:S01]  /*09a0*/  @!P0 FMUL R6, RZ, R3 ;  /* 0x00000003ff068220 */ /* 0x000fe20000400000 */
[----:B------:R-:W-:Y:S01]  /*09b0*/  @!P0 MOV R7, RZ ;  /* 0x000000ff00078202 */ /* 0x000fe20000000f00 */
[----:B------:R-:W-:Y:S06]  /*09c0*/  @!P0 BRA `(.L_x_29) ;  /* 0x0000000400648947 */ /* 0x000fec0003800000 */
[----:B------:R-:W-:Y:S02]  /*09d0*/  SHF.L.U32 R0, R3, 0x8, RZ ;  /* 0x0000000803007819 */ /* 0x000fe400000006ff */
[----:B------:R-:W-:Y:S01]  /*09e0*/  CS2R R10, SRZ ;  /* 0x00000000000a7805 */ /* 0x000fe2000001ff00 */
[----:B------:R-:W0:Y:S01]  /*09f0*/  LDCU.64 UR8, c[0x4][URZ] ;  /* 0x01000000ff0877ac */ /* 0x000e220008000a00 */
[----:B------:R-:W-:Y:S01]  /*0a00*/  LOP3.LUT R19, R0, 0x80000000, RZ, 0xfc, !PT ;  /* 0x8000000000137812 */ /* 0x000fe200078efcff */
[----:B------:R-:W-:Y:S01]  /*0a10*/  UMOV UR5, URZ ;  /* 0x000000ff00057c82 */ /* 0x000fe20008000000 */
[----:B------:R-:W-:-:S05]  /*0a20*/  UMOV UR4, URZ ;  /* 0x000000ff00047c82 */ /* 0x000fca0008000000 */
.L_x_30:
        /* <DEDUP_REMOVED lines=11> */
[----:B------:R-:W-:-:S02]  /*0ae0*/  ISETP.EQ.AND P4, PT, R10, 0x10, PT ;  /* 0x000000100a00780c */ /* 0x000fc40003f82270 */
[C---:B------:R-:W-:Y:S02]  /*0af0*/  ISETP.EQ.AND P5, PT, R10.reuse, 0x14, PT ;  /* 0x000000140a00780c */ /* 0x040fe40003fa2270 */
[----:B------:R-:W-:Y:S01]  /*0b00*/  IADD3 R10, PT, PT, R10, 0x4, RZ ;  /* 0x000000040a0a7810 */ /* 0x000fe20007ffe0ff */
[----:B--2---:R-:W-:-:S03]  /*0b10*/  IMAD.WIDE.U32 R6, R6, R19, RZ ;  /* 0x0000001306067225 */ /* 0x004fc600078e00ff */
[----:B------:R-:W-:-:S04]  /*0b20*/  IADD3 R0, P6, PT, R6, R11, RZ ;  /* 0x0000000b06007210 */ /* 0x000fc80007fde0ff */
[----:B------:R-:W-:Y:S02]  /*0b30*/  IADD3.X R11, PT, PT, R7, UR5, RZ, P6, !PT ;  /* 0x00000005070b7c10 */ /* 0x000fe4000b7fe4ff */
[-C--:B------:R-:W-:Y:S02]  /*0b40*/  @P0 MOV R5, R0.reuse ;  /* 0x0000000000050202 */ /* 0x080fe40000000f00 */
[-C--:B------:R-:W-:Y:S02]  /*0b50*/  @P1 MOV R15, R0.reuse ;  /* 0x00000000000f1202 */ /* 0x080fe40000000f00 */
[-C--:B------:R-:W-:Y:S02]  /*0b60*/  @P2 MOV R16, R0.reuse ;  /* 0x0000000000102202 */ /* 0x080fe40000000f00 */
[-C--:B------:R-:W-:Y:S02]  /*0b70*/  @P3 MOV R17, R0.reuse ;  /* 0x0000000000113202 */ /* 0x080fe40000000f00 */
[----:B------:R-:W-:-:S02]  /*0b80*/  @P4 MOV R18, R0 ;  /* 0x0000000000124202 */ /* 0x000fc40000000f00 */
        /* <DEDUP_REMOVED lines=14> */
[----:B------:R-:W-:-:S03]  /*0c70*/  ISETP.EQ.AND P5, PT, R10, RZ, PT ;  /* 0x000000ff0a00720c */ /* 0x000fc60003fa2270 */
[-C--:B------:R-:W-:Y:S02]  /*0c80*/  @P3 MOV R0, R5.reuse ;  /* 0x0000000500003202 */ /* 0x080fe40000000f00 */
[C---:B------:R-:W-:Y:S02]  /*0c90*/  ISETP.EQ.AND P3, PT, R10.reuse, -0x4, PT ;  /* 0xfffffffc0a00780c */ /* 0x040fe40003f62270 */
[----:B------:R-:W-:Y:S02]  /*0ca0*/  @P4 MOV R6, R5 ;  /* 0x0000000500064202 */ /* 0x000fe40000000f00 */
[-C--:B------:R-:W-:Y:S02]  /*0cb0*/  @P4 MOV R0, R15.reuse ;  /* 0x0000000f00004202 */ /* 0x080fe40000000f00 */
[----:B------:R-:W-:Y:S02]  /*0cc0*/  ISETP.EQ.AND P4, PT, R10, 0x4, PT ;  /* 0x000000040a00780c */ /* 0x000fe40003f82270 */
[----:B------:R-:W-:-:S02]  /*0cd0*/  @P2 MOV R6, R15 ;  /* 0x0000000f00062202 */ /* 0x000fc40000000f00 */
[-C--:B------:R-:W-:Y:S02]  /*0ce0*/  @P2 MOV R0, R16.reuse ;  /* 0x0000001000002202 */ /* 0x080fe40000000f00 */
[----:B------:R-:W-:Y:S02]  /*0cf0*/  @P1 MOV R6, R16 ;  /* 0x0000001000061202 */ /* 0x000fe40000000f00 */
[-C--:B------:R-:W-:Y:S02]  /*0d00*/  @P1 MOV R0, R17.reuse ;  /* 0x0000001100001202 */ /* 0x080fe40000000f00 */
[----:B------:R-:W-:Y:S02]  /*0d10*/  @P0 MOV R6, R17 ;  /* 0x0000001100060202 */ /* 0x000fe40000000f00 */
[-C--:B------:R-:W-:Y:S02]  /*0d20*/  @P0 MOV R0, R18.reuse ;  /* 0x0000001200000202 */ /* 0x080fe40000000f00 */
[----:B------:R-:W-:-:S02]  /*0d30*/  @P3 MOV R6, R18 ;  /* 0x0000001200063202 */ /* 0x000fc40000000f00 */
[-C--:B------:R-:W-:Y:S02]  /*0d40*/  @P3 MOV R0, R14.reuse ;  /* 0x0000000e00003202 */ /* 0x080fe40000000f00 */
[----:B------:R-:W-:Y:S02]  /*0d50*/  @P5 MOV R6, R14 ;  /* 0x0000000e00065202 */ /* 0x000fe40000000f00 */
[-C--:B------:R-:W-:Y:S02]  /*0d60*/  @P5 MOV R0, R11.reuse ;  /* 0x0000000b00005202 */ /* 0x080fe40000000f00 */
[----:B------:R-:W-:Y:S01]  /*0d70*/  @P4 MOV R6, R11 ;  /* 0x0000000b00064202 */ /* 0x000fe20000000f00 */
[----:B------:R-:W-:Y:S06]  /*0d80*/  @!P6 BRA `(.L_x_32) ;  /* 0x000000000028e947 */ /* 0x000fec0003800000 */
[----:B------:R-:W-:Y:S02]  /*0d90*/  @P1 MOV R5, R15 ;  /* 0x0000000f00051202 */ /* 0x000fe40000000f00 */
[----:B------:R-:W-:Y:S02]  /*0da0*/  @P0 MOV R5, R16 ;  /* 0x0000001000050202 */ /* 0x000fe40000000f00 */
[----:B------:R-:W-:Y:S02]  /*0db0*/  ISETP.EQ.AND P0, PT, R10, 0x8, PT ;  /* 0x000000080a00780c */ /* 0x000fe40003f02270 */
[----:B------:R-:W-:Y:S02]  /*0dc0*/  @P3 MOV R5, R17 ;  /* 0x0000001100053202 */ /* 0x000fe40000000f00 */
[----:B------:R-:W-:Y:S02]  /*0dd0*/  @P5 MOV R5, R18 ;  /* 0x0000001200055202 */ /* 0x000fe40000000f00 */
[----:B------:R-:W-:-:S02]  /*0de0*/  @P4 MOV R5, R14 ;  /* 0x0000000e00054202 */ /* 0x000fc40000000f00 */
[----:B------:R-:W-:-:S04]  /*0df0*/  LOP3.LUT R7, R7, 0x1f, RZ, 0xc0, !PT ;  /* 0x0000001f07077812 */ /* 0x000fc800078ec0ff */
[----:B------:R-:W-:Y:S02]  /*0e00*/  SHF.L.W.U32.HI R0, R6, R7, R0 ;  /* 0x0000000706007219 */ /* 0x000fe40000010e00 */
[----:B------:R-:W-:-:S04]  /*0e10*/  @P0 MOV R5, R11 ;  /* 0x0000000b00050202 */ /* 0x000fc80000000f00 */
[----:B------:R-:W-:-:S07]  /*0e20*/  SHF.L.W.U32.HI R6, R5, R7, R6 ;  /* 0x0000000705067219 */ /* 0x000fce0000010e06 */
.L_x_32:
[----:B------:R-:W-:Y:S05]  /*0e30*/  BSYNC.RECONVERGENT B1 ;  /* 0x0000000000017941 */ /* 0x000fea0003800200 */
.L_x_31:
        /* <DEDUP_REMOVED lines=9> */
[----:B------:R-:W0:Y:S01]  /*0ed0*/  I2F.F64.S64 R6, R12 ;  /* 0x0000000c00067312 */ /* 0x000e220000301c00 */
[----:B------:R-:W-:-:S04]  /*0ee0*/  LOP3.LUT R3, R5, R3, RZ, 0x3c, !PT ;  /* 0x0000000305037212 */ /* 0x000fc800078e3cff */
[----:B------:R-:W-:Y:S01]  /*0ef0*/  ISETP.GE.AND P0, PT, R3, RZ, PT ;  /* 0x000000ff0300720c */ /* 0x000fe20003f06270 */
[----:B0-----:R-:W-:Y:S01]  /*0f00*/  DMUL R10, R6, UR4 ;  /* 0x00000004060a7c28 */ /* 0x001fe20008000000 */
[----:B------:R-:W-:-:S04]  /*0f10*/  LEA.HI R7, R5, R0, RZ, 0x1 ;  /* 0x0000000005077211 */ /* 0x000fc800078f08ff */
[----:B------:R-:W-:-:S05]  /*0f20*/  IADD3 R0, PT, PT, -R7, RZ, RZ ;  /* 0x000000ff07007210 */ /* 0x000fca0007ffe1ff */
[----:B------:R-:W0:Y:S01]  /*0f30*/  F2F.F32.F64 R10, R10 ;  /* 0x0000000a000a7310 */ /* 0x000e220000301000 */
[----:B------:R-:W-:Y:S02]  /*0f40*/  @!P1 MOV R7, R0 ;  /* 0x0000000000079202 */ /* 0x000fe40000000f00 */
[----:B0-----:R-:W-:-:S07]  /*0f50*/  FSEL R6, -R10, R10, !P0 ;  /* 0x0000000a0a067208 */ /* 0x001fce0004000100 */
.L_x_29:
[----:B------:R-:W-:Y:S05]  /*0f60*/  BSYNC.RECONVERGENT B0 ;  /* 0x0000000000007941 */ /* 0x000fea0003800200 */
.L_x_28:
[----:B------:R-:W-:Y:S01]  /*0f70*/  HFMA2 R3, -RZ, RZ, 0.96630859375, -0.0022525787353515625 ;  /* 0x3bbb989dff037431 */ /* 0x000fe200000001ff */
[----:B------:R-:W-:Y:S01]  /*0f80*/  MOV R5, 0x437c0000 ;  /* 0x437c000000057802 */ /* 0x000fe20000000f00 */
[----:B------:R-:W-:Y:S01]  /*0f90*/  FMUL R11, R6, R6 ;  /* 0x00000006060b7220 */ /* 0x000fe20000400000 */
[----:B------:R-:W-:Y:S01]  /*0fa0*/  LOP3.LUT P1, RZ, R7, 0x2, RZ, 0xc0, !PT ;  /* 0x0000000207ff7812 */ /* 0x000fe2000782c0ff */
[----:B------:R-:W0:Y:S02]  /*0fb0*/  LDCU UR5, c[0x0][0x398] ;  /* 0x00007300ff0577ac */ /* 0x000e240008000800 */
[----:B------:R-:W-:Y:S01]  /*0fc0*/  FFMA R8, R11, R8, -0.0013887860113754868507 ;  /* 0xbab607ed0b087423 */ /* 0x000fe20000000008 */
[----:B------:R-:W-:-:S04]  /*0fd0*/  FFMA.SAT R0, R4, R3, 0.5 ;  /* 0x3f00000004007423 */ /* 0x000fc80000002003 */
[----:B------:R-:W-:Y:S01]  /*0fe0*/  FFMA.RM R3, R0, R5, 12582913 ;  /* 0x4b40000100037423 */ /* 0x000fe20000004005 */
[----:B------:R-:W-:-:S03]  /*0ff0*/  LOP3.LUT R0, R7, 0x1, RZ, 0xc0, !PT ;  /* 0x0000000107007812 */ /* 0x000fc600078ec0ff */
[----:B------:R-:W-:Y:S01]  /*1000*/  FADD R5, R3, -12583039 ;  /* 0xcb40007f03057421 */ /* 0x000fe20000000000 */
[----:B------:R-:W-:Y:S01]  /*1010*/  ISETP.NE.U32.AND P0, PT, R0, 0x1, PT ;  /* 0x000000010000780c */ /* 0x000fe20003f05070 */
[----:B------:R-:W-:Y:S02]  /*1020*/  HFMA2 R0, -RZ, RZ, 1.291015625, -0.052581787109375 ;  /* 0x3d2aaabbff007431 */ /* 0x000fe400000001ff */
[----:B------:R-:W-:Y:S01]  /*1030*/  FFMA R5, R4, 1.4426950216293334961, -R5 ;  /* 0x3fb8aa3b04057823 */ /* 0x000fe20000000805 */
[----:B------:R-:W-:Y:S01]  /*1040*/  FSEL R8, R8, -0.00019574658654164522886, !P0 ;  /* 0xb94d415308087808 */ /* 0x000fe20004000000 */
[----:B0-----:R-:W-:Y:S02]  /*1050*/  UISETP.GE.AND UP0, UPT, UR5, 0x1, UPT ;  /* 0x000000010500788c */ /* 0x001fe4000bf06270 */
[----:B------:R-:W-:Y:S01]  /*1060*/  FFMA R5, R4, 1.925963033500011079e-08, R5 ;  /* 0x32a5706004057823 */ /* 0x000fe20000000005 */
[----:B------:R-:W-:Y:S02]  /*1070*/  MOV R4, 0x3effffff ;  /* 0x3effffff00047802 */ /* 0x000fe40000000f00 */
[----:B------:R-:W-:-:S03]  /*1080*/  FSEL R0, R0, 0.0083327032625675201416, !P0 ;  /* 0x3c0885e400007808 */ /* 0x000fc60004000000 */
[----:B------:R-:W0:Y:S01]  /*1090*/  MUFU.EX2 R5, R5 ;  /* 0x0000000500057308 */ /* 0x000e220000000800 */
[----:B------:R-:W-:Y:S01]  /*10a0*/  FSEL R7, -R4, -0.16666662693023681641, !P0 ;  /* 0xbe2aaaa804077808 */ /* 0x000fe20004000100 */
[----:B------:R-:W-:Y:S01]  /*10b0*/  FFMA R8, R11, R8, R0 ;  /* 0x000000080b087223 */ /* 0x000fe20000000000 */
[----:B------:R-:W-:Y:S02]  /*10c0*/  FSEL R0, R6, 1, P0 ;  /* 0x3f80000006007808 */ /* 0x000fe40000000000 */
[----:B------:R-:W-:Y:S01]  /*10d0*/  SHF.L.U32 R4, R3, 0x17, RZ ;  /* 0x0000001703047819 */ /* 0x000fe200000006ff */
[C---:B------:R-:W-:Y:S02]  /*10e0*/  FFMA R7, R11.reuse, R8, R7 ;  /* 0x000000080b077223 */ /* 0x040fe40000000007 */
[----:B------:R-:W-:-:S04]  /*10f0*/  FFMA R11, R11, R0, RZ ;  /* 0x000000000b0b7223 */ /* 0x000fc800000000ff */
[----:B------:R-:W-:Y:S01]  /*1100*/  FFMA R7, R11, R7, R0 ;  /* 0x000000070b077223 */ /* 0x000fe20000000000 */
[----:B0-----:R-:W-:-:S03]  /*1110*/  FMUL R4, R5, R4 ;  /* 0x0000000405047220 */ /* 0x001fc60000400000 */
[----:B------:R-:W-:Y:S01]  /*1120*/  @P1 FADD R7, RZ, -R7 ;  /* 0x80000007ff071221 */ /* 0x000fe20000000000 */
[----:B------:R-:W-:-:S03]  /*1130*/  FMUL R9, R9, R4 ;  /* 0x0000000409097220 */ /* 0x000fc60000400000 */
[----:B------:R-:W-:Y:S01]  /*1140*/  FMUL R4, R4, R7 ;  /* 0x0000000704047220 */ /* 0x000fe20000400000 */
[----:B------:R-:W-:-:S03]  /*1150*/  FADD R0, -R9, 1 ;  /* 0x3f80000009007421 */ /* 0x000fc60000000100 */
[CC--:B------:R-:W-:Y:S01]  /*1160*/  FMUL R6, R4.reuse, R4.reuse ;  /* 0x0000000404067220 */ /* 0x0c0fe20000400000 */
[CC--:B------:R-:W-:Y:S01]  /*1170*/  FMUL R7, R9.reuse, R4.reuse ;  /* 0x0000000409077220 */ /* 0x0c0fe20000400000 */
[-C--:B------:R-:W-:Y:S02]  /*1180*/  FFMA R5, RZ, R4.reuse, R0 ;  /* 0x00000004ff057223 */ /* 0x080fe40000000000 */
[C---:B------:R-:W-:Y:S01]  /*1190*/  FFMA R6, R9.reuse, R9, -R6 ;  /* 0x0000000909067223 */ /* 0x040fe20000000806 */
[----:B------:R-:W-:Y:S01]  /*11a0*/  FFMA R8, R9, R4, R7 ;  /* 0x0000000409087223 */ /* 0x000fe20000000007 */
[----:B------:R-:W-:-:S03]  /*11b0*/  FMUL R3, R4, R5 ;  /* 0x0000000504037220 */ /* 0x000fc60000400000 */
[----:B------:R-:W-:Y:S01]  /*11c0*/  FMUL R7, R9, R8 ;  /* 0x0000000809077220 */ /* 0x000fe20000400000 */
[----:B------:R-:W-:Y:S01]  /*11d0*/  FFMA R3, RZ, R0, -R3 ;  /* 0x00000000ff037223 */ /* 0x000fe20000000803 */
[----:B------:R-:W-:Y:S02]  /*11e0*/  FADD R0, -R6, 1 ;  /* 0x3f80000006007421 */ /* 0x000fe40000000100 */
[----:B------:R-:W-:Y:S01]  /*11f0*/  FFMA R7, R4, R6, R7 ;  /* 0x0000000604077223 */ /* 0x000fe20000000007 */
[----:B------:R-:W-:-:S03]  /*1200*/  FMUL R10, R3, R8 ;  /* 0x00000008030a7220 */ /* 0x000fc60000400000 */
[C---:B------:R-:W-:Y:S01]  /*1210*/  FMUL R12, R4.reuse, R7 ;  /* 0x00000007040c7220 */ /* 0x040fe20000400000 */
[----:B------:R-:W-:Y:S01]  /*1220*/  FFMA R5, R5, R0, R10 ;  /* 0x0000000005057223 */ /* 0x000fe2000000000a */
[----:B------:R-:W-:-:S03]  /*1230*/  FMUL R10, R4, R8 ;  /* 0x00000008040a7220 */ /* 0x000fc60000400000 */
[----:B------:R-:W-:Y:S01]  /*1240*/  FMUL R8, R8, R5 ;  /* 0x0000000508087220 */ /* 0x000fe20000400000 */
[----:B------:R-:W-:-:S03]  /*1250*/  FFMA R10, R9, R6, -R10 ;  /* 0x00000006090a7223 */ /* 0x000fc6000000080a */
[----:B------:R-:W-:Y:S01]  /*1260*/  FFMA R8, R3, R0, -R8 ;  /* 0x0000000003087223 */ /* 0x000fe20000000808 */
[----:B------:R-:W-:Y:S01]  /*1270*/  FADD R0, -R10, 1 ;  /* 0x3f8000000a007421 */ /* 0x000fe20000000100 */
[CC--:B------:R-:W-:Y:S01]  /*1280*/  FMUL R3, R9.reuse, R7.reuse ;  /* 0x0000000709037220 */ /* 0x0c0fe20000400000 */
[-C--:B------:R-:W-:Y:S01]  /*1290*/  FFMA R12, R9, R10.reuse, -R12 ;  /* 0x0000000a090c7223 */ /* 0x080fe2000000080c */
[----:B------:R-:W-:Y:S02]  /*12a0*/  FMUL R6, R8, R7 ;  /* 0x0000000708067220 */ /* 0x000fe40000400000 */
[----:B------:R-:W-:Y:S02]  /*12b0*/  FFMA R10, R4, R10, R3 ;  /* 0x0000000a040a7223 */ /* 0x000fe40000000003 */
[----:B------:R-:W-:Y:S02]  /*12c0*/  FFMA R6, R5, R0, R6 ;  /* 0x0000000005067223 */ /* 0x000fe40000000006 */
[----:B------:R-:W-:-:S02]  /*12d0*/  FMUL R5, R9, R10 ;  /* 0x0000000a09057220 */ /* 0x000fc40000400000 */
[----:B------:R-:W-:Y:S02]  /*12e0*/  FMUL R7, R7, R6 ;  /* 0x0000000607077220 */ /* 0x000fe40000400000 */
[----:B------:R-:W-:Y:S02]  /*12f0*/  FFMA R5, R4, R12, R5 ;  /* 0x0000000c04057223 */ /* 0x000fe40000000005 */
[----:B------:R-:W-:Y:S01]  /*1300*/  FFMA R7, R8, R0, -R7 ;  /* 0x0000000008077223 */ /* 0x000fe20000000807 */
[----:B------:R-:W-:-:S03]  /*1310*/  FADD R0, -R12, 1 ;  /* 0x3f8000000c007421 */ /* 0x000fc60000000100 */
[----:B------:R-:W-:-:S04]  /*1320*/  FMUL R3, R7, R10 ;  /* 0x0000000a07037220 */ /* 0x000fc80000400000 */
[----:B------:R-:W-:Y:S01]  /*1330*/  FFMA R3, R6, R0, R3 ;  /* 0x0000000006037223 */ /* 0x000fe20000000003 */
[----:B------:R-:W-:-:S03]  /*1340*/  FMUL R6, R4, R10 ;  /* 0x0000000a04067220 */ /* 0x000fc60000400000 */
[----:B------:R-:W-:Y:S01]  /*1350*/  FMUL R10, R10, R3 ;  /* 0x000000030a0a7220 */ /* 0x000fe20000400000 */
[----:B------:R-:W-:Y:S01]  /*1360*/  FFMA R6, R9, R12, -R6 ;  /* 0x0000000c09067223 */ /* 0x000fe20000000806 */
[-C--:B------:R-:W-:Y:S02]  /*1370*/  FMUL R12, R4, R5.reuse ;  /* 0x00000005040c7220 */ /* 0x080fe40000400000 */
[----:B------:R-:W-:Y:S01]  /*1380*/  FFMA R10, R7, R0, -R10 ;  /* 0x00000000070a7223 */ /* 0x000fe2000000080a */
[----:B------:R-:W-:Y:S01]  /*1390*/  FADD R0, -R6, 1 ;  /* 0x3f80000006007421 */ /* 0x000fe20000000100 */
[----:B------:R-:W-:Y:S02]  /*13a0*/  FFMA R12, R9, R6, -R12 ;  /* 0x00000006090c7223 */ /* 0x000fe4000000080c */
[----:B------:R-:W-:-:S04]  /*13b0*/  FMUL R8, R10, R5 ;  /* 0x000000050a087220 */ /* 0x000fc80000400000 */
[----:B------:R-:W-:Y:S01]  /*13c0*/  FFMA R8, R3, R0, R8 ;  /* 0x0000000003087223 */ /* 0x000fe20000000008 */
[----:B------:R-:W-:-:S03]  /*13d0*/  FMUL R3, R9, R5 ;  /* 0x0000000509037220 */ /* 0x000fc60000400000 */
[----:B------:R-:W-:Y:S01]  /*13e0*/  FMUL R5, R5, R8 ;  /* 0x0000000805057220 */ /* 0x000fe20000400000 */
[----:B------:R-:W-:-:S03]  /*13f0*/  FFMA R6, R4, R6, R3 ;  /* 0x0000000604067223 */ /* 0x000fc60000000003 */
[----:B------:R-:W-:Y:S01]  /*1400*/  FFMA R5, R10, R0, -R5 ;  /* 0x000000000a057223 */ /* 0x000fe20000000805 */
[----:B------:R-:W-:Y:S01]  /*1410*/  FADD R0, -R12, 1 ;  /* 0x3f8000000c007421 */ /* 0x000fe20000000100 */
[-C--:B------:R-:W-:Y:S02]  /*1420*/  FMUL R7, R9, R6.reuse ;  /* 0x0000000609077220 */ /* 0x080fe40000400000 */
[----:B------:R-:W-:Y:S02]  /*1430*/  FMUL R3, R5, R6 ;  /* 0x0000000605037220 */ /* 0x000fe40000400000 */
[----:B------:R-:W-:Y:S02]  /*1440*/  FFMA R7, R4, R12, R7 ;  /* 0x0000000c04077223 */ /* 0x000fe40000000007 */
        /* <DEDUP_REMOVED lines=15> */
[CC--:B------:R-:W-:Y:S01]  /*1540*/  FMUL R6, R4.reuse, R8.reuse ;  /* 0x0000000804067220 */ /* 0x0c0fe20000400000 */
[-C--:B------:R-:W-:Y:S01]  /*1550*/  FMUL R5, R9, R8.reuse ;  /* 0x0000000809057220 */ /* 0x080fe20000400000 */
[----:B------:R-:W-:Y:S02]  /*1560*/  FMUL R3, R7, R8 ;  /* 0x0000000807037220 */ /* 0x000fe40000400000 */
[-C--:B------:R-:W-:Y:S01]  /*1570*/  FFMA R6, R9, R12.reuse, -R6 ;  /* 0x0000000c09067223 */ /* 0x080fe20000000806 */
[----:B------:R-:W-:Y:S01]  /*1580*/  FFMA R5, R4, R12, R5 ;  /* 0x0000000c04057223 */ /* 0x000fe20000000005 */
[----:B------:R-:W-:-:S03]  /*1590*/  FFMA R3, R10, R0, R3 ;  /* 0x000000000a037223 */ /* 0x000fc60000000003 */
[----:B------:R-:W-:Y:S01]  /*15a0*/  FMUL R12, R4, R5 ;  /* 0x00000005040c7220 */ /* 0x000fe20000400000 */
[----:B------:R-:W-:-:S03]  /*15b0*/  FMUL R8, R8, R3 ;  /* 0x0000000308087220 */ /* 0x000fc60000400000 */
[----:B------:R-:W-:Y:S01]  /*15c0*/  FFMA R12, R9, R6, -R12 ;  /* 0x00000006090c7223 */ /* 0x000fe2000000080c */
[----:B------:R-:W-:Y:S01]  /*15d0*/  FFMA R8, R7, R0, -R8 ;  /* 0x0000000007087223 */ /* 0x000fe20000000808 */
[----:B------:R-:W-:-:S03]  /*15e0*/  FADD R0, -R6, 1 ;  /* 0x3f80000006007421 */ /* 0x000fc60000000100 */
        /* <DEDUP_REMOVED lines=115> */
[C---:B------:R-:W-:Y:S01]  /*1d20*/  FMUL R7, R9.reuse, R6 ;  /* 0x0000000609077220 */ /* 0x040fe20000400000 */
[----:B------:R-:W-:Y:S01]  /*1d30*/  FMUL R9, R9, R12 ;  /* 0x0000000c09097220 */ /* 0x000fe20000400000 */
[----:B------:R-:W-:Y:S02]  /*1d40*/  FMUL R3, R5, R6 ;  /* 0x0000000605037220 */ /* 0x000fe40000400000 */
[C---:B------:R-:W-:Y:S01]  /*1d50*/  FFMA R7, R4.reuse, R12, R7 ;  /* 0x0000000c04077223 */ /* 0x040fe20000000007 */
[----:B------:R-:W-:Y:S01]  /*1d60*/  FFMA R9, R4, R6, -R9 ;  /* 0x0000000604097223 */ /* 0x000fe20000000809 */
[----:B------:R-:W-:-:S04]  /*1d70*/  FFMA R3, R10, R0, R3 ;  /* 0x000000000a037223 */ /* 0x000fc80000000003 */
[----:B------:R-:W-:-:S04]  /*1d80*/  FMUL R8, R6, R3 ;  /* 0x0000000306087220 */ /* 0x000fc80000400000 */
[----:B------:R-:W-:Y:S01]  /*1d90*/  FFMA R5, R5, R0, -R8 ;  /* 0x0000000005057223 */ /* 0x000fe20000000808 */
[----:B------:R-:W-:-:S03]  /*1da0*/  FADD R0, R9, 1 ;  /* 0x3f80000009007421 */ /* 0x000fc60000000000 */
[----:B------:R-:W-:-:S04]  /*1db0*/  FMUL R4, R5, R7 ;  /* 0x0000000705047220 */ /* 0x000fc80000400000 */
[----:B------:R-:W-:-:S04]  /*1dc0*/  FFMA R4, R3, R0, R4 ;  /* 0x0000000003047223 */ /* 0x000fc80000000004 */
[----:B------:R-:W-:-:S04]  /*1dd0*/  FMUL R6, R7, R4 ;  /* 0x0000000407067220 */ /* 0x000fc80000400000 */
[----:B------:R-:W-:Y:S01]  /*1de0*/  FFMA R5, R5, R0, -R6 ;  /* 0x0000000005057223 */ /* 0x000fe20000000806 */
[----:B------:R-:W-:Y:S06]  /*1df0*/  BRA.U !UP0, `(.L_x_33) ;  /* 0x0000000108887547 */ /* 0x000fec000b800000 */
[----:B------:R-:W-:Y:S02]  /*1e00*/  UISETP.GE.U32.AND UP1, UPT, UR5, 0x4, UPT ;  /* 0x000000040500788c */ /* 0x000fe4000bf26070 */
[----:B------:R-:W-:-:S04]  /*1e10*/  ULOP3.LUT UR4, UR5, 0x3, URZ, 0xc0, !UPT ;  /* 0x0000000305047892 */ /* 0x000fc8000f8ec0ff */
[----:B------:R-:W-:-:S03]  /*1e20*/  UISETP.NE.AND UP0, UPT, UR4, URZ, UPT ;  /* 0x000000ff0400728c */ /* 0x000fc6000bf05270 */
[----:B------:R-:W-:Y:S08]  /*1e30*/  BRA.U !UP1, `(.L_x_34) ;  /* 0x0000000109547547 */ /* 0x000ff0000b800000 */
[----:B------:R-:W-:-:S04]  /*1e40*/  ULOP3.LUT UR5, UR5, 0x7ffffffc, URZ, 0xc0, !UPT ;  /* 0x7ffffffc05057892 */ /* 0x000fc8000f8ec0ff */
[----:B------:R-:W-:-:S12]  /*1e50*/  UIADD3 UR5, UPT, UPT, -UR5, URZ, URZ ;  /* 0x000000ff05057290 */ /* 0x000fd8000fffe1ff */
.L_x_35:
[----:B------:R-:W-:Y:S01]  /*1e60*/  FADD R0, R4, R4 ;  /* 0x0000000404007221 */ /* 0x000fe20000000000 */
[-C--:B------:R-:W-:Y:S01]  /*1e70*/  FMUL R3, R5, R5.reuse ;  /* 0x0000000505037220 */ /* 0x080fe20000400000 */
[----:B------:R-:W-:Y:S02]  /*1e80*/  UIADD3 UR5, UPT, UPT, UR5, 0x4, URZ ;  /* 0x0000000405057890 */ /* 0x000fe4000fffe0ff */
[----:B------:R-:W-:Y:S01]  /*1e90*/  FMUL R0, R0, R5 ;  /* 0x0000000500007220 */ /* 0x000fe20000400000 */
[----:B------:R-:W-:Y:S01]  /*1ea0*/  FFMA R3, R4, R4, -R3 ;  /* 0x0000000404037223 */ /* 0x000fe20000000803 */
[----:B------:R-:W-:Y:S02]  /*1eb0*/  UISETP.NE.AND UP1, UPT, UR5, URZ, UPT ;  /* 0x000000ff0500728c */ /* 0x000fe4000bf25270 */
[----:B------:R-:W-:Y:S01]  /*1ec0*/  FMUL R4, R0, R0 ;  /* 0x0000000000047220 */ /* 0x000fe20000400000 */
[----:B------:R-:W-:-:S03]  /*1ed0*/  FADD R5, R3, R3 ;  /* 0x0000000303057221 */ /* 0x000fc60000000000 */
[----:B------:R-:W-:Y:S01]  /*1ee0*/  FFMA R4, R3, R3, -R4 ;  /* 0x0000000303047223 */ /* 0x000fe20000000804 */
[----:B------:R-:W-:-:S03]  /*1ef0*/  FMUL R5, R0, R5 ;  /* 0x0000000500057220 */ /* 0x000fc60000400000 */
[----:B------:R-:W-:Y:S01]  /*1f00*/  FADD R0, R4, R4 ;  /* 0x0000000404007221 */ /* 0x000fe20000000000 */
[----:B------:R-:W-:-:S03]  /*1f10*/  FMUL R3, R5, R5 ;  /* 0x0000000505037220 */ /* 0x000fc60000400000 */
[----:B------:R-:W-:Y:S01]  /*1f20*/  FMUL R0, R5, R0 ;  /* 0x0000000005007220 */ /* 0x000fe20000400000 */
[----:B------:R-:W-:-:S03]  /*1f30*/  FFMA R3, R4, R4, -R3 ;  /* 0x0000000404037223 */ /* 0x000fc60000000803 */
[----:B------:R-:W-:Y:S01]  /*1f40*/  FMUL R4, R0, R0 ;  /* 0x0000000000047220 */ /* 0x000fe20000400000 */
[----:B------:R-:W-:-:S03]  /*1f50*/  FADD R5, R3, R3 ;  /* 0x0000000303057221 */ /* 0x000fc60000000000 */
[----:B------:R-:W-:Y:S01]  /*1f60*/  FFMA R4, R3, R3, -R4 ;  /* 0x0000000303047223 */ /* 0x000fe20000000804 */
[----:B------:R-:W-:Y:S01]  /*1f70*/  FMUL R5, R0, R5 ;  /* 0x0000000500057220 */ /* 0x000fe20000400000 */
[----:B------:R-:W-:Y:S06]  /*1f80*/  BRA.U UP1, `(.L_x_35) ;  /* 0xfffffffd01b47547 */ /* 0x000fec000b83ffff */
.L_x_34:
[----:B------:R-:W-:Y:S05]  /*1f90*/  BRA.U !UP0, `(.L_x_33) ;  /* 0x0000000108207547 */ /* 0x000fea000b800000 */
[----:B------:R-:W-:-:S12]  /*1fa0*/  UIADD3 UR4, UPT, UPT, -UR4, URZ, URZ ;  /* 0x000000ff04047290 */ /* 0x000fd8000fffe1ff */
.L_x_36:
[----:B------:R-:W-:Y:S01]  /*1fb0*/  UIADD3 UR4, UPT, UPT, UR4, 0x1, URZ ;  /* 0x0000000104047890 */ /* 0x000fe2000fffe0ff */
[-C--:B------:R-:W-:Y:S01]  /*1fc0*/  FMUL R3, R5, R5.reuse ;  /* 0x0000000505037220 */ /* 0x080fe20000400000 */
[C---:B------:R-:W-:Y:S02]  /*1fd0*/  FADD R0, R4.reuse, R4 ;  /* 0x0000000404007221 */ /* 0x040fe40000000000 */
[----:B------:R-:W-:Y:S01]  /*1fe0*/  UISETP.NE.AND UP0, UPT, UR4, URZ, UPT ;  /* 0x000000ff0400728c */ /* 0x000fe2000bf05270 */
[----:B------:R-:W-:Y:S01]  /*1ff0*/  FFMA R4, R4, R4, -R3 ;  /* 0x0000000404047223 */ /* 0x000fe20000000803 */
[----:B------:R-:W-:-:S07]  /*2000*/  FMUL R5, R0, R5 ;  /* 0x0000000500057220 */ /* 0x000fce0000400000 */
[----:B------:R-:W-:Y:S05]  /*2010*/  BRA.U UP0, `(.L_x_36) ;  /* 0xfffffffd00e47547 */ /* 0x000fea000b83ffff */
.L_x_33:
[----:B------:R-:W0:Y:S02]  /*2020*/  LDC.64 R6, c[0x0][0x380] ;  /* 0x0000e000ff067b82 */ /* 0x000e240000000a00 */
[----:B0-----:R-:W-:-:S05]  /*2030*/  IMAD.WIDE R2, R2, 0x8, R6 ;  /* 0x0000000802027825 */ /* 0x001fca00078e0206 */
[----:B------:R-:W-:Y:S01]  /*2040*/  STG.E.64 desc[UR6][R2.64], R4 ;  /* 0x0000000402007986 */ /* 0x000fe2000c101b06 */
[----:B------:R-:W-:Y:S05]  /*2050*/  EXIT ;  /* 0x000000000000794d */ /* 0x000fea0003800000 */
.L_x_37:
        /* <DEDUP_REMOVED lines=10> */
.L_x_155:


//--------------------- .text._ZN9langlands4cuda17matrixExponentialEPKfPfii --------------------------
	.section	.text._ZN9langlands4cuda17matrixExponentialEPKfPfii,"ax",@progbits
	.align	128
        .global         _ZN9langlands4cuda17matrixExponentialEPKfPfii
        .type           _ZN9langlands4cuda17matrixExponentialEPKfPfii,@function
        .size           _ZN9langlands4cuda17matrixExponentialEPKfPfii,(.L_x_152 - _ZN9langlands4cuda17matrixExponentialEPKfPfii)
        .other          _ZN9langlands4cuda17matrixExponentialEPKfPfii,@"STO_CUDA_ENTRY STV_DEFAULT"
_ZN9langlands4cuda17matrixExponentialEPKfPfii:
.text._ZN9langlands4cuda17matrixExponentialEPKfPfii:
[----:B------:R-:W-:Y:S01]  /*0000*/  LDC R1, c[0x0][0x37c] ;  /* 0x0000df00ff017b82 */ /* 0x000fe20000000800 */
[----:B------:R-:W0:Y:S07]  /*0010*/  S2R R3, SR_TID.X ;  /* 0x0000000000037919 */ /* 0x000e2e0000002100 */
[----:B------:R-:W0:Y:S08]  /*0020*/  S2UR UR4, SR_CTAID.X ;  /* 0x00000000000479c3 */ /* 0x000e300000002500 */
[----:B------:R-:W0:Y:S08]  /*0030*/  LDC R24, c[0x0][0x360] ;  /* 0x0000d800ff187b82 */ /* 0x000e300000000800 */
[----:B------:R-:W1:Y:S01]  /*0040*/  LDC R5, c[0x0][0x390] ;  /* 0x0000e400ff057b82 */ /* 0x000e620000000800 */
[----:B0-----:R-:W-:-:S02]  /*0050*/  IMAD R24, R24, UR4, R3 ;  /* 0x0000000418187c24 */ /* 0x001fc4000f8e0203 */
[----:B-1----:R-:W-:-:S05]  /*0060*/  IMAD R3, R5, R5, RZ ;  /* 0x0000000505037224 */ /* 0x002fca00078e02ff */
[----:B------:R-:W-:-:S13]  /*0070*/  ISETP.GE.AND P0, PT, R24, R3, PT ;  /* 0x000000031800720c */ /* 0x000fda0003f06270 */
[----:B------:R-:W-:Y:S05]  /*0080*/  @P0 EXIT ;  /* 0x000000000000094d */ /* 0x000fea0003800000 */
[----:B------:R-:W-:Y:S01]  /*0090*/  IABS R7, R5 ;  /* 0x0000000500077213 */ /* 0x000fe20000000000 */
[----:B------:R-:W0:Y:S03]  /*00a0*/  LDCU UR5, c[0x0][0x394] ;  /* 0x00007280ff0577ac */ /* 0x000e260008000800 */
[----:B------:R-:W1:Y:S01]  /*00b0*/  I2F.RP R0, R7 ;  /* 0x0000000700007306 */ /* 0x000e620000209400 */
[----:B------:R-:W2:Y:S07]  /*00c0*/  LDCU.64 UR8, c[0x0][0x358] ;  /* 0x00006b00ff0877ac */ /* 0x000eae0008000a00 */
[----:B-1----:R-:W1:Y:S01]  /*00d0*/  MUFU.RCP R0, R0 ;  /* 0x0000000000007308 */ /* 0x002e620000001000 */
[----:B0-----:R-:W-:Y:S01]  /*00e0*/  UISETP.GE.AND UP0, UPT, UR5, 0x2, UPT ;  /* 0x000000020500788c */ /* 0x001fe2000bf06270 */
[----:B-1----:R-:W-:-:S06]  /*00f0*/  IADD3 R2, PT, PT, R0, 0xffffffe, RZ ;  /* 0x0ffffffe00027810 */ /* 0x002fcc0007ffe0ff */
[----:B------:R0:W1:Y:S02]  /*0100*/  F2I.FTZ.U32.TRUNC.NTZ R3, R2 ;  /* 0x0000000200037305 */ /* 0x000064000021f000 */
[----:B0-----:R-:W-:Y:S01]  /*0110*/  HFMA2 R2, -RZ, RZ, 0, 0 ;  /* 0x00000000ff027431 */ /* 0x001fe200000001ff */
[----:B-1----:R-:W-:-:S05]  /*0120*/  IADD3 R4, PT, PT, RZ, -R3, RZ ;  /* 0x80000003ff047210 */ /* 0x002fca0007ffe0ff */
[----:B------:R-:W-:Y:S01]  /*0130*/  IMAD R9, R4, R7, RZ ;  /* 0x0000000704097224 */ /* 0x000fe200078e02ff */
[----:B------:R-:W-:-:S03]  /*0140*/  IABS R4, R24 ;  /* 0x0000001800047213 */ /* 0x000fc60000000000 */
[----:B------:R-:W-:-:S06]  /*0150*/  IMAD.HI.U32 R3, R3, R9, R2 ;  /* 0x0000000903037227 */ /* 0x000fcc00078e0002 */
[----:B------:R-:W-:-:S05]  /*0160*/  IMAD.HI.U32 R3, R3, R4, RZ ;  /* 0x0000000403037227 */ /* 0x000fca00078e00ff */
[----:B------:R-:W-:-:S05]  /*0170*/  IADD3 R0, PT, PT, -R3, RZ, RZ ;  /* 0x000000ff03007210 */ /* 0x000fca0007ffe1ff */
[----:B------:R-:W-:-:S05]  /*0180*/  IMAD R0, R7, R0, R4 ;  /* 0x0000000007007224 */ /* 0x000fca00078e0204 */
[----:B------:R-:W-:-:S13]  /*0190*/  ISETP.GT.U32.AND P1, PT, R7, R0, PT ;  /* 0x000000000700720c */ /* 0x000fda0003f24070 */
[-C--:B------:R-:W-:Y:S02]  /*01a0*/  @!P1 IADD3 R0, PT, PT, R0, -R7.reuse, RZ ;  /* 0x8000000700009210 */ /* 0x080fe40007ffe0ff */
[----:B------:R-:W-:Y:S02]  /*01b0*/  @!P1 IADD3 R3, PT, PT, R3, 0x1, RZ ;  /* 0x0000000103039810 */ /* 0x000fe40007ffe0ff */
[----:B------:R-:W-:Y:S02]  /*01c0*/  ISETP.GE.U32.AND P0, PT, R0, R7, PT ;  /* 0x000000070000720c */ /* 0x000fe40003f06070 */
[----:B------:R-:W-:Y:S02]  /*01d0*/  LOP3.LUT R0, R24, R5, RZ, 0x3c, !PT ;  /* 0x0000000518007212 */ /* 0x000fe400078e3cff */
[----:B------:R-:W-:Y:S02]  /*01e0*/  ISETP.NE.AND P1, PT, R5, RZ, PT ;  /* 0x000000ff0500720c */ /* 0x000fe40003f25270 */
[----:B------:R-:W-:-:S07]  /*01f0*/  ISETP.GE.AND P2, PT, R0, RZ, PT ;  /* 0x000000ff0000720c */ /* 0x000fce0003f46270 */
[----:B------:R-:W-:-:S06]  /*0200*/  @P0 IADD3 R3, PT, PT, R3, 0x1, RZ ;  /* 0x0000000103030810 */ /* 0x000fcc0007ffe0ff */
[----:B------:R-:W-:Y:S02]  /*0210*/  @!P2 IADD3 R3, PT, PT, -R3, RZ, RZ ;  /* 0x000000ff0303a210 */ /* 0x000fe40007ffe1ff */
[----:B------:R-:W-:-:S04]  /*0220*/  @!P1 LOP3.LUT R3, RZ, R5, RZ, 0x33, !PT ;  /* 0x00000005ff039212 */ /* 0x000fc800078e33ff */
[----:B------:R-:W-:-:S05]  /*0230*/  IADD3 R23, PT, PT, -R3, RZ, RZ ;  /* 0x000000ff03177210 */ /* 0x000fca0007ffe1ff */
[----:B------:R-:W-:-:S05]  /*0240*/  IMAD R23, R5, R23, R24 ;  /* 0x0000001705177224 */ /* 0x000fca00078e0218 */
[----:B------:R-:W-:-:S04]  /*0250*/  ISETP.NE.AND P0, PT, R3, R23, PT ;  /* 0x000000170300720c */ /* 0x000fc80003f05270 */
[----:B------:R-:W-:Y:S01]  /*0260*/  FSEL R22, RZ, 1, P0 ;  /* 0x3f800000ff167808 */ /* 0x000fe20000000000 */
[----:B--2---:R-:W-:Y:S08]  /*0270*/  BRA.U !UP0, `(.L_x_38) ;  /* 0x0000001908047547 */ /* 0x004ff0000b800000 */
[----:B------:R-:W-:-:S13]  /*0280*/  ISETP.GE.AND P0, PT, R5, 0x1, PT ;  /* 0x000000010500780c */ /* 0x000fda0003f06270 */
[----:B------:R-:W-:Y:S05]  /*0290*/  @!P0 BRA `(.L_x_39) ;  /* 0x0000001400008947 */ /* 0x000fea0003800000 */
[C---:B------:R-:W-:Y:S01]  /*02a0*/  LOP3.LUT R20, R5.reuse, 0x7, RZ, 0xc0, !PT ;  /* 0x0000000705147812 */ /* 0x040fe200078ec0ff */
[----:B------:R-:W-:Y:S01]  /*02b0*/  UMOV UR4, 0x1 ;  /* 0x0000000100047882 */ /* 0x000fe20000000000 */
[C---:B------:R-:W-:Y:S02]  /*02c0*/  LOP3.LUT R19, R5.reuse, 0x7ffffff8, RZ, 0xc0, !PT ;  /* 0x7ffffff805137812 */ /* 0x040fe400078ec0ff */
[C---:B------:R-:W-:Y:S02]  /*02d0*/  IADD3 R21, PT, PT, R5.reuse, -0x1, RZ ;  /* 0xffffffff05157810 */ /* 0x040fe40007ffe0ff */
[----:B------:R-:W-:Y:S02]  /*02e0*/  LOP3.LUT R18, R5, 0x3, RZ, 0xc0, !PT ;  /* 0x0000000305127812 */ /* 0x000fe400078ec0ff */
[----:B------:R-:W-:Y:S02]  /*02f0*/  MOV R4, R22 ;  /* 0x0000001600047202 */ /* 0x000fe40000000f00 */
[----:B------:R-:W-:-:S02]  /*0300*/  IADD3 R17, PT, PT, R20, -0x1, RZ ;  /* 0xffffffff14117810 */ /* 0x000fc40007ffe0ff */
[----:B------:R-:W-:-:S07]  /*0310*/  IADD3 R16, PT, PT, -R19, RZ, RZ ;  /* 0x000000ff13107210 */ /* 0x000fce0007ffe1ff */
.L_x_75:
[----:B------:R-:W-:Y:S01]  /*0320*/  ISETP.GE.U32.AND P0, PT, R21, 0x7, PT ;  /* 0x000000071500780c */ /* 0x000fe20003f06070 */
[----:B------:R-:W-:Y:S01]  /*0330*/  HFMA2 R2, -RZ, RZ, 0, 0 ;  /* 0x00000000ff027431 */ /* 0x000fe200000001ff */
[----:B------:R-:W-:Y:S02]  /*0340*/  MOV R15, R4 ;  /* 0x00000004000f7202 */ /* 0x000fe40000000f00 */
[----:B------:R-:W-:Y:S02]  /*0350*/  I2FP.F32.U32 R14, UR4 ;  /* 0x00000004000e7c45 */ /* 0x000fe40008201000 */
[----:B------:R-:W-:-:S07]  /*0360*/  MOV R4, RZ ;  /* 0x000000ff00047202 */ /* 0x000fce0000000f00 */
[----:B------:R-:W-:Y:S05]  /*0370*/  @!P0 BRA `(.L_x_40) ;  /* 0x0000000800608947 */ /* 0x000fea0003800000 */
[----:B------:R-:W0:Y:S01]  /*0380*/  LDC R13, c[0x0][0x390] ;  /* 0x0000e400ff0d7b82 */ /* 0x000e220000000800 */
[----:B------:R-:W-:Y:S02]  /*0390*/  MOV R4, RZ ;  /* 0x000000ff00047202 */ /* 0x000fe40000000f00 */
[----:B------:R-:W-:Y:S02]  /*03a0*/  MOV R12, R23 ;  /* 0x00000017000c7202 */ /* 0x000fe40000000f00 */
[----:B------:R-:W-:-:S03]  /*03b0*/  MOV R11, R16 ;  /* 0x00000010000b7202 */ /* 0x000fc60000000f00 */
[----:B------:R-:W1:Y:S04]  /*03c0*/  LDC.64 R2, c[0x0][0x380] ;  /* 0x0000e000ff027b82 */ /* 0x000e680000000a00 */
.L_x_57:
[----:B-1----:R-:W-:-:S05]  /*03d0*/  IMAD.WIDE R28, R12, 0x4, R2 ;  /* 0x000000040c1c7825 */ /* 0x002fca00078e0202 */
[----:B------:R-:W2:Y:S01]  /*03e0*/  LDG.E.CONSTANT R0, desc[UR8][R28.64] ;  /* 0x000000081c007981 */ /* 0x000ea2000c1e9900 */
[----:B------:R-:W1:Y:S01]  /*03f0*/  MUFU.RCP R5, R14 ;  /* 0x0000000e00057308 */ /* 0x000e620000001000 */
[----:B------:R-:W-:Y:S01]  /*0400*/  IADD3 R11, PT, PT, R11, 0x8, RZ ;  /* 0x000000080b0b7810 */ /* 0x000fe20007ffe0ff */
[----:B------:R-:W-:Y:S03]  /*0410*/  BSSY.RECONVERGENT B2, `(.L_x_41) ;  /* 0x000000d000027945 */ /* 0x000fe60003800200 */
[----:B------:R-:W-:Y:S01]  /*0420*/  ISETP.NE.AND P2, PT, R11, RZ, PT ;  /* 0x000000ff0b00720c */ /* 0x000fe20003f45270 */
[----:B-1----:R-:W-:-:S04]  /*0430*/  FFMA R6, -R14, R5, 1 ;  /* 0x3f8000000e067423 */ /* 0x002fc80000000105 */
[----:B------:R-:W-:Y:S01]  /*0440*/  FFMA R5, R5, R6, R5 ;  /* 0x0000000605057223 */ /* 0x000fe20000000005 */
[----:B--2---:R-:W-:-:S04]  /*0450*/  FMUL R0, R0, R15 ;  /* 0x0000000f00007220 */ /* 0x004fc80000400000 */
[----:B------:R-:W1:Y:S01]  /*0460*/  FCHK P0, R0, R14 ;  /* 0x0000000e00007302 */ /* 0x000e620000000000 */
[----:B------:R-:W-:-:S04]  /*0470*/  FFMA R6, R0, R5, RZ ;  /* 0x0000000500067223 */ /* 0x000fc800000000ff */
[----:B------:R-:W-:-:S04]  /*0480*/  FFMA R7, -R14, R6, R0 ;  /* 0x000000060e077223 */ /* 0x000fc80000000100 */
[----:B------:R-:W-:Y:S01]  /*0490*/  FFMA R5, R5, R7, R6 ;  /* 0x0000000705057223 */ /* 0x000fe20000000006 */
[----:B-1----:R-:W-:Y:S06]  /*04a0*/  @!P0 BRA `(.L_x_42) ;  /* 0x00000000000c8947 */ /* 0x002fec0003800000 */
[----:B------:R-:W-:-:S07]  /*04b0*/  MOV R25, 0x4d0 ;  /* 0x000004d000197802 */ /* 0x000fce0000000f00 */
[----:B0-----:R-:W-:Y:S05]  /*04c0*/  CALL.REL.NOINC `($__internal_2_$__cuda_sm3x_div_rn_noftz_f32_slowpath) ;  /* 0x0000001400807944 */ /* 0x001fea0003c00000 */
[----:B------:R-:W-:-:S07]  /*04d0*/  MOV R5, R0 ;  /* 0x0000000000057202 */ /* 0x000fce0000000f00 */
.L_x_42:
[----:B------:R-:W-:Y:S05]  /*04e0*/  BSYNC.RECONVERGENT B2 ;  /* 0x0000000000027941 */ /* 0x000fea0003800200 */
.L_x_41:
[----:B0-----:R-:W-:-:S05]  /*04f0*/  IMAD.WIDE.U32 R28, R13, 0x4, R28 ;  /* 0x000000040d1c7825 */ /* 0x001fca00078e001c */
[----:B------:R-:W2:Y:S01]  /*0500*/  LDG.E.CONSTANT R0, desc[UR8][R28.64] ;  /* 0x000000081c007981 */ /* 0x000ea2000c1e9900 */
[----:B------:R-:W0:Y:S01]  /*0510*/  MUFU.RCP R7, R14 ;  /* 0x0000000e00077308 */ /* 0x000e220000001000 */
[----:B------:R-:W-:Y:S01]  /*0520*/  BSSY.RECONVERGENT B2, `(.L_x_43) ;  /* 0x000000e000027945 */ /* 0x000fe20003800200 */
[----:B------:R-:W-:Y:S01]  /*0530*/  FADD R10, R5, R4 ;  /* 0x00000004050a7221 */ /* 0x000fe20000000000 */
[----:B0-----:R-:W-:Y:S01]  /*0540*/  FFMA R6, -R14, R7, 1 ;  /* 0x3f8000000e067423 */ /* 0x001fe20000000107 */
[----:B--2---:R-:W-:-:S03]  /*0550*/  FMUL R9, R0, R15 ;  /* 0x0000000f00097220 */ /* 0x004fc60000400000 */
[----:B------:R-:W-:Y:S01]  /*0560*/  FFMA R0, R7, R6, R7 ;  /* 0x0000000607007223 */ /* 0x000fe20000000007 */
[----:B------:R-:W0:Y:S03]  /*0570*/  FCHK P0, R9, R14 ;  /* 0x0000000e09007302 */ /* 0x000e260000000000 */
[----:B------:R-:W-:-:S04]  /*0580*/  FFMA R7, R0, R9, RZ ;  /* 0x0000000900077223 */ /* 0x000fc800000000ff */
[----:B------:R-:W-:-:S04]  /*0590*/  FFMA R6, -R14, R7, R9 ;  /* 0x000000070e067223 */ /* 0x000fc80000000109 */
[----:B------:R-:W-:Y:S01]  /*05a0*/  FFMA R7, R0, R6, R7 ;  /* 0x0000000600077223 */ /* 0x000fe20000000007 */
[----:B0-----:R-:W-:Y:S06]  /*05b0*/  @!P0 BRA `(.L_x_44) ;  /* 0x0000000000108947 */ /* 0x001fec0003800000 */
[----:B------:R-:W-:Y:S02]  /*05c0*/  MOV R0, R9 ;  /* 0x0000000900007202 */ /* 0x000fe40000000f00 */
[----:B------:R-:W-:-:S07]  /*05d0*/  MOV R25, 0x5f0 ;  /* 0x000005f000197802 */ /* 0x000fce0000000f00 */
[----:B------:R-:W-:Y:S05]  /*05e0*/  CALL.REL.NOINC `($__internal_2_$__cuda_sm3x_div_rn_noftz_f32_slowpath) ;  /* 0x0000001400387944 */ /* 0x000fea0003c00000 */
[----:B------:R-:W-:-:S07]  /*05f0*/  MOV R7, R0 ;  /* 0x0000000000077202 */ /* 0x000fce0000000f00 */
.L_x_44:
[----:B------:R-:W-:Y:S05]  /*0600*/  BSYNC.RECONVERGENT B2 ;  /* 0x0000000000027941 */ /* 0x000fea0003800200 */
.L_x_43:
[----:B------:R-:W-:-:S05]  /*0610*/  IMAD.WIDE.U32 R4, R13, 0x4, R28 ;  /* 0x000000040d047825 */ /* 0x000fca00078e001c */
        /* <DEDUP_REMOVED lines=16> */
.L_x_46:
[----:B------:R-:W-:Y:S05]  /*0720*/  BSYNC.RECONVERGENT B2 ;  /* 0x0000000000027941 */ /* 0x000fea0003800200 */
.L_x_45:
        /* <DEDUP_REMOVED lines=17> */
.L_x_48:
[----:B------:R-:W-:Y:S05]  /*0840*/  BSYNC.RECONVERGENT B2 ;  /* 0x0000000000027941 */ /* 0x000fea0003800200 */
.L_x_47:
        /* <DEDUP_REMOVED lines=17> */
.L_x_50:
[----:B------:R-:W-:Y:S05]  /*0960*/  BSYNC.RECONVERGENT B2 ;  /* 0x0000000000027941 */ /* 0x000fea0003800200 */
.L_x_49:
        /* <DEDUP_REMOVED lines=17> */
.L_x_52:
[----:B------:R-:W-:Y:S05]  /*0a80*/  BSYNC.RECONVERGENT B2 ;  /* 0x0000000000027941 */ /* 0x000fea0003800200 */
.L_x_51:
        /* <DEDUP_REMOVED lines=17> */
.L_x_54:
[----:B------:R-:W-:Y:S05]  /*0ba0*/  BSYNC.RECONVERGENT B2 ;  /* 0x0000000000027941 */ /* 0x000fea0003800200 */
.L_x_53:
[----:B------:R-:W-:-:S06]  /*0bb0*/  IMAD.WIDE.U32 R4, R13, 0x4, R4 ;  /* 0x000000040d047825 */ /* 0x000fcc00078e0004 */
[----:B------:R-:W2:Y:S01]  /*0bc0*/  LDG.E.CONSTANT R4, desc[UR8][R4.64] ;  /* 0x0000000804047981 */ /* 0x000ea2000c1e9900 */
[----:B------:R-:W0:Y:S01]  /*0bd0*/  MUFU.RCP R9, R14 ;  /* 0x0000000e00097308 */ /* 0x000e220000001000 */
[----:B------:R-:W-:Y:S01]  /*0be0*/  BSSY.RECONVERGENT B2, `(.L_x_55) ;  /* 0x000000d000027945 */ /* 0x000fe20003800200 */
[----:B------:R-:W-:Y:S01]  /*0bf0*/  FADD R10, R10, R7 ;  /* 0x000000070a0a7221 */ /* 0x000fe20000000000 */
[----:B0-----:R-:W-:-:S04]  /*0c00*/  FFMA R0, -R14, R9, 1 ;  /* 0x3f8000000e007423 */ /* 0x001fc80000000109 */
[----:B------:R-:W-:Y:S01]  /*0c10*/  FFMA R0, R9, R0, R9 ;  /* 0x0000000009007223 */ /* 0x000fe20000000009 */
[----:B--2---:R-:W-:-:S04]  /*0c20*/  FMUL R25, R4, R15 ;  /* 0x0000000f04197220 */ /* 0x004fc80000400000 */
[----:B------:R-:W0:Y:S01]  /*0c30*/  FCHK P0, R25, R14 ;  /* 0x0000000e19007302 */ /* 0x000e220000000000 */
[----:B------:R-:W-:-:S04]  /*0c40*/  FFMA R9, R0, R25, RZ ;  /* 0x0000001900097223 */ /* 0x000fc800000000ff */
[----:B------:R-:W-:-:S04]  /*0c50*/  FFMA R6, -R14, R9, R25 ;  /* 0x000000090e067223 */ /* 0x000fc80000000119 */
[----:B------:R-:W-:Y:S01]  /*0c60*/  FFMA R0, R0, R6, R9 ;  /* 0x0000000600007223 */ /* 0x000fe20000000009 */
[----:B0-----:R-:W-:Y:S06]  /*0c70*/  @!P0 BRA `(.L_x_56) ;  /* 0x00000000000c8947 */ /* 0x001fec0003800000 */
[----:B------:R-:W-:Y:S02]  /*0c80*/  MOV R0, R25 ;  /* 0x0000001900007202 */ /* 0x000fe40000000f00 */
[----:B------:R-:W-:-:S07]  /*0c90*/  MOV R25, 0xcb0 ;  /* 0x00000cb000197802 */ /* 0x000fce0000000f00 */
[----:B------:R-:W-:Y:S05]  /*0ca0*/  CALL.REL.NOINC `($__internal_2_$__cuda_sm3x_div_rn_noftz_f32_slowpath) ;  /* 0x0000000c00887944 */ /* 0x000fea0003c00000 */
.L_x_56:
[----:B------:R-:W-:Y:S05]  /*0cb0*/  BSYNC.RECONVERGENT B2 ;  /* 0x0000000000027941 */ /* 0x000fea0003800200 */
.L_x_55:
[----:B------:R-:W-:Y:S01]  /*0cc0*/  FADD R4, R10, R0 ;  /* 0x000000000a047221 */ /* 0x000fe20000000000 */
[----:B------:R-:W-:Y:S01]  /*0cd0*/  LEA R12, R13, R12, 0x3 ;  /* 0x0000000c0d0c7211 */ /* 0x000fe200078e18ff */
[----:B------:R-:W-:Y:S06]  /*0ce0*/  @P2 BRA `(.L_x_57) ;  /* 0xfffffff400b82947 */ /* 0x000fec000383ffff */
[----:B------:R-:W-:-:S07]  /*0cf0*/  MOV R2, R19 ;  /* 0x0000001300027202 */ /* 0x000fce0000000f00 */
.L_x_40:
[----:B------:R-:W-:-:S13]  /*0d00*/  ISETP.NE.AND P0, PT, R20, RZ, PT ;  /* 0x000000ff1400720c */ /* 0x000fda0003f05270 */
[----:B------:R-:W-:Y:S05]  /*0d10*/  @!P0 BRA `(.L_x_58) ;  /* 0x0000000800488947 */ /* 0x000fea0003800000 */
[----:B------:R-:W-:-:S13]  /*0d20*/  ISETP.GE.U32.AND P0, PT, R17, 0x3, PT ;  /* 0x000000031100780c */ /* 0x000fda0003f06070 */
[----:B------:R-:W-:Y:S05]  /*0d30*/  @!P0 BRA `(.L_x_59) ;  /* 0x0000000400388947 */ /* 0x000fea0003800000 */
[----:B------:R-:W0:Y:S01]  /*0d40*/  LDC.64 R10, c[0x0][0x380] ;  /* 0x0000e000ff0a7b82 */ /* 0x000e220000000a00 */
[----:B------:R-:W1:Y:S02]  /*0d50*/  LDCU UR5, c[0x0][0x390] ;  /* 0x00007200ff0577ac */ /* 0x000e640008000800 */
[----:B-1----:R-:W-:-:S04]  /*0d60*/  IMAD R3, R2, UR5, R23 ;  /* 0x0000000502037c24 */ /* 0x002fc8000f8e0217 */
[----:B0-----:R-:W-:-:S05]  /*0d70*/  IMAD.WIDE R10, R3, 0x4, R10 ;  /* 0x00000004030a7825 */ /* 0x001fca00078e020a */
[----:B------:R-:W2:Y:S01]  /*0d80*/  LDG.E.CONSTANT R0, desc[UR8][R10.64] ;  /* 0x000000080a007981 */ /* 0x000ea2000c1e9900 */
[----:B------:R-:W0:Y:S01]  /*0d90*/  MUFU.RCP R3, R14 ;  /* 0x0000000e00037308 */ /* 0x000e220000001000 */
[----:B------:R-:W-:Y:S01]  /*0da0*/  BSSY.RECONVERGENT B2, `(.L_x_60) ;  /* 0x000000d000027945 */ /* 0x000fe20003800200 */
[----:B0-----:R-:W-:Y:S01]  /*0db0*/  FFMA R6, -R14, R3, 1 ;  /* 0x3f8000000e067423 */ /* 0x001fe20000000103 */
[----:B--2---:R-:W-:-:S03]  /*0dc0*/  FMUL R5, R0, R15 ;  /* 0x0000000f00057220 */ /* 0x004fc60000400000 */
[----:B------:R-:W-:Y:S02]  /*0dd0*/  FFMA R0, R3, R6, R3 ;  /* 0x0000000603007223 */ /* 0x000fe40000000003 */
[----:B------:R-:W0:Y:S02]  /*0de0*/  FCHK P0, R5, R14 ;  /* 0x0000000e05007302 */ /* 0x000e240000000000 */
        /* <DEDUP_REMOVED lines=8> */
.L_x_61:
[----:B------:R-:W-:Y:S05]  /*0e70*/  BSYNC.RECONVERGENT B2 ;  /* 0x0000000000027941 */ /* 0x000fea0003800200 */
.L_x_60:
[----:B------:R-:W0:Y:S02]  /*0e80*/  LDC R5, c[0x0][0x390] ;  /* 0x0000e400ff057b82 */ /* 0x000e240000000800 */
        /* <DEDUP_REMOVED lines=17> */
.L_x_63:
[----:B------:R-:W-:Y:S05]  /*0fa0*/  BSYNC.RECONVERGENT B2 ;  /* 0x0000000000027941 */ /* 0x000fea0003800200 */
.L_x_62:
        /* <DEDUP_REMOVED lines=18> */
.L_x_65:
[----:B------:R-:W-:Y:S05]  /*10d0*/  BSYNC.RECONVERGENT B2 ;  /* 0x0000000000027941 */ /* 0x000fea0003800200 */
.L_x_64:
[----:B------:R-:W0:Y:S02]  /*10e0*/  LDC R7, c[0x0][0x390] ;  /* 0x0000e400ff077b82 */ /* 0x000e240000000800 */
[----:B0-----:R-:W-:-:S06]  /*10f0*/  IMAD.WIDE.U32 R4, R7, 0x4, R4 ;  /* 0x0000000407047825 */ /* 0x001fcc00078e0004 */
        /* <DEDUP_REMOVED lines=15> */
.L_x_67:
[----:B------:R-:W-:Y:S05]  /*11f0*/  BSYNC.RECONVERGENT B2 ;  /* 0x0000000000027941 */ /* 0x000fea0003800200 */
.L_x_66:
[----:B------:R-:W-:Y:S01]  /*1200*/  FADD R4, R3, R0 ;  /* 0x0000000003047221 */ /* 0x000fe20000000000 */
[----:B------:R-:W-:-:S07]  /*1210*/  IADD3 R2, PT, PT, R2, 0x4, RZ ;  /* 0x0000000402027810 */ /* 0x000fce0007ffe0ff */
.L_x_59:
[----:B------:R-:W-:-:S13]  /*1220*/  ISETP.NE.AND P0, PT, R18, RZ, PT ;  /* 0x000000ff1200720c */ /* 0x000fda0003f05270 */
[----:B------:R-:W-:Y:S05]  /*1230*/  @!P0 BRA `(.L_x_58) ;  /* 0x0000000400008947 */ /* 0x000fea0003800000 */
[----:B------:R-:W-:-:S13]  /*1240*/  ISETP.NE.AND P0, PT, R18, 0x1, PT ;  /* 0x000000011200780c */ /* 0x000fda0003f05270 */
        /* <DEDUP_REMOVED lines=20> */
.L_x_70:
[----:B------:R-:W-:Y:S05]  /*1390*/  BSYNC.RECONVERGENT B2 ;  /* 0x0000000000027941 */ /* 0x000fea0003800200 */
.L_x_69:
        /* <DEDUP_REMOVED lines=17> */
.L_x_72:
[----:B------:R-:W-:Y:S05]  /*14b0*/  BSYNC.RECONVERGENT B2 ;  /* 0x0000000000027941 */ /* 0x000fea0003800200 */
.L_x_71:
[----:B------:R-:W-:Y:S01]  /*14c0*/  FADD R4, R4, R0 ;  /* 0x0000000004047221 */ /* 0x000fe20000000000 */
[----:B------:R-:W-:-:S07]  /*14d0*/  IADD3 R2, PT, PT, R2, 0x2, RZ ;  /* 0x0000000202027810 */ /* 0x000fce0007ffe0ff */
.L_x_68:
[----:B------:R-:W0:Y:S02]  /*14e0*/  LDCU UR5, c[0x0][0x390] ;  /* 0x00007200ff0577ac */ /* 0x000e240008000800 */
[----:B0-----:R-:W-:-:S09]  /*14f0*/  ULOP3.LUT UP0, URZ, UR5, 0x1, URZ, 0xc0, !UPT ;  /* 0x0000000105ff7892 */ /* 0x001fd2000f80c0ff */
[----:B------:R-:W-:Y:S05]  /*1500*/  BRA.U !UP0, `(.L_x_58) ;  /* 0x00000001084c7547 */ /* 0x000fea000b800000 */
[----:B------:R-:W0:Y:S01]  /*1510*/  LDC.64 R6, c[0x0][0x380] ;  /* 0x0000e000ff067b82 */ /* 0x000e220000000a00 */
[----:B------:R-:W-:-:S04]  /*1520*/  IMAD R3, R2, UR5, R23 ;  /* 0x0000000502037c24 */ /* 0x000fc8000f8e0217 */
[----:B0-----:R-:W-:-:S06]  /*1530*/  IMAD.WIDE R6, R3, 0x4, R6 ;  /* 0x0000000403067825 */ /* 0x001fcc00078e0206 */
[----:B------:R-:W2:Y:S01]  /*1540*/  LDG.E.CONSTANT R6, desc[UR8][R6.64] ;  /* 0x0000000806067981 */ /* 0x000ea2000c1e9900 */
[----:B------:R-:W0:Y:S01]  /*1550*/  MUFU.RCP R3, R14 ;  /* 0x0000000e00037308 */ /* 0x000e220000001000 */
[----:B------:R-:W-:Y:S01]  /*1560*/  BSSY.RECONVERGENT B2, `(.L_x_73) ;  /* 0x000000c000027945 */ /* 0x000fe20003800200 */
        /* <DEDUP_REMOVED lines=11> */
.L_x_74:
[----:B------:R-:W-:Y:S05]  /*1620*/  BSYNC.RECONVERGENT B2 ;  /* 0x0000000000027941 */ /* 0x000fea0003800200 */
.L_x_73:
[----:B------:R-:W-:-:S07]  /*1630*/  FADD R4, R4, R0 ;  /* 0x0000000004047221 */ /* 0x000fce0000000000 */
.L_x_58:
[----:B------:R-:W0:Y:S01]  /*1640*/  LDCU UR5, c[0x0][0x394] ;  /* 0x00007280ff0577ac */ /* 0x000e220008000800 */
[----:B------:R-:W-:Y:S01]  /*1650*/  FADD R22, R4, R22 ;  /* 0x0000001604167221 */ /* 0x000fe20000000000 */
[----:B------:R-:W-:-:S04]  /*1660*/  UIADD3 UR4, UPT, UPT, UR4, 0x1, URZ ;  /* 0x0000000104047890 */ /* 0x000fc8000fffe0ff */
[----:B0-----:R-:W-:-:S09]  /*1670*/  UISETP.NE.AND UP0, UPT, UR4, UR5, UPT ;  /* 0x000000050400728c */ /* 0x001fd2000bf05270 */
[----:B------:R-:W-:Y:S05]  /*1680*/  BRA.U !UP0, `(.L_x_38) ;  /* 0x0000000508007547 */ /* 0x000fea000b800000 */
[----:B------:R-:W-:Y:S05]  /*1690*/  BRA `(.L_x_75) ;  /* 0xffffffec00207947 */ /* 0x000fea000383ffff */
.L_x_39:
[----:B------:R-:W-:Y:S02]  /*16a0*/  UIADD3 UR4, UPT, UPT, UR5, -0x1, URZ ;  /* 0xffffffff05047890 */ /* 0x000fe4000fffe0ff */
[----:B------:R-:W-:Y:S02]  /*16b0*/  UIADD3 UR5, UPT, UPT, UR5, -0x2, URZ ;  /* 0xfffffffe05057890 */ /* 0x000fe4000fffe0ff */
[----:B------:R-:W-:Y:S02]  /*16c0*/  ULOP3.LUT UR6, UR4, 0x3, URZ, 0xc0, !UPT ;  /* 0x0000000304067892 */ /* 0x000fe4000f8ec0ff */
[----:B------:R-:W-:-:S09]  /*16d0*/  UISETP.GE.U32.AND UP0, UPT, UR5, 0x3, UPT ;  /* 0x000000030500788c */ /* 0x000fd2000bf06070 */
[----:B------:R-:W-:Y:S05]  /*16e0*/  BRA.U !UP0, `(.L_x_76) ;  /* 0x0000000108cc7547 */ /* 0x000fea000b800000 */
[----:B------:R-:W-:-:S03]  /*16f0*/  ULOP3.LUT UR5, UR4, 0xfffffffc, URZ, 0xc0, !UPT ;  /* 0xfffffffc04057892 */ /* 0x000fc6000f8ec0ff */
[----:B------:R-:W-:Y:S01]  /*1700*/  UMOV UR4, URZ ;  /* 0x000000ff00047c82 */ /* 0x000fe20008000000 */
[----:B------:R-:W-:-:S09]  /*1710*/  UISETP.GT.AND UP0, UPT, UR5, URZ, UPT ;  /* 0x000000ff0500728c */ /* 0x000fd2000bf04270 */
[----:B------:R-:W-:Y:S05]  /*1720*/  BRA.U !UP0, `(.L_x_77) ;  /* 0x0000000108a07547 */ /* 0x000fea000b800000 */
[----:B------:R-:W-:Y:S02]  /*1730*/  UIADD3 UR7, UPT, UPT, UR5, -UR4, URZ ;  /* 0x8000000405077290 */ /* 0x000fe4000fffe0ff */
[----:B------:R-:W-:Y:S02]  /*1740*/  UPLOP3.LUT UP0, UPT, UPT, UPT, UPT, 0x80, 0x8 ;  /* 0x000000000008789c */ /* 0x000fe40003f0f070 */
[----:B------:R-:W-:-:S09]  /*1750*/  UISETP.GT.AND UP1, UPT, UR7, 0xc, UPT ;  /* 0x0000000c0700788c */ /* 0x000fd2000bf24270 */
[----:B------:R-:W-:Y:S05]  /*1760*/  BRA.U !UP1, `(.L_x_78) ;  /* 0x0000000109547547 */ /* 0x000fea000b800000 */
[----:B------:R-:W-:Y:S02]  /*1770*/  UIADD3 UR7, UPT, UPT, UR5, -0xc, URZ ;  /* 0xfffffff405077890 */ /* 0x000fe4000fffe0ff */
[----:B------:R-:W-:-:S11]  /*1780*/  UPLOP3.LUT UP0, UPT, UPT, UPT, UPT, 0x40, 0x4 ;  /* 0x000000000004789c */ /* 0x000fd60003f0e870 */
.L_x_79:
[----:B------:R-:W-:Y:S01]  /*1790*/  FADD R22, RZ, R22 ;  /* 0x00000016ff167221 */ /* 0x000fe20000000000 */
[----:B------:R-:W-:-:S03]  /*17a0*/  UIADD3 UR4, UPT, UPT, UR4, 0x10, URZ ;  /* 0x0000001004047890 */ /* 0x000fc6000fffe0ff */
[----:B------:R-:W-:Y:S01]  /*17b0*/  FADD R22, RZ, R22 ;  /* 0x00000016ff167221 */ /* 0x000fe20000000000 */
[----:B------:R-:W-:-:S03]  /*17c0*/  UISETP.GE.AND UP1, UPT, UR4, UR7, UPT ;  /* 0x000000070400728c */ /* 0x000fc6000bf26270 */
[----:B------:R-:W-:-:S04]  /*17d0*/  FADD R22, RZ, R22 ;  /* 0x00000016ff167221 */ /* 0x000fc80000000000 */
        /* <DEDUP_REMOVED lines=12> */
[----:B------:R-:W-:Y:S01]  /*18a0*/  FADD R22, RZ, R22 ;  /* 0x00000016ff167221 */ /* 0x000fe20000000000 */
[----:B------:R-:W-:Y:S06]  /*18b0*/  BRA.U !UP1, `(.L_x_79) ;  /* 0xfffffffd09b47547 */ /* 0x000fec000b83ffff */
.L_x_78:
[----:B------:R-:W-:-:S04]  /*18c0*/  UIADD3 UR7, UPT, UPT, UR5, -UR4, URZ ;  /* 0x8000000405077290 */ /* 0x000fc8000fffe0ff */
[----:B------:R-:W-:-:S09]  /*18d0*/  UISETP.GT.AND UP1, UPT, UR7, 0x4, UPT ;  /* 0x000000040700788c */ /* 0x000fd2000bf24270 */
[----:B------:R-:W-:Y:S05]  /*18e0*/  BRA.U !UP1, `(.L_x_80) ;  /* 0x0000000109287547 */ /* 0x000fea000b800000 */
[----:B------:R-:W-:Y:S01]  /*18f0*/  FADD R22, RZ, R22 ;  /* 0x00000016ff167221 */ /* 0x000fe20000000000 */
[----:B------:R-:W-:Y:S02]  /*1900*/  UPLOP3.LUT UP0, UPT, UPT, UPT, UPT, 0x40, 0x4 ;  /* 0x000000000004789c */ /* 0x000fe40003f0e870 */
[----:B------:R-:W-:Y:S01]  /*1910*/  UIADD3 UR4, UPT, UPT, UR4, 0x8, URZ ;  /* 0x0000000804047890 */ /* 0x000fe2000fffe0ff */
[----:B------:R-:W-:-:S04]  /*1920*/  FADD R22, RZ, R22 ;  /* 0x00000016ff167221 */ /* 0x000fc80000000000 */
[----:B------:R-:W-:-:S04]  /*1930*/  FADD R22, RZ, R22 ;  /* 0x00000016ff167221 */ /* 0x000fc80000000000 */
[----:B------:R-:W-:-:S04]  /*1940*/  FADD R22, RZ, R22 ;  /* 0x00000016ff167221 */ /* 0x000fc80000000000 */
[----:B------:R-:W-:-:S04]  /*1950*/  FADD R22, RZ, R22 ;  /* 0x00000016ff167221 */ /* 0x000fc80000000000 */
[----:B------:R-:W-:-:S04]  /*1960*/  FADD R22, RZ, R22 ;  /* 0x00000016ff167221 */ /* 0x000fc80000000000 */
[----:B------:R-:W-:-:S04]  /*1970*/  FADD R22, RZ, R22 ;  /* 0x00000016ff167221 */ /* 0x000fc80000000000 */
[----:B------:R-:W-:-:S07]  /*1980*/  FADD R22, RZ, R22 ;  /* 0x00000016ff167221 */ /* 0x000fce0000000000 */
.L_x_80:
[----:B------:R-:W-:-:S09]  /*1990*/  UISETP.NE.OR UP0, UPT, UR4, UR5, UP0 ;  /* 0x000000050400728c */ /* 0x000fd20008705670 */
[----:B------:R-:W-:Y:S05]  /*19a0*/  BRA.U !UP0, `(.L_x_76) ;  /* 0x00000001081c7547 */ /* 0x000fea000b800000 */
.L_x_77:
[----:B------:R-:W-:Y:S01]  /*19b0*/  UIADD3 UR4, UPT, UPT, UR4, 0x4, URZ ;  /* 0x0000000404047890 */ /* 0x000fe2000fffe0ff */
[----:B------:R-:W-:-:S03]  /*19c0*/  FADD R22, RZ, R22 ;  /* 0x00000016ff167221 */ /* 0x000fc60000000000 */
[----:B------:R-:W-:Y:S01]  /*19d0*/  UISETP.NE.AND UP0, UPT, UR4, UR5, UPT ;  /* 0x000000050400728c */ /* 0x000fe2000bf05270 */
[----:B------:R-:W-:-:S04]  /*19e0*/  FADD R22, RZ, R22 ;  /* 0x00000016ff167221 */ /* 0x000fc80000000000 */
[----:B------:R-:W-:-:S04]  /*19f0*/  FADD R22, RZ, R22 ;  /* 0x00000016ff167221 */ /* 0x000fc80000000000 */
[----:B------:R-:W-:Y:S01]  /*1a00*/  FADD R22, RZ, R22 ;  /* 0x00000016ff167221 */ /* 0x000fe20000000000 */
[----:B------:R-:W-:Y:S06]  /*1a10*/  BRA.U UP0, `(.L_x_77) ;  /* 0xfffffffd00e47547 */ /* 0x000fec000b83ffff */
.L_x_76:
[----:B------:R-:W-:-:S09]  /*1a20*/  UISETP.NE.AND UP0, UPT, UR6, URZ, UPT ;  /* 0x000000ff0600728c */ /* 0x000fd2000bf05270 */
[----:B------:R-:W-:Y:S05]  /*1a30*/  BRA.U !UP0, `(.L_x_38) ;  /* 0x0000000108147547 */ /* 0x000fea000b800000 */
[----:B------:R-:W-:-:S05]  /*1a40*/  UMOV UR4, URZ ;  /* 0x000000ff00047c82 */ /* 0x000fca0008000000 */
.L_x_81:
[----:B------:R-:W-:Y:S01]  /*1a50*/  UIADD3 UR4, UPT, UPT, UR4, 0x1, URZ ;  /* 0x0000000104047890 */ /* 0x000fe2000fffe0ff */
[----:B------:R-:W-:-:S03]  /*1a60*/  FADD R22, RZ, R22 ;  /* 0x00000016ff167221 */ /* 0x000fc60000000000 */
[----:B------:R-:W-:-:S09]  /*1a70*/  UISETP.NE.AND UP0, UPT, UR4, UR6, UPT ;  /* 0x000000060400728c */ /* 0x000fd2000bf05270 */
[----:B------:R-:W-:Y:S05]  /*1a80*/  BRA.U UP0, `(.L_x_81) ;  /* 0xfffffffd00f07547 */ /* 0x000fea000b83ffff */
.L_x_38:
[----:B------:R-:W0:Y:S02]  /*1a90*/  LDC.64 R2, c[0x0][0x388] ;  /* 0x0000e200ff027b82 */ /* 0x000e240000000a00 */
[----:B0-----:R-:W-:-:S05]  /*1aa0*/  IMAD.WIDE R24, R24, 0x4, R2 ;  /* 0x0000000418187825 */ /* 0x001fca00078e0202 */
[----:B------:R-:W-:Y:S01]  /*1ab0*/  STG.E desc[UR8][R24.64], R22 ;  /* 0x0000001618007986 */ /* 0x000fe2000c101908 */
[----:B------:R-:W-:Y:S05]  /*1ac0*/  EXIT ;  /* 0x000000000000794d */ /* 0x000fea0003800000 */
        .weak           $__internal_2_$__cuda_sm3x_div_rn_noftz_f32_slowpath
        .type           $__internal_2_$__cuda_sm3x_div_rn_noftz_f32_slowpath,@function
        .size           $__internal_2_$__cuda_sm3x_div_rn_noftz_f32_slowpath,(.L_x_152 - $__internal_2_$__cuda_sm3x_div_rn_noftz_f32_slowpath)
$__internal_2_$__cuda_sm3x_div_rn_noftz_f32_slowpath:
[----:B------:R-:W-:Y:S01]  /*1ad0*/  SHF.R.U32.HI R9, RZ, 0x17, R14 ;  /* 0x00000017ff097819 */ /* 0x000fe2000001160e */
[----:B------:R-:W-:Y:S01]  /*1ae0*/  BSSY.RECONVERGENT B0, `(.L_x_82) ;  /* 0x0000064000007945 */ /* 0x000fe20003800200 */
[----:B------:R-:W-:Y:S02]  /*1af0*/  SHF.R.U32.HI R7, RZ, 0x17, R0 ;  /* 0x00000017ff077819 */ /* 0x000fe40000011600 */
[----:B------:R-:W-:Y:S02]  /*1b00*/  LOP3.LUT R9, R9, 0xff, RZ, 0xc0, !PT ;  /* 0x000000ff09097812 */ /* 0x000fe400078ec0ff */
[----:B------:R-:W-:Y:S02]  /*1b10*/  LOP3.LUT R7, R7, 0xff, RZ, 0xc0, !PT ;  /* 0x000000ff07077812 */ /* 0x000fe400078ec0ff */
[----:B------:R-:W-:Y:S02]  /*1b20*/  IADD3 R8, PT, PT, R9, -0x1, RZ ;  /* 0xffffffff09087810 */ /* 0x000fe40007ffe0ff */
[----:B------:R-:W-:-:S02]  /*1b30*/  IADD3 R6, PT, PT, R7, -0x1, RZ ;  /* 0xffffffff07067810 */ /* 0x000fc40007ffe0ff */
[----:B------:R-:W-:Y:S02]  /*1b40*/  ISETP.GT.U32.AND P0, PT, R8, 0xfd, PT ;  /* 0x000000fd0800780c */ /* 0x000fe40003f04070 */
[----:B------:R-:W-:Y:S02]  /*1b50*/  MOV R26, R14 ;  /* 0x0000000e001a7202 */ /* 0x000fe40000000f00 */
[----:B------:R-:W-:-:S13]  /*1b60*/  ISETP.GT.U32.OR P0, PT, R6, 0xfd, P0 ;  /* 0x000000fd0600780c */ /* 0x000fda0000704470 */
[----:B------:R-:W-:Y:S01]  /*1b70*/  @!P0 MOV R27, RZ ;  /* 0x000000ff001b8202 */ /* 0x000fe20000000f00 */
[----:B------:R-:W-:Y:S06]  /*1b80*/  @!P0 BRA `(.L_x_83) ;  /* 0x00000000005c8947 */ /* 0x000fec0003800000 */
[----:B------:R-:W-:Y:S02]  /*1b90*/  FSETP.GTU.FTZ.AND P0, PT, |R0|, +INF , PT ;  /* 0x7f8000000000780b */ /* 0x000fe40003f1c200 */
[----:B------:R-:W-:-:S04]  /*1ba0*/  FSETP.GTU.FTZ.AND P1, PT, |R14|, +INF , PT ;  /* 0x7f8000000e00780b */ /* 0x000fc80003f3c200 */
[----:B------:R-:W-:-:S13]  /*1bb0*/  PLOP3.LUT P0, PT, P0, P1, PT, 0xf8, 0x8f ;  /* 0x00000000008f781c */ /* 0x000fda0000703f70 */
[----:B------:R-:W-:Y:S05]  /*1bc0*/  @P0 BRA `(.L_x_84) ;  /* 0x0000000400500947 */ /* 0x000fea0003800000 */
[----:B------:R-:W-:-:S13]  /*1bd0*/  LOP3.LUT P0, RZ, R26, 0x7fffffff, R0, 0xc8, !PT ;  /* 0x7fffffff1aff7812 */ /* 0x000fda000780c800 */
[----:B------:R-:W-:Y:S05]  /*1be0*/  @!P0 BRA `(.L_x_85) ;  /* 0x0000000400408947 */ /* 0x000fea0003800000 */
[----:B------:R-:W-:Y:S02]  /*1bf0*/  FSETP.NEU.FTZ.AND P3, PT, |R0|, +INF , PT ;  /* 0x7f8000000000780b */ /* 0x000fe40003f7d200 */
        /* <DEDUP_REMOVED lines=12> */
[----:B------:R-:W-:Y:S01]  /*1cc0*/  @!P0 FFMA R0, R0, 1.84467440737095516160e+19, RZ ;  /* 0x5f80000000008823 */ /* 0x000fe200000000ff */
[----:B------:R-:W-:Y:S01]  /*1cd0*/  @!P0 MOV R27, 0xffffffc0 ;  /* 0xffffffc0001b8802 */ /* 0x000fe20000000f00 */
[----:B------:R-:W-:-:S03]  /*1ce0*/  @!P1 FFMA R26, R14, 1.84467440737095516160e+19, RZ ;  /* 0x5f8000000e1a9823 */ /* 0x000fc600000000ff */
[----:B------:R-:W-:-:S07]  /*1cf0*/  @!P1 IADD3 R27, PT, PT, R27, 0x40, RZ ;  /* 0x000000401b1b9810 */ /* 0x000fce0007ffe0ff */
.L_x_83:
[----:B------:R-:W-:Y:S01]  /*1d00*/  LEA R8, R9, 0xc0800000, 0x17 ;  /* 0xc080000009087811 */ /* 0x000fe200078eb8ff */
[----:B------:R-:W-:Y:S03]  /*1d10*/  BSSY.RECONVERGENT B1, `(.L_x_88) ;  /* 0x0000036000017945 */ /* 0x000fe60003800200 */
[----:B------:R-:W-:Y:S02]  /*1d20*/  IADD3 R8, PT, PT, -R8, R26, RZ ;  /* 0x0000001a08087210 */ /* 0x000fe40007ffe1ff */
[----:B------:R-:W-:Y:S02]  /*1d30*/  IADD3 R26, PT, PT, R7, -0x7f, RZ ;  /* 0xffffff81071a7810 */ /* 0x000fe40007ffe0ff */
[----:B------:R0:W1:Y:S02]  /*1d40*/  MUFU.RCP R6, R8 ;  /* 0x0000000800067308 */ /* 0x0000640000001000 */
[----:B------:R-:W-:-:S04]  /*1d50*/  IADD3 R9, PT, PT, R26, 0x7f, -R9 ;  /* 0x0000007f1a097810 */ /* 0x000fc80007ffe809 */
[----:B------:R-:W-:Y:S01]  /*1d60*/  IADD3 R27, PT, PT, R9, R27, RZ ;  /* 0x0000001b091b7210 */ /* 0x000fe20007ffe0ff */
[----:B0-----:R-:W-:-:S04]  /*1d70*/  FADD.FTZ R8, -R8, -RZ ;  /* 0x800000ff08087221 */ /* 0x001fc80000010100 */
[----:B-1----:R-:W-:-:S04]  /*1d80*/  FFMA R7, R6, R8, 1 ;  /* 0x3f80000006077423 */ /* 0x002fc80000000008 */
[----:B------:R-:W-:Y:S01]  /*1d90*/  FFMA R6, R6, R7, R6 ;  /* 0x0000000706067223 */ /* 0x000fe20000000006 */
[----:B------:R-:W-:-:S04]  /*1da0*/  IMAD R7, R26, -0x800000, R0 ;  /* 0xff8000001a077824 */ /* 0x000fc800078e0200 */
[----:B------:R-:W-:-:S04]  /*1db0*/  FFMA R26, R7, R6, RZ ;  /* 0x00000006071a7223 */ /* 0x000fc800000000ff */
[----:B------:R-:W-:-:S04]  /*1dc0*/  FFMA R0, R8, R26, R7 ;  /* 0x0000001a08007223 */ /* 0x000fc80000000007 */
[----:B------:R-:W-:-:S04]  /*1dd0*/  FFMA R0, R6, R0, R26 ;  /* 0x0000000006007223 */ /* 0x000fc8000000001a */
[----:B------:R-:W-:-:S04]  /*1de0*/  FFMA R7, R8, R0, R7 ;  /* 0x0000000008077223 */ /* 0x000fc80000000007 */
[----:B------:R-:W-:-:S05]  /*1df0*/  FFMA R8, R6, R7, R0 ;  /* 0x0000000706087223 */ /* 0x000fca0000000000 */
[----:B------:R-:W-:-:S04]  /*1e00*/  SHF.R.U32.HI R9, RZ, 0x17, R8 ;  /* 0x00000017ff097819 */ /* 0x000fc80000011608 */
[----:B------:R-:W-:-:S04]  /*1e10*/  LOP3.LUT R9, R9, 0xff, RZ, 0xc0, !PT ;  /* 0x000000ff09097812 */ /* 0x000fc800078ec0ff */
[----:B------:R-:W-:-:S04]  /*1e20*/  IADD3 R9, PT, PT, R9, R27, RZ ;  /* 0x0000001b09097210 */ /* 0x000fc80007ffe0ff */
[----:B------:R-:W-:-:S04]  /*1e30*/  IADD3 R26, PT, PT, R9, -0x1, RZ ;  /* 0xffffffff091a7810 */ /* 0x000fc80007ffe0ff */
        /* <DEDUP_REMOVED lines=10> */
[CCC-:B------:R-:W-:Y:S01]  /*1ee0*/  FFMA.RP R27, R6.reuse, R7.reuse, R0.reuse ;  /* 0x00000007061b7223 */ /* 0x1c0fe20000008000 */
[----:B------:R-:W-:Y:S01]  /*1ef0*/  FFMA.RM R0, R6, R7, R0 ;  /* 0x0000000706007223 */ /* 0x000fe20000004000 */
[C---:B------:R-:W-:Y:S02]  /*1f00*/  IADD3 R6, PT, PT, R9.reuse, 0x20, RZ ;  /* 0x0000002009067810 */ /* 0x040fe40007ffe0ff */
[----:B------:R-:W-:Y:S02]  /*1f10*/  LOP3.LUT R7, R26, 0x7fffff, RZ, 0xc0, !PT ;  /* 0x007fffff1a077812 */ /* 0x000fe400078ec0ff */
[----:B------:R-:W-:Y:S02]  /*1f20*/  ISETP.NE.AND P3, PT, R9, RZ, PT ;  /* 0x000000ff0900720c */ /* 0x000fe40003f65270 */
[----:B------:R-:W-:Y:S02]  /*1f30*/  LOP3.LUT R7, R7, 0x800000, RZ, 0xfc, !PT ;  /* 0x0080000007077812 */ /* 0x000fe400078efcff */
[----:B------:R-:W-:-:S02]  /*1f40*/  ISETP.NE.AND P1, PT, R9, RZ, PT ;  /* 0x000000ff0900720c */ /* 0x000fc40003f25270 */
[----:B------:R-:W-:Y:S02]  /*1f50*/  IADD3 R9, PT, PT, -R9, RZ, RZ ;  /* 0x000000ff09097210 */ /* 0x000fe40007ffe1ff */
[----:B------:R-:W-:Y:S02]  /*1f60*/  SHF.L.U32 R6, R7, R6, RZ ;  /* 0x0000000607067219 */ /* 0x000fe400000006ff */
[----:B------:R-:W-:Y:S02]  /*1f70*/  FSETP.NEU.FTZ.AND P0, PT, R27, R0, PT ;  /* 0x000000001b00720b */ /* 0x000fe40003f1d000 */
[----:B------:R-:W-:Y:S02]  /*1f80*/  SEL R9, R9, RZ, P3 ;  /* 0x000000ff09097207 */ /* 0x000fe40001800000 */
[----:B------:R-:W-:Y:S02]  /*1f90*/  ISETP.NE.AND P1, PT, R6, RZ, P1 ;  /* 0x000000ff0600720c */ /* 0x000fe40000f25270 */
[----:B------:R-:W-:-:S02]  /*1fa0*/  SHF.R.U32.HI R7, RZ, R9, R7 ;  /* 0x00000009ff077219 */ /* 0x000fc40000011607 */
[----:B------:R-:W-:Y:S02]  /*1fb0*/  PLOP3.LUT P0, PT, P0, P1, PT, 0xf8, 0x8f ;  /* 0x00000000008f781c */ /* 0x000fe40000703f70 */
[----:B------:R-:W-:Y:S02]  /*1fc0*/  SHF.R.U32.HI R6, RZ, 0x1, R7 ;  /* 0x00000001ff067819 */ /* 0x000fe40000011607 */
[----:B------:R-:W-:-:S04]  /*1fd0*/  SEL R0, RZ, 0x1, !P0 ;  /* 0x00000001ff007807 */ /* 0x000fc80004000000 */
[----:B------:R-:W-:-:S04]  /*1fe0*/  LOP3.LUT R0, R0, 0x1, R6, 0xf8, !PT ;  /* 0x0000000100007812 */ /* 0x000fc800078ef806 */
[----:B------:R-:W-:-:S04]  /*1ff0*/  LOP3.LUT R0, R0, R7, RZ, 0xc0, !PT ;  /* 0x0000000700007212 */ /* 0x000fc800078ec0ff */
[----:B------:R-:W-:-:S04]  /*2000*/  IADD3 R0, PT, PT, R6, R0, RZ ;  /* 0x0000000006007210 */ /* 0x000fc80007ffe0ff */
[----:B------:R-:W-:Y:S01]  /*2010*/  LOP3.LUT R8, R0, R8, RZ, 0xfc, !PT ;  /* 0x0000000800087212 */ /* 0x000fe200078efcff */
[----:B------:R-:W-:Y:S06]  /*2020*/  BRA `(.L_x_91) ;  /* 0x0000000000107947 */ /* 0x000fec0003800000 */
.L_x_90:
[----:B------:R-:W-:-:S04]  /*2030*/  LOP3.LUT R8, R8, 0x80000000, RZ, 0xc0, !PT ;  /* 0x8000000008087812 */ /* 0x000fc800078ec0ff */
[----:B------:R-:W-:Y:S01]  /*2040*/  LOP3.LUT R8, R8, 0x7f800000, RZ, 0xfc, !PT ;  /* 0x7f80000008087812 */ /* 0x000fe200078efcff */
[----:B------:R-:W-:Y:S06]  /*2050*/  BRA `(.L_x_91) ;  /* 0x0000000000047947 */ /* 0x000fec0003800000 */
.L_x_89:
[----:B------:R-:W-:-:S07]  /*2060*/  LEA R8, R27, R8, 0x17 ;  /* 0x000000081b087211 */ /* 0x000fce00078eb8ff */
.L_x_91:
[----:B------:R-:W-:Y:S05]  /*2070*/  BSYNC.RECONVERGENT B1 ;  /* 0x0000000000017941 */ /* 0x000fea0003800200 */
.L_x_88:
[----:B------:R-:W-:Y:S01]  /*2080*/  MOV R0, R8 ;  /* 0x0000000800007202 */ /* 0x000fe20000000f00 */
[----:B------:R-:W-:Y:S06]  /*2090*/  BRA `(.L_x_92) ;  /* 0x0000000000207947 */ /* 0x000fec0003800000 */
.L_x_87:
[----:B------:R-:W-:-:S04]  /*20a0*/  LOP3.LUT R0, R26, 0x80000000, R0, 0x48, !PT ;  /* 0x800000001a007812 */ /* 0x000fc800078e4800 */
[----:B------:R-:W-:Y:S01]  /*20b0*/  LOP3.LUT R0, R0, 0x7f800000, RZ, 0xfc, !PT ;  /* 0x7f80000000007812 */ /* 0x000fe200078efcff */
[----:B------:R-:W-:Y:S06]  /*20c0*/  BRA `(.L_x_92) ;  /* 0x0000000000147947 */ /* 0x000fec0003800000 */
.L_x_86:
[----:B------:R-:W-:Y:S01]  /*20d0*/  LOP3.LUT R0, R26, 0x80000000, R0, 0x48, !PT ;  /* 0x800000001a007812 */ /* 0x000fe200078e4800 */
[----:B------:R-:W-:Y:S06]  /*20e0*/  BRA `(.L_x_92) ;  /* 0x00000000000c7947 */ /* 0x000fec0003800000 */
.L_x_85:
[----:B------:R-:W0:Y:S01]  /*20f0*/  MUFU.RSQ R0, -QNAN ;  /* 0xffc0000000007908 */ /* 0x000e220000001400 */
[----:B------:R-:W-:Y:S05]  /*2100*/  BRA `(.L_x_92) ;  /* 0x0000000000047947 */ /* 0x000fea0003800000 */
.L_x_84:
[----:B------:R-:W-:-:S07]  /*2110*/  FADD.FTZ R0, R0, R14 ;  /* 0x0000000e00007221 */ /* 0x000fce0000010000 */
.L_x_92:
[----:B------:R-:W-:Y:S05]  /*2120*/  BSYNC.RECONVERGENT B0 ;  /* 0x0000000000007941 */ /* 0x000fea0003800200 */
.L_x_82:
[----:B------:R-:W-:Y:S01]  /*2130*/  HFMA2 R7, -RZ, RZ, 0, 0 ;  /* 0x00000000ff077431 */ /* 0x000fe200000001ff */
[----:B------:R-:W-:-:S04]  /*2140*/  MOV R6, R25 ;  /* 0x0000001900067202 */ /* 0x000fc80000000f00 */
[----:B0-----:R-:W-:Y:S05]  /*2150*/  RET.REL.NODEC R6 `(_ZN9langlands4cuda17matrixExponentialEPKfPfii) ;  /* 0xffffffdc06a87950 */ /* 0x001fea0003c3ffff */
.L_x_93:
        /* <DEDUP_REMOVED lines=10> */
.L_x_152:


//--------------------- .text._ZN9langlands4cuda9fftRadix2EP6float2ii --------------------------
	.section	.text._ZN9langlands4cuda9fftRadix2EP6float2ii,"ax",@progbits
	.align	128
        .global         _ZN9langlands4cuda9fftRadix2EP6float2ii
        .type           _ZN9langlands4cuda9fftRadix2EP6float2ii,@function
        .size           _ZN9langlands4cuda9fftRadix2EP6float2ii,(.L_x_153 - _ZN9langlands4cuda9fftRadix2EP6float2ii)
        .other          _ZN9langlands4cuda9fftRadix2EP6float2ii,@"STO_CUDA_ENTRY STV_DEFAULT"
_ZN9langlands4cuda9fftRadix2EP6float2ii:
.text._ZN9langlands4cuda9fftRadix2EP6float2ii:
[----:B------:R-:W0:Y:S01]  /*0000*/  LDC R1, c[0x0][0x37c] ;  /* 0x0000df00ff017b82 */ /* 0x000e220000000800 */
[----:B------:R-:W1:Y:S07]  /*0010*/  S2R R0, SR_TID.X ;  /* 0x0000000000007919 */ /* 0x000e6e0000002100 */
[----:B------:R-:W1:Y:S01]  /*0020*/  S2UR UR5, SR_CTAID.X ;  /* 0x00000000000579c3 */ /* 0x000e620000002500 */
[----:B------:R-:W2:Y:S01]  /*0030*/  LDCU UR4, c[0x0][0x388] ;  /* 0x00007100ff0477ac */ /* 0x000ea20008000800 */
[----:B0-----:R-:W-:-:S06]  /*0040*/  VIADD R1, R1, 0xffffffe0 ;  /* 0xffffffe001017836 */ /* 0x001fcc0000000000 */
[----:B------:R-:W1:Y:S01]  /*0050*/  LDC R7, c[0x0][0x360] ;  /* 0x0000d800ff077b82 */ /* 0x000e620000000800 */
[----:B--2---:R-:W-:-:S04]  /*0060*/  ULEA.HI UR4, UR4, UR4, URZ, 0x1 ;  /* 0x0000000404047291 */ /* 0x004fc8000f8f08ff */
[----:B------:R-:W-:Y:S01]  /*0070*/  USHF.R.S32.HI UR4, URZ, 0x1, UR4 ;  /* 0x00000001ff047899 */ /* 0x000fe20008011404 */
[----:B-1----:R-:W-:-:S05]  /*0080*/  IMAD R5, R7, UR5, R0 ;  /* 0x0000000507057c24 */ /* 0x002fca000f8e0200 */
[----:B------:R-:W-:-:S13]  /*0090*/  ISETP.GE.AND P0, PT, R5, UR4, PT ;  /* 0x0000000405007c0c */ /* 0x000fda000bf06270 */
[----:B------:R-:W-:Y:S05]  /*00a0*/  @P0 EXIT ;  /* 0x000000000000094d */ /* 0x000fea0003800000 */
[----:B------:R-:W0:Y:S01]  /*00b0*/  LDC R2, c[0x0][0x38c] ;  /* 0x0000e300ff027b82 */ /* 0x000e220000000800 */
[----:B------:R-:W-:Y:S01]  /*00c0*/  IMAD.MOV.U32 R8, RZ, RZ, RZ ;  /* 0x000000ffff087224 */ /* 0x000fe200078e00ff */
[----:B0-----:R-:W-:-:S13]  /*00d0*/  ISETP.GE.AND P1, PT, R2, 0x1, PT ;  /* 0x000000010200780c */ /* 0x001fda0003f26270 */
[----:B------:R-:W-:Y:S05]  /*00e0*/  @!P1 BRA `(.L_x_94) ;  /* 0x0000000400d09947 */ /* 0x000fea0003800000 */
[C---:B------:R-:W-:Y:S01]  /*00f0*/  ISETP.GE.U32.AND P0, PT, R2.reuse, 0x4, PT ;  /* 0x000000040200780c */ /* 0x040fe20003f06070 */
[----:B------:R-:W-:Y:S01]  /*0100*/  IMAD.MOV.U32 R8, RZ, RZ, RZ ;  /* 0x000000ffff087224 */ /* 0x000fe200078e00ff */
[----:B------:R-:W-:Y:S01]  /*0110*/  LOP3.LUT R12, R2, 0x3, RZ, 0xc0, !PT ;  /* 0x00000003020c7812 */ /* 0x000fe200078ec0ff */
[----:B------:R-:W-:-:S10]  /*0120*/  IMAD.MOV.U32 R0, RZ, RZ, R5 ;  /* 0x000000ffff007224 */ /* 0x000fd400078e0005 */
[----:B------:R-:W-:Y:S05]  /*0130*/  @!P0 BRA `(.L_x_95) ;  /* 0x0000000400988947 */ /* 0x000fea0003800000 */
[----:B------:R-:W-:Y:S01]  /*0140*/  LOP3.LUT R2, R2, 0x7ffffffc, RZ, 0xc0, !PT ;  /* 0x7ffffffc02027812 */ /* 0x000fe200078ec0ff */
[----:B------:R-:W-:Y:S01]  /*0150*/  UMOV UR4, URZ ;  /* 0x000000ff00047c82 */ /* 0x000fe20008000000 */
[----:B------:R-:W-:Y:S02]  /*0160*/  IMAD.MOV.U32 R8, RZ, RZ, RZ ;  /* 0x000000ffff087224 */ /* 0x000fe400078e00ff */
[----:B------:R-:W-:Y:S01]  /*0170*/  ISETP.GT.AND P0, PT, R2, RZ, PT ;  /* 0x000000ff0200720c */ /* 0x000fe20003f04270 */
[----:B------:R-:W-:-:S12]  /*0180*/  IMAD.MOV.U32 R0, RZ, RZ, R5 ;  /* 0x000000ffff007224 */ /* 0x000fd800078e0005 */
[----:B------:R-:W-:Y:S05]  /*0190*/  @!P0 BRA `(.L_x_96) ;  /* 0x0000000400488947 */ /* 0x000fea0003800000 */
[----:B------:R-:W-:Y:S01]  /*01a0*/  VIADD R3, R2, -UR4 ;  /* 0x8000000402037c36 */ /* 0x000fe20008000000 */
[----:B------:R-:W-:-:S04]  /*01b0*/  PLOP3.LUT P0, PT, PT, PT, PT, 0x80, 0x8 ;  /* 0x000000000008781c */ /* 0x000fc80003f0f070 */
[----:B------:R-:W-:-:S13]  /*01c0*/  ISETP.GT.AND P2, PT, R3, 0xc, PT ;  /* 0x0000000c0300780c */ /* 0x000fda0003f44270 */
[----:B------:R-:W-:Y:S05]  /*01d0*/  @!P2 BRA `(.L_x_97) ;  /* 0x0000000000c4a947 */ /* 0x000fea0003800000 */
[----:B------:R-:W-:Y:S01]  /*01e0*/  PLOP3.LUT P0, PT, PT, PT, PT, 0x8, 0x80 ;  /* 0x000000000080781c */ /* 0x000fe20003f0e170 */
[----:B------:R-:W-:-:S12]  /*01f0*/  VIADD R13, R2, 0xfffffff4 ;  /* 0xfffffff4020d7836 */ /* 0x000fd80000000000 */
.L_x_98:
[C---:B------:R-:W-:Y:S01]  /*0200*/  IMAD.SHL.U32 R3, R0.reuse, 0x4, RZ ;  /* 0x0000000400037824 */ /* 0x040fe200078e00ff */
[--C-:B------:R-:W-:Y:S01]  /*0210*/  SHF.R.U32.HI R4, RZ, 0x2, R0.reuse ;  /* 0x00000002ff047819 */ /* 0x100fe20000011600 */
[----:B------:R-:W-:Y:S01]  /*0220*/  UIADD3 UR4, UPT, UPT, UR4, 0x10, URZ ;  /* 0x0000001004047890 */ /* 0x000fe2000fffe0ff */
[--C-:B------:R-:W-:Y:S02]  /*0230*/  SHF.R.S32.HI R9, RZ, 0x4, R0.reuse ;  /* 0x00000004ff097819 */ /* 0x100fe40000011400 */
[----:B------:R-:W-:Y:S02]  /*0240*/  LOP3.LUT R3, R3, 0x4, RZ, 0xc0, !PT ;  /* 0x0000000403037812 */ /* 0x000fe400078ec0ff */
[----:B------:R-:W-:Y:S01]  /*0250*/  LOP3.LUT R6, R0, 0x2, RZ, 0xc0, !PT ;  /* 0x0000000200067812 */ /* 0x000fe200078ec0ff */
[----:B------:R-:W-:Y:S01]  /*0260*/  IMAD.SHL.U32 R10, R9, 0x4, RZ ;  /* 0x00000004090a7824 */ /* 0x000fe200078e00ff */
[----:B------:R-:W-:Y:S01]  /*0270*/  LOP3.LUT R4, R4, 0x1, RZ, 0xc0, !PT ;  /* 0x0000000104047812 */ /* 0x000fe200078ec0ff */
[----:B------:R-:W-:Y:S01]  /*0280*/  IMAD R3, R8, 0x8, R3 ;  /* 0x0000000808037824 */ /* 0x000fe200078e0203 */
[----:B------:R-:W-:-:S02]  /*0290*/  SHF.R.U32.HI R8, RZ, 0x3, R0 ;  /* 0x00000003ff087819 */ /* 0x000fc40000011600 */
[----:B------:R-:W-:Y:S02]  /*02a0*/  LOP3.LUT R10, R10, 0x4, RZ, 0xc0, !PT ;  /* 0x000000040a0a7812 */ /* 0x000fe400078ec0ff */
[----:B------:R-:W-:Y:S02]  /*02b0*/  LOP3.LUT R8, R8, 0x1, RZ, 0xc0, !PT ;  /* 0x0000000108087812 */ /* 0x000fe400078ec0ff */
[----:B------:R-:W-:Y:S02]  /*02c0*/  IADD3 R3, PT, PT, R4, R6, R3 ;  /* 0x0000000604037210 */ /* 0x000fe40007ffe003 */
[----:B------:R-:W-:Y:S02]  /*02d0*/  SHF.R.U32.HI R4, RZ, 0x2, R9 ;  /* 0x00000002ff047819 */ /* 0x000fe40000011609 */
[----:B------:R-:W-:Y:S01]  /*02e0*/  SHF.R.S32.HI R11, RZ, 0x8, R0 ;  /* 0x00000008ff0b7819 */ /* 0x000fe20000011400 */
[----:B------:R-:W-:Y:S01]  /*02f0*/  IMAD R3, R3, 0x2, R8 ;  /* 0x0000000203037824 */ /* 0x000fe200078e0208 */
[----:B------:R-:W-:-:S02]  /*0300*/  LOP3.LUT R6, R9, 0x2, RZ, 0xc0, !PT ;  /* 0x0000000209067812 */ /* 0x000fc400078ec0ff */
[----:B------:R-:W-:Y:S01]  /*0310*/  SHF.R.U32.HI R9, RZ, 0x3, R9 ;  /* 0x00000003ff097819 */ /* 0x000fe20000011609 */
[----:B------:R-:W-:Y:S01]  /*0320*/  IMAD R3, R3, 0x8, R10 ;  /* 0x0000000803037824 */ /* 0x000fe200078e020a */
[----:B------:R-:W-:Y:S01]  /*0330*/  LOP3.LUT R4, R4, 0x1, RZ, 0xc0, !PT ;  /* 0x0000000104047812 */ /* 0x000fe200078ec0ff */
[----:B------:R-:W-:Y:S01]  /*0340*/  IMAD.SHL.U32 R10, R11, 0x4, RZ ;  /* 0x000000040b0a7824 */ /* 0x000fe200078e00ff */
[----:B------:R-:W-:Y:S02]  /*0350*/  LOP3.LUT R8, R9, 0x1, RZ, 0xc0, !PT ;  /* 0x0000000109087812 */ /* 0x000fe400078ec0ff */
[----:B------:R-:W-:Y:S02]  /*0360*/  IADD3 R3, PT, PT, R4, R6, R3 ;  /* 0x0000000604037210 */ /* 0x000fe40007ffe003 */
[----:B------:R-:W-:Y:S02]  /*0370*/  LOP3.LUT R10, R10, 0x4, RZ, 0xc0, !PT ;  /* 0x000000040a0a7812 */ /* 0x000fe400078ec0ff */
[----:B------:R-:W-:Y:S01]  /*0380*/  SHF.R.U32.HI R4, RZ, 0x2, R11 ;  /* 0x00000002ff047819 */ /* 0x000fe2000001160b */
[----:B------:R-:W-:Y:S01]  /*0390*/  IMAD R3, R3, 0x2, R8 ;  /* 0x0000000203037824 */ /* 0x000fe200078e0208 */
[----:B------:R-:W-:-:S02]  /*03a0*/  SHF.R.S32.HI R9, RZ, 0xc, R0 ;  /* 0x0000000cff097819 */ /* 0x000fc40000011400 */
[----:B------:R-:W-:Y:S01]  /*03b0*/  LOP3.LUT R6, R11, 0x2, RZ, 0xc0, !PT ;  /* 0x000000020b067812 */ /* 0x000fe200078ec0ff */
[----:B------:R-:W-:Y:S01]  /*03c0*/  IMAD R3, R3, 0x8, R10 ;  /* 0x0000000803037824 */ /* 0x000fe200078e020a */
[----:B------:R-:W-:Y:S01]  /*03d0*/  SHF.R.U32.HI R11, RZ, 0x3, R11 ;  /* 0x00000003ff0b7819 */ /* 0x000fe2000001160b */
[----:B------:R-:W-:Y:S01]  /*03e0*/  IMAD.SHL.U32 R10, R9, 0x4, RZ ;  /* 0x00000004090a7824 */ /* 0x000fe200078e00ff */
[----:B------:R-:W-:Y:S02]  /*03f0*/  LOP3.LUT R4, R4, 0x1, RZ, 0xc0, !PT ;  /* 0x0000000104047812 */ /* 0x000fe400078ec0ff */
[----:B------:R-:W-:Y:S02]  /*0400*/  LOP3.LUT R8, R11, 0x1, RZ, 0xc0, !PT ;  /* 0x000000010b087812 */ /* 0x000fe400078ec0ff */
[----:B------:R-:W-:Y:S02]  /*0410*/  IADD3 R3, PT, PT, R4, R6, R3 ;  /* 0x0000000604037210 */ /* 0x000fe40007ffe003 */
[----:B------:R-:W-:-:S02]  /*0420*/  LOP3.LUT R10, R10, 0x4, RZ, 0xc0, !PT ;  /* 0x000000040a0a7812 */ /* 0x000fc400078ec0ff */
[----:B------:R-:W-:Y:S01]  /*0430*/  ISETP.LE.AND P2, PT, R13, UR4, PT ;  /* 0x000000040d007c0c */ /* 0x000fe2000bf43270 */
[----:B------:R-:W-:Y:S01]  /*0440*/  IMAD R3, R3, 0x2, R8 ;  /* 0x0000000203037824 */ /* 0x000fe200078e0208 */
[--C-:B------:R-:W-:Y:S02]  /*0450*/  SHF.R.U32.HI R4, RZ, 0x2, R9.reuse ;  /* 0x00000002ff047819 */ /* 0x100fe40000011609 */
[----:B------:R-:W-:Y:S01]  /*0460*/  LOP3.LUT R6, R9, 0x2, RZ, 0xc0, !PT ;  /* 0x0000000209067812 */ /* 0x000fe200078ec0ff */
[----:B------:R-:W-:Y:S01]  /*0470*/  IMAD R3, R3, 0x8, R10 ;  /* 0x0000000803037824 */ /* 0x000fe200078e020a */
[----:B------:R-:W-:Y:S02]  /*0480*/  SHF.R.U32.HI R9, RZ, 0x3, R9 ;  /* 0x00000003ff097819 */ /* 0x000fe40000011609 */
[----:B------:R-:W-:Y:S02]  /*0490*/  LOP3.LUT R4, R4, 0x1, RZ, 0xc0, !PT ;  /* 0x0000000104047812 */ /* 0x000fe400078ec0ff */
[----:B------:R-:W-:-:S02]  /*04a0*/  LOP3.LUT R8, R9, 0x1, RZ, 0xc0, !PT ;  /* 0x0000000109087812 */ /* 0x000fc400078ec0ff */
[----:B------:R-:W-:Y:S02]  /*04b0*/  IADD3 R3, PT, PT, R4, R6, R3 ;  /* 0x0000000604037210 */ /* 0x000fe40007ffe003 */
[----:B------:R-:W-:-:S03]  /*04c0*/  SHF.R.S32.HI R0, RZ, 0x10, R0 ;  /* 0x00000010ff007819 */ /* 0x000fc60000011400 */
[----:B------:R-:W-:Y:S01]  /*04d0*/  IMAD R8, R3, 0x2, R8 ;  /* 0x0000000203087824 */ /* 0x000fe200078e0208 */
[----:B------:R-:W-:Y:S06]  /*04e0*/  @!P2 BRA `(.L_x_98) ;  /* 0xfffffffc0044a947 */ /* 0x000fec000383ffff */
.L_x_97:
[----:B------:R-:W-:-:S05]  /*04f0*/  VIADD R3, R2, -UR4 ;  /* 0x8000000402037c36 */ /* 0x000fca0008000000 */
[----:B------:R-:W-:-:S13]  /*0500*/  ISETP.GT.AND P2, PT, R3, 0x4, PT ;  /* 0x000000040300780c */ /* 0x000fda0003f44270 */
[----:B------:R-:W-:Y:S05]  /*0510*/  @!P2 BRA `(.L_x_99) ;  /* 0x000000000060a947 */ /* 0x000fea0003800000 */
        /* <DEDUP_REMOVED lines=14> */
[----:B------:R-:W-:Y:S01]  /*0600*/  LOP3.LUT R6, R9, 0x2, RZ, 0xc0, !PT ;  /* 0x0000000209067812 */ /* 0x000fe200078ec0ff */
[----:B------:R-:W-:Y:S01]  /*0610*/  IMAD R3, R3, 0x2, R8 ;  /* 0x0000000203037824 */ /* 0x000fe200078e0208 */
[----:B------:R-:W-:-:S02]  /*0620*/  LOP3.LUT R4, R4, 0x1, RZ, 0xc0, !PT ;  /* 0x0000000104047812 */ /* 0x000fc400078ec0ff */
[----:B------:R-:W-:Y:S01]  /*0630*/  SHF.R.U32.HI R9, RZ, 0x3, R9 ;  /* 0x00000003ff097819 */ /* 0x000fe20000011609 */
[----:B------:R-:W-:Y:S01]  /*0640*/  IMAD R3, R3, 0x8, R10 ;  /* 0x0000000803037824 */ /* 0x000fe200078e020a */
[----:B------:R-:W-:Y:S02]  /*0650*/  PLOP3.LUT P0, PT, PT, PT, PT, 0x8, 0x80 ;  /* 0x000000000080781c */ /* 0x000fe40003f0e170 */
[----:B------:R-:W-:Y:S02]  /*0660*/  LOP3.LUT R8, R9, 0x1, RZ, 0xc0, !PT ;  /* 0x0000000109087812 */ /* 0x000fe400078ec0ff */
[----:B------:R-:W-:Y:S02]  /*0670*/  IADD3 R3, PT, PT, R4, R6, R3 ;  /* 0x0000000604037210 */ /* 0x000fe40007ffe003 */
[----:B------:R-:W-:-:S03]  /*0680*/  SHF.R.S32.HI R0, RZ, 0x8, R0 ;  /* 0x00000008ff007819 */ /* 0x000fc60000011400 */
[----:B------:R-:W-:-:S07]  /*0690*/  IMAD R8, R3, 0x2, R8 ;  /* 0x0000000203087824 */ /* 0x000fce00078e0208 */
.L_x_99:
[----:B------:R-:W-:-:S13]  /*06a0*/  ISETP.NE.OR P0, PT, R2, UR4, P0 ;  /* 0x0000000402007c0c */ /* 0x000fda0008705670 */
[----:B------:R-:W-:Y:S05]  /*06b0*/  @!P0 BRA `(.L_x_95) ;  /* 0x0000000000388947 */ /* 0x000fea0003800000 */
.L_x_96:
[----:B------:R-:W-:Y:S01]  /*06c0*/  UIADD3 UR4, UPT, UPT, UR4, 0x4, URZ ;  /* 0x0000000404047890 */ /* 0x000fe2000fffe0ff */
[C---:B------:R-:W-:Y:S01]  /*06d0*/  IMAD.SHL.U32 R3, R0.reuse, 0x4, RZ ;  /* 0x0000000400037824 */ /* 0x040fe200078e00ff */
[--C-:B------:R-:W-:Y:S02]  /*06e0*/  SHF.R.U32.HI R4, RZ, 0x2, R0.reuse ;  /* 0x00000002ff047819 */ /* 0x100fe40000011600 */
[----:B------:R-:W-:Y:S02]  /*06f0*/  LOP3.LUT R6, R0, 0x2, RZ, 0xc0, !PT ;  /* 0x0000000200067812 */ /* 0x000fe400078ec0ff */
[----:B------:R-:W-:Y:S02]  /*0700*/  LOP3.LUT R3, R3, 0x4, RZ, 0xc0, !PT ;  /* 0x0000000403037812 */ /* 0x000fe400078ec0ff */
[----:B------:R-:W-:Y:S02]  /*0710*/  ISETP.NE.AND P0, PT, R2, UR4, PT ;  /* 0x0000000402007c0c */ /* 0x000fe4000bf05270 */
[----:B------:R-:W-:Y:S01]  /*0720*/  LOP3.LUT R4, R4, 0x1, RZ, 0xc0, !PT ;  /* 0x0000000104047812 */ /* 0x000fe200078ec0ff */
[----:B------:R-:W-:Y:S01]  /*0730*/  IMAD R3, R8, 0x8, R3 ;  /* 0x0000000808037824 */ /* 0x000fe200078e0203 */
[----:B------:R-:W-:-:S02]  /*0740*/  SHF.R.U32.HI R8, RZ, 0x3, R0 ;  /* 0x00000003ff087819 */ /* 0x000fc40000011600 */
[----:B------:R-:W-:Y:S02]  /*0750*/  SHF.R.S32.HI R0, RZ, 0x4, R0 ;  /* 0x00000004ff007819 */ /* 0x000fe40000011400 */
[----:B------:R-:W-:Y:S02]  /*0760*/  LOP3.LUT R8, R8, 0x1, RZ, 0xc0, !PT ;  /* 0x0000000108087812 */ /* 0x000fe400078ec0ff */
[----:B------:R-:W-:-:S05]  /*0770*/  IADD3 R3, PT, PT, R4, R6, R3 ;  /* 0x0000000604037210 */ /* 0x000fca0007ffe003 */
[----:B------:R-:W-:Y:S01]  /*0780*/  IMAD R8, R3, 0x2, R8 ;  /* 0x0000000203087824 */ /* 0x000fe200078e0208 */
[----:B------:R-:W-:Y:S06]  /*0790*/  @P0 BRA `(.L_x_96) ;  /* 0xfffffffc00c80947 */ /* 0x000fec000383ffff */
.L_x_95:
[----:B------:R-:W-:-:S13]  /*07a0*/  ISETP.NE.AND P0, PT, R12, RZ, PT ;  /* 0x000000ff0c00720c */ /* 0x000fda0003f05270 */
[----:B------:R-:W-:Y:S05]  /*07b0*/  @!P0 BRA `(.L_x_94) ;  /* 0x00000000001c8947 */ /* 0x000fea0003800000 */
[----:B------:R-:W-:-:S05]  /*07c0*/  UMOV UR4, URZ ;  /* 0x000000ff00047c82 */ /* 0x000fca0008000000 */
.L_x_100:
[----:B------:R-:W-:Y:S01]  /*07d0*/  UIADD3 UR4, UPT, UPT, UR4, 0x1, URZ ;  /* 0x0000000104047890 */ /* 0x000fe2000fffe0ff */
[----:B------:R-:W-:Y:S02]  /*07e0*/  LOP3.LUT R3, R0, 0x1, RZ, 0xc0, !PT ;  /* 0x0000000100037812 */ /* 0x000fe400078ec0ff */
[----:B------:R-:W-:-:S03]  /*07f0*/  SHF.R.S32.HI R0, RZ, 0x1, R0 ;  /* 0x00000001ff007819 */ /* 0x000fc60000011400 */
[----:B------:R-:W-:Y:S01]  /*0800*/  ISETP.NE.AND P0, PT, R12, UR4, PT ;  /* 0x000000040c007c0c */ /* 0x000fe2000bf05270 */
[----:B------:R-:W-:-:S12]  /*0810*/  IMAD R8, R8, 0x2, R3 ;  /* 0x0000000208087824 */ /* 0x000fd800078e0203 */
[----:B------:R-:W-:Y:S05]  /*0820*/  @P0 BRA `(.L_x_100) ;  /* 0xfffffffc00e80947 */ /* 0x000fea000383ffff */
.L_x_94:
[----:B------:R-:W-:Y:S01]  /*0830*/  ISETP.GE.AND P0, PT, R5, R8, PT ;  /* 0x000000080500720c */ /* 0x000fe20003f06270 */
[----:B------:R-:W0:Y:S01]  /*0840*/  LDCU.64 UR6, c[0x0][0x358] ;  /* 0x00006b00ff0677ac */ /* 0x000e220008000a00 */
[----:B------:R-:W-:Y:S11]  /*0850*/  BSSY.RECONVERGENT B0, `(.L_x_101) ;  /* 0x0000009000007945 */ /* 0x000ff60003800200 */
[----:B------:R-:W-:Y:S05]  /*0860*/  @P0 BRA `(.L_x_102) ;  /* 0x00000000001c0947 */ /* 0x000fea0003800000 */
[----:B------:R-:W1:Y:S02]  /*0870*/  LDC.64 R2, c[0x0][0x380] ;  /* 0x0000e000ff027b82 */ /* 0x000e640000000a00 */
[----:B-1----:R-:W-:-:S04]  /*0880*/  IMAD.WIDE R8, R8, 0x8, R2 ;  /* 0x0000000808087825 */ /* 0x002fc800078e0202 */
[----:B------:R-:W-:Y:S01]  /*0890*/  IMAD.WIDE R2, R5, 0x8, R2 ;  /* 0x0000000805027825 */ /* 0x000fe200078e0202 */
[----:B0-----:R-:W2:Y:S04]  /*08a0*/  LDG.E.64 R12, desc[UR6][R8.64] ;  /* 0x00000006080c7981 */ /* 0x001ea8000c1e1b00 */
[----:B------:R-:W3:Y:S04]  /*08b0*/  LDG.E.64 R10, desc[UR6][R2.64] ;  /* 0x00000006020a7981 */ /* 0x000ee8000c1e1b00 */
[----:B--2---:R1:W-:Y:S04]  /*08c0*/  STG.E.64 desc[UR6][R2.64], R12 ;  /* 0x0000000c02007986 */ /* 0x0043e8000c101b06 */
[----:B---3--:R1:W-:Y:S02]  /*08d0*/  STG.E.64 desc[UR6][R8.64], R10 ;  /* 0x0000000a08007986 */ /* 0x0083e4000c101b06 */
.L_x_102:
[----:B0-----:R-:W-:Y:S05]  /*08e0*/  BSYNC.RECONVERGENT B0 ;  /* 0x0000000000007941 */ /* 0x001fea0003800200 */
.L_x_101:
[----:B------:R-:W-:Y:S06]  /*08f0*/  BAR.SYNC.DEFER_BLOCKING 0x0 ;  /* 0x0000000000007b1d */ /* 0x000fec0000010000 */
[----:B------:R-:W-:Y:S05]  /*0900*/  @!P1 EXIT ;  /* 0x000000000000994d */ /* 0x000fea0003800000 */
[----:B------:R-:W0:Y:S01]  /*0910*/  LDCU UR4, c[0x0][0x370] ;  /* 0x00006e00ff0477ac */ /* 0x000e220008000800 */
[----:B------:R-:W-:Y:S01]  /*0920*/  UMOV UR5, 0x1 ;  /* 0x0000000100057882 */ /* 0x000fe20000000000 */
[----:B0-----:R-:W-:-:S07]  /*0930*/  IMAD R7, R7, UR4, RZ ;  /* 0x0000000407077c24 */ /* 0x001fce000f8e02ff */
.L_x_113:
[----:B-1----:R-:W-:Y:S01]  /*0940*/  IMAD.MOV.U32 R10, RZ, RZ, 0x1 ;  /* 0x00000001ff0a7424 */ /* 0x002fe200078e00ff */
[----:B------:R-:W-:Y:S01]  /*0950*/  UMOV UR8, 0x54442d18 ;  /* 0x54442d1800087882 */ /* 0x000fe20000000000 */
[----:B0-----:R-:W-:Y:S01]  /*0960*/  IMAD.MOV.U32 R2, RZ, RZ, 0x1 ;  /* 0x00000001ff027424 */ /* 0x001fe200078e00ff */
[----:B------:R-:W-:Y:S01]  /*0970*/  UMOV UR9, 0x401921fb ;  /* 0x401921fb00097882 */ /* 0x000fe20000000000 */
[----:B------:R-:W-:Y:S01]  /*0980*/  UMOV UR4, UR5 ;  /* 0x0000000500047c82 */ /* 0x000fe20008000000 */
[----:B------:R-:W-:Y:S01]  /*0990*/  SHF.L.U32 R10, R10, UR5, RZ ;  /* 0x000000050a0a7c19 */ /* 0x000fe200080006ff */
[----:B------:R-:W-:-:S03]  /*09a0*/  UIADD3 UR5, UPT, UPT, UR5, 0x1, URZ ;  /* 0x0000000105057890 */ /* 0x000fc6000fffe0ff */
[----:B------:R-:W0:Y:S08]  /*09b0*/  I2F.F64 R8, R10 ;  /* 0x0000000a00087312 */ /* 0x000e300000201c00 */
[----:B0-----:R-:W0:Y:S02]  /*09c0*/  MUFU.RCP64H R3, R9 ;  /* 0x0000000900037308 */ /* 0x001e240000001800 */
[----:B0-----:R-:W-:-:S08]  /*09d0*/  DFMA R12, -R8, R2, 1 ;  /* 0x3ff00000080c742b */ /* 0x001fd00000000102 */
[----:B------:R-:W-:-:S08]  /*09e0*/  DFMA R12, R12, R12, R12 ;  /* 0x0000000c0c0c722b */ /* 0x000fd0000000000c */
[----:B------:R-:W-:-:S08]  /*09f0*/  DFMA R12, R2, R12, R2 ;  /* 0x0000000c020c722b */ /* 0x000fd00000000002 */
[----:B------:R-:W-:-:S08]  /*0a00*/  DFMA R2, -R8, R12, 1 ;  /* 0x3ff000000802742b */ /* 0x000fd0000000010c */
[----:B------:R-:W-:-:S08]  /*0a10*/  DFMA R2, R12, R2, R12 ;  /* 0x000000020c02722b */ /* 0x000fd0000000000c */
[----:B------:R-:W-:-:S08]  /*0a20*/  DMUL R12, R2, -UR8 ;  /* 0x80000008020c7c28 */ /* 0x000fd00008000000 */
[----:B------:R-:W-:Y:S01]  /*0a30*/  DFMA R14, -R8, R12, -UR8 ;  /* 0x80000008080e7e2b */ /* 0x000fe2000800010c */
[----:B------:R-:W0:Y:S07]  /*0a40*/  LDCU UR8, c[0x0][0x38c] ;  /* 0x00007180ff0877ac */ /* 0x000e2e0008000800 */
[----:B------:R-:W-:-:S10]  /*0a50*/  DFMA R2, R2, R14, R12 ;  /* 0x0000000e0202722b */ /* 0x000fd4000000000c */
[----:B------:R-:W-:Y:S01]  /*0a60*/  FFMA R0, RZ, R9, R3 ;  /* 0x00000009ff007223 */ /* 0x000fe20000000003 */
[----:B0-----:R-:W-:-:S04]  /*0a70*/  UISETP.NE.AND UP0, UPT, UR4, UR8, UPT ;  /* 0x000000080400728c */ /* 0x001fc8000bf05270 */
[----:B------:R-:W-:-:S13]  /*0a80*/  FSETP.GT.AND P0, PT, |R0|, 1.469367938527859385e-39, PT ;  /* 0x001000000000780b */ /* 0x000fda0003f04200 */
[----:B------:R-:W-:Y:S05]  /*0a90*/  @P0 BRA `(.L_x_103) ;  /* 0x0000000000100947 */ /* 0x000fea0003800000 */
[----:B------:R-:W-:-:S07]  /*0aa0*/  MOV R0, 0xac0 ;  /* 0x00000ac000007802 */ /* 0x000fce0000000f00 */
[----:B------:R-:W-:Y:S05]  /*0ab0*/  CALL.REL.NOINC `($__internal_3_$__cuda_sm20_div_rn_f64_full) ;  /* 0x0000000800f47944 */ /* 0x000fea0003c00000 */
[----:B------:R-:W-:Y:S02]  /*0ac0*/  IMAD.MOV.U32 R2, RZ, RZ, R14 ;  /* 0x000000ffff027224 */ /* 0x000fe400078e000e */
[----:B------:R-:W-:-:S07]  /*0ad0*/  IMAD.MOV.U32 R3, RZ, RZ, R15 ;  /* 0x000000ffff037224 */ /* 0x000fce00078e000f */
.L_x_103:
[----:B------:R-:W0:Y:S02]  /*0ae0*/  F2F.F32.F64 R11, R2 ;  /* 0x00000002000b7310 */ /* 0x000e240000301000 */
[C---:B0-----:R-:W-:Y:S01]  /*0af0*/  FMUL R0, R11.reuse, 0.63661974668502807617 ;  /* 0x3f22f9830b007820 */ /* 0x041fe20000400000 */
[----:B------:R-:W-:-:S05]  /*0b00*/  FSETP.GE.AND P0, PT, |R11|, 105615, PT ;  /* 0x47ce47800b00780b */ /* 0x000fca0003f06200 */
[----:B------:R-:W0:Y:S02]  /*0b10*/  F2I.NTZ R0, R0 ;  /* 0x0000000000007305 */ /* 0x000e240000203100 */
[----:B0-----:R-:W-:Y:S01]  /*0b20*/  I2FP.F32.S32 R16, R0 ;  /* 0x0000000000107245 */ /* 0x001fe20000201400 */
[----:B------:R-:W-:-:S04]  /*0b30*/  IMAD.MOV.U32 R17, RZ, RZ, R0 ;  /* 0x000000ffff117224 */ /* 0x000fc800078e0000 */
[----:B------:R-:W-:-:S04]  /*0b40*/  FFMA R9, R16, -1.5707962512969970703, R11 ;  /* 0xbfc90fda10097823 */ /* 0x000fc8000000000b */
[----:B------:R-:W-:-:S04]  /*0b50*/  FFMA R9, R16, -7.5497894158615963534e-08, R9 ;  /* 0xb3a2216810097823 */ /* 0x000fc80000000009 */
[----:B------:R-:W-:-:S04]  /*0b60*/  FFMA R16, R16, -5.3903029534742383927e-15, R9 ;  /* 0xa7c234c510107823 */ /* 0x000fc80000000009 */
[----:B------:R-:W-:Y:S01]  /*0b70*/  IMAD.MOV.U32 R4, RZ, RZ, R16 ;  /* 0x000000ffff047224 */ /* 0x000fe200078e0010 */
[----:B------:R-:W-:Y:S06]  /*0b80*/  @!P0 BRA `(.L_x_104) ;  /* 0x0000000000dc8947 */ /* 0x000fec0003800000 */
[----:B------:R-:W-:-:S13]  /*0b90*/  FSETP.NEU.AND P0, PT, |R11|, +INF , PT ;  /* 0x7f8000000b00780b */ /* 0x000fda0003f0d200 */
[----:B------:R-:W-:Y:S01]  /*0ba0*/  @!P0 FMUL R4, RZ, R11 ;  /* 0x0000000bff048220 */ /* 0x000fe20000400000 */
[----:B------:R-:W-:Y:S01]  /*0bb0*/  @!P0 IMAD.MOV.U32 R0, RZ, RZ, RZ ;  /* 0x000000ffff008224 */ /* 0x000fe200078e00ff */
[----:B------:R-:W-:Y:S06]  /*0bc0*/  @!P0 BRA `(.L_x_104) ;  /* 0x0000000000cc8947 */ /* 0x000fec0003800000 */
[----:B------:R-:W-:Y:S01]  /*0bd0*/  IMAD.SHL.U32 R2, R11, 0x100, RZ ;  /* 0x000001000b027824 */ /* 0x000fe200078e00ff */
[----:B------:R-:W0:Y:S01]  /*0be0*/  LDCU.64 UR8, c[0x4][URZ] ;  /* 0x01000000ff0877ac */ /* 0x000e220008000a00 */
[----:B------:R-:W-:Y:S02]  /*0bf0*/  IMAD.MOV.U32 R6, RZ, RZ, RZ ;  /* 0x000000ffff067224 */ /* 0x000fe400078e00ff */
[----:B------:R-:W-:Y:S01]  /*0c00*/  IMAD.MOV.U32 R15, RZ, RZ, RZ ;  /* 0x000000ffff0f7224 */ /* 0x000fe200078e00ff */
[----:B------:R-:W-:Y:S01]  /*0c10*/  LOP3.LUT R19, R2, 0x80000000, RZ, 0xfc, !PT ;  /* 0x8000000002137812 */ /* 0x000fe200078efcff */
[----:B------:R-:W-:Y:S01]  /*0c20*/  IMAD.MOV.U32 R0, RZ, RZ, R1 ;  /* 0x000000ffff007224 */ /* 0x000fe200078e0001 */
[----:B------:R-:W-:-:S06]  /*0c30*/  UMOV UR4, URZ ;  /* 0x000000ff00047c82 */ /* 0x000fcc0008000000 */
.L_x_105:
[----:B0-----:R-:W-:Y:S02]  /*0c40*/  IMAD.U32 R8, RZ, RZ, UR8 ;  /* 0x00000008ff087e24 */ /* 0x001fe4000f8e00ff */
[----:B------:R-:W-:-:S05]  /*0c50*/  IMAD.U32 R9, RZ, RZ, UR9 ;  /* 0x00000009ff097e24 */ /* 0x000fca000f8e00ff */
[----:B------:R-:W2:Y:S01]  /*0c60*/  LDG.E.CONSTANT R2, desc[UR6][R8.64] ;  /* 0x0000000608027981 */ /* 0x000ea2000c1e9900 */
[----:B------:R-:W-:Y:S02]  /*0c70*/  UIADD3 UR8, UP1, UPT, UR8, 0x4, URZ ;  /* 0x0000000408087890 */ /* 0x000fe4000ff3e0ff */
[----:B------:R-:W-:Y:S02]  /*0c80*/  UIADD3 UR4, UPT, UPT, UR4, 0x1, URZ ;  /* 0x0000000104047890 */ /* 0x000fe4000fffe0ff */
[----:B------:R-:W-:Y:S02]  /*0c90*/  UIADD3.X UR9, UPT, UPT, URZ, UR9, URZ, UP1, !UPT ;  /* 0x00000009ff097290 */ /* 0x000fe40008ffe4ff */
[----:B------:R-:W-:Y:S01]  /*0ca0*/  UISETP.NE.AND UP1, UPT, UR4, 0x6, UPT ;  /* 0x000000060400788c */ /* 0x000fe2000bf25270 */
[----:B--2---:R-:W-:-:S03]  /*0cb0*/  IMAD.WIDE.U32 R2, R2, R19, RZ ;  /* 0x0000001302027225 */ /* 0x004fc600078e00ff */
[----:B------:R-:W-:-:S05]  /*0cc0*/  IADD3 R13, P0, PT, R2, R6, RZ ;  /* 0x00000006020d7210 */ /* 0x000fca0007f1e0ff */
[----:B------:R0:W-:Y:S01]  /*0cd0*/  STL [R0], R13 ;  /* 0x0000000d00007387 */ /* 0x0001e20000100800 */
[----:B------:R-:W-:Y:S02]  /*0ce0*/  IMAD.X R6, R3, 0x1, R15, P0 ;  /* 0x0000000103067824 */ /* 0x000fe400000e060f */
[----:B0-----:R-:W-:Y:S01]  /*0cf0*/  VIADD R0, R0, 0x4 ;  /* 0x0000000400007836 */ /* 0x001fe20000000000 */
[----:B------:R-:W-:Y:S06]  /*0d00*/  BRA.U UP1, `(.L_x_105) ;  /* 0xfffffffd01cc7547 */ /* 0x000fec000b83ffff */
[----:B------:R-:W-:Y:S01]  /*0d10*/  SHF.R.U32.HI R4, RZ, 0x17, R11 ;  /* 0x00000017ff047819 */ /* 0x000fe2000001160b */
[----:B------:R0:W-:Y:S03]  /*0d20*/  STL [R1+0x18], R6 ;  /* 0x0000180601007387 */ /* 0x0001e60000100800 */
[C---:B------:R-:W-:Y:S02]  /*0d30*/  LOP3.LUT R0, R4.reuse, 0xe0, RZ, 0xc0, !PT ;  /* 0x000000e004007812 */ /* 0x040fe400078ec0ff */
[----:B------:R-:W-:-:S03]  /*0d40*/  LOP3.LUT P0, RZ, R4, 0x1f, RZ, 0xc0, !PT ;  /* 0x0000001f04ff7812 */ /* 0x000fc6000780c0ff */
[----:B------:R-:W-:-:S05]  /*0d50*/  VIADD R0, R0, 0xffffff80 ;  /* 0xffffff8000007836 */ /* 0x000fca0000000000 */
[----:B------:R-:W-:-:S05]  /*0d60*/  SHF.R.U32.HI R0, RZ, 0x5, R0 ;  /* 0x00000005ff007819 */ /* 0x000fca0000011600 */
[----:B------:R-:W-:-:S05]  /*0d70*/  IMAD R12, R0, -0x4, R1 ;  /* 0xfffffffc000c7824 */ /* 0x000fca00078e0201 */
[----:B------:R-:W2:Y:S04]  /*0d80*/  LDL R0, [R12+0x18] ;  /* 0x000018000c007983 */ /* 0x000ea80000100800 */
[----:B------:R-:W2:Y:S04]  /*0d90*/  LDL R3, [R12+0x14] ;  /* 0x000014000c037983 */ /* 0x000ea80000100800 */
[----:B------:R-:W3:Y:S01]  /*0da0*/  @P0 LDL R2, [R12+0x10] ;  /* 0x000010000c020983 */ /* 0x000ee20000100800 */
[----:B------:R-:W-:Y:S01]  /*0db0*/  LOP3.LUT R4, R4, 0x1f, RZ, 0xc0, !PT ;  /* 0x0000001f04047812 */ /* 0x000fe200078ec0ff */
[----:B------:R-:W-:Y:S01]  /*0dc0*/  UMOV UR8, 0x54442d19 ;  /* 0x54442d1900087882 */ /* 0x000fe20000000000 */
[----:B------:R-:W-:-:S02]  /*0dd0*/  UMOV UR9, 0x3bf921fb ;  /* 0x3bf921fb00097882 */ /* 0x000fc40000000000 */
[-C--:B--2---:R-:W-:Y:S02]  /*0de0*/  @P0 SHF.L.W.U32.HI R0, R3, R4.reuse, R0 ;  /* 0x0000000403000219 */ /* 0x084fe40000010e00 */
[----:B---3--:R-:W-:Y:S02]  /*0df0*/  @P0 SHF.L.W.U32.HI R3, R2, R4, R3 ;  /* 0x0000000402030219 */ /* 0x008fe40000010e03 */
[----:B------:R-:W-:Y:S02]  /*0e00*/  ISETP.GE.AND P0, PT, R11, RZ, PT ;  /* 0x000000ff0b00720c */ /* 0x000fe40003f06270 */
[C---:B------:R-:W-:Y:S01]  /*0e10*/  SHF.L.W.U32.HI R2, R3.reuse, 0x2, R0 ;  /* 0x0000000203027819 */ /* 0x040fe20000010e00 */
[----:B------:R-:W-:-:S03]  /*0e20*/  IMAD.SHL.U32 R3, R3, 0x4, RZ ;  /* 0x0000000403037824 */ /* 0x000fc600078e00ff */
[----:B------:R-:W-:-:S04]  /*0e30*/  SHF.R.S32.HI R4, RZ, 0x1f, R2 ;  /* 0x0000001fff047819 */ /* 0x000fc80000011402 */
[C---:B------:R-:W-:Y:S02]  /*0e40*/  LOP3.LUT R8, R4.reuse, R3, RZ, 0x3c, !PT ;  /* 0x0000000304087212 */ /* 0x040fe400078e3cff */
[----:B------:R-:W-:Y:S02]  /*0e50*/  LOP3.LUT R9, R4, R2, RZ, 0x3c, !PT ;  /* 0x0000000204097212 */ /* 0x000fe400078e3cff */
[----:B------:R-:W-:Y:S02]  /*0e60*/  SHF.R.U32.HI R3, RZ, 0x1e, R0 ;  /* 0x0000001eff037819 */ /* 0x000fe40000011600 */
[C---:B------:R-:W-:Y:S02]  /*0e70*/  LOP3.LUT R4, R2.reuse, R11, RZ, 0x3c, !PT ;  /* 0x0000000b02047212 */ /* 0x040fe400078e3cff */
[----:B------:R-:W1:Y:S01]  /*0e80*/  I2F.F64.S64 R8, R8 ;  /* 0x0000000800087312 */ /* 0x000e620000301c00 */
[----:B------:R-:W-:Y:S02]  /*0e90*/  LEA.HI R0, R2, R3, RZ, 0x1 ;  /* 0x0000000302007211 */ /* 0x000fe400078f08ff */
[----:B------:R-:W-:-:S03]  /*0ea0*/  ISETP.GE.AND P1, PT, R4, RZ, PT ;  /* 0x000000ff0400720c */ /* 0x000fc60003f26270 */
[----:B------:R-:W-:-:S04]  /*0eb0*/  IMAD.MOV R2, RZ, RZ, -R0 ;  /* 0x000000ffff027224 */ /* 0x000fc800078e0a00 */
[----:B------:R-:W-:Y:S01]  /*0ec0*/  @!P0 IMAD.MOV.U32 R0, RZ, RZ, R2 ;  /* 0x000000ffff008224 */ /* 0x000fe200078e0002 */
[----:B-1----:R-:W-:-:S10]  /*0ed0*/  DMUL R12, R8, UR8 ;  /* 0x00000008080c7c28 */ /* 0x002fd40008000000 */
[----:B------:R-:W1:Y:S02]  /*0ee0*/  F2F.F32.F64 R12, R12 ;  /* 0x0000000c000c7310 */ /* 0x000e640000301000 */
[----:B01----:R-:W-:-:S07]  /*0ef0*/  FSEL R4, -R12, R12, !P1 ;  /* 0x0000000c0c047208 */ /* 0x003fce0004800100 */
.L_x_104:
[----:B------:R-:W-:Y:S02]  /*0f00*/  IMAD.MOV.U32 R14, RZ, RZ, 0x37cbac00 ;  /* 0x37cbac00ff0e7424 */ /* 0x000fe400078e00ff */
[----:B------:R-:W-:Y:S01]  /*0f10*/  FMUL R3, R4, R4 ;  /* 0x0000000404037220 */ /* 0x000fe20000400000 */
[C---:B------:R-:W-:Y:S01]  /*0f20*/  LOP3.LUT R6, R0.reuse, 0x1, RZ, 0xc0, !PT ;  /* 0x0000000100067812 */ /* 0x040fe200078ec0ff */
[----:B------:R-:W-:Y:S02]  /*0f30*/  IMAD.MOV.U32 R15, RZ, RZ, 0x3c0885e4 ;  /* 0x3c0885e4ff0f7424 */ /* 0x000fe400078e00ff */
[----:B------:R-:W-:Y:S01]  /*0f40*/  FFMA R2, R3, R14, -0.0013887860113754868507 ;  /* 0xbab607ed03027423 */ /* 0x000fe2000000000e */
[----:B------:R-:W-:Y:S01]  /*0f50*/  VIADD R0, R0, 0x1 ;  /* 0x0000000100007836 */ /* 0x000fe20000000000 */
[----:B------:R-:W-:Y:S01]  /*0f60*/  ISETP.NE.U32.AND P0, PT, R6, 0x1, PT ;  /* 0x000000010600780c */ /* 0x000fe20003f05070 */
[----:B------:R-:W-:-:S03]  /*0f70*/  IMAD.MOV.U32 R13, RZ, RZ, 0x3e2aaaa8 ;  /* 0x3e2aaaa8ff0d7424 */ /* 0x000fc600078e00ff */
[----:B------:R-:W-:Y:S02]  /*0f80*/  FSEL R2, R2, -0.00019574658654164522886, P0 ;  /* 0xb94d415302027808 */ /* 0x000fe40000000000 */
[----:B------:R-:W-:Y:S02]  /*0f90*/  FSEL R6, R15, 0.041666727513074874878, !P0 ;  /* 0x3d2aaabb0f067808 */ /* 0x000fe40004000000 */
[----:B------:R-:W-:Y:S02]  /*0fa0*/  LOP3.LUT P1, RZ, R0, 0x2, RZ, 0xc0, !PT ;  /* 0x0000000200ff7812 */ /* 0x000fe4000782c0ff */
[----:B------:R-:W-:Y:S01]  /*0fb0*/  FSEL R0, R4, 1, !P0 ;  /* 0x3f80000004007808 */ /* 0x000fe20004000000 */
[----:B------:R-:W-:Y:S01]  /*0fc0*/  FFMA R2, R3, R2, R6 ;  /* 0x0000000203027223 */ /* 0x000fe20000000006 */
[----:B------:R-:W-:Y:S02]  /*0fd0*/  FSEL R19, -R13, -0.4999999701976776123, !P0 ;  /* 0xbeffffff0d137808 */ /* 0x000fe40004000100 */
[----:B------:R-:W-:Y:S01]  /*0fe0*/  FSETP.GE.AND P0, PT, |R11|, 105615, PT ;  /* 0x47ce47800b00780b */ /* 0x000fe20003f06200 */
[----:B------:R-:W-:-:S02]  /*0ff0*/  FFMA R9, R3, R0, RZ ;  /* 0x0000000003097223 */ /* 0x000fc400000000ff */
[----:B------:R-:W-:-:S04]  /*1000*/  FFMA R2, R3, R2, R19 ;  /* 0x0000000203027223 */ /* 0x000fc80000000013 */
[----:B------:R-:W-:-:S04]  /*1010*/  FFMA R12, R9, R2, R0 ;  /* 0x00000002090c7223 */ /* 0x000fc80000000000 */
[----:B------:R-:W-:Y:S02]  /*1020*/  @P1 FADD R12, RZ, -R12 ;  /* 0x8000000cff0c1221 */ /* 0x000fe40000000000 */
[----:B------:R-:W-:Y:S05]  /*1030*/  @!P0 BRA `(.L_x_106) ;  /* 0x0000000000cc8947 */ /* 0x000fea0003800000 */
[----:B------:R-:W-:-:S13]  /*1040*/  FSETP.NEU.AND P0, PT, |R11|, +INF , PT ;  /* 0x7f8000000b00780b */ /* 0x000fda0003f0d200 */
[----:B------:R-:W-:Y:S01]  /*1050*/  @!P0 FMUL R16, RZ, R11 ;  /* 0x0000000bff108220 */ /* 0x000fe20000400000 */
[----:B------:R-:W-:Y:S01]  /*1060*/  @!P0 IMAD.MOV.U32 R17, RZ, RZ, RZ ;  /* 0x000000ffff118224 */ /* 0x000fe200078e00ff */
[----:B------:R-:W-:Y:S06]  /*1070*/  @!P0 BRA `(.L_x_106) ;  /* 0x0000000000bc8947 */ /* 0x000fec0003800000 */
[----:B------:R-:W0:Y:S01]  /*1080*/  LDC.64 R2, c[0x4][RZ] ;  /* 0x01000000ff027b82 */ /* 0x000e220000000a00 */
[----:B------:R-:W-:Y:S02]  /*1090*/  IMAD.SHL.U32 R4, R11, 0x100, RZ ;  /* 0x000001000b047824 */ /* 0x000fe400078e00ff */
[----:B------:R-:W-:Y:S02]  /*10a0*/  IMAD.MOV.U32 R6, RZ, RZ, RZ ;  /* 0x000000ffff067224 */ /* 0x000fe400078e00ff */
[----:B------:R-:W-:Y:S01]  /*10b0*/  IMAD.MOV.U32 R21, RZ, RZ, RZ ;  /* 0x000000ffff157224 */ /* 0x000fe200078e00ff */
[----:B------:R-:W-:Y:S01]  /*10c0*/  LOP3.LUT R23, R4, 0x80000000, RZ, 0xfc, !PT ;  /* 0x8000000004177812 */ /* 0x000fe200078efcff */
[----:B------:R-:W-:-:S07]  /*10d0*/  IMAD.MOV.U32 R0, RZ, RZ, RZ ;  /* 0x000000ffff007224 */ /* 0x000fce00078e00ff */
.L_x_107:
[----:B0-----:R-:W-:-:S05]  /*10e0*/  IMAD.WIDE.U32 R16, R0, 0x4, R2 ;  /* 0x0000000400107825 */ /* 0x001fca00078e0002 */
[----:B------:R-:W2:Y:S01]  /*10f0*/  LDG.E.CONSTANT R8, desc[UR6][R16.64] ;  /* 0x0000000610087981 */ /* 0x000ea2000c1e9900 */
[C---:B-1----:R-:W-:Y:S02]  /*1100*/  IMAD R4, R0.reuse, 0x4, R1 ;  /* 0x0000000400047824 */ /* 0x042fe400078e0201 */
[----:B------:R-:W-:-:S05]  /*1110*/  VIADD R0, R0, 0x1 ;  /* 0x0000000100007836 */ /* 0x000fca0000000000 */
[----:B------:R-:W-:Y:S01]  /*1120*/  ISETP.NE.AND P0, PT, R0, 0x6, PT ;  /* 0x000000060000780c */ /* 0x000fe20003f05270 */
[----:B--2---:R-:W-:-:S03]  /*1130*/  IMAD.WIDE.U32 R8, R8, R23, RZ ;  /* 0x0000001708087225 */ /* 0x004fc600078e00ff */
[----:B------:R-:W-:-:S05]  /*1140*/  IADD3 R19, P1, PT, R8, R6, RZ ;  /* 0x0000000608137210 */ /* 0x000fca0007f3e0ff */
[----:B------:R1:W-:Y:S01]  /*1150*/  STL [R4], R19 ;  /* 0x0000001304007387 */ /* 0x0003e20000100800 */
[----:B------:R-:W-:-:S03]  /*1160*/  IMAD.X R6, R9, 0x1, R21, P1 ;  /* 0x0000000109067824 */ /* 0x000fc600008e0615 */
[----:B------:R-:W-:Y:S05]  /*1170*/  @P0 BRA `(.L_x_107) ;  /* 0xfffffffc00d80947 */ /* 0x000fea000383ffff */
[----:B-1----:R-:W-:Y:S01]  /*1180*/  SHF.R.U32.HI R4, RZ, 0x17, R11 ;  /* 0x00000017ff047819 */ /* 0x002fe2000001160b */
        /* <DEDUP_REMOVED lines=11> */
[----:B------:R-:W-:Y:S01]  /*1240*/  UMOV UR9, 0x3bf921fb ;  /* 0x3bf921fb00097882 */ /* 0x000fe20000000000 */
[----:B------:R-:W-:-:S02]  /*1250*/  ISETP.GE.AND P1, PT, R11, RZ, PT ;  /* 0x000000ff0b00720c */ /* 0x000fc40003f26270 */
[-C--:B--2---:R-:W-:Y:S02]  /*1260*/  @P0 SHF.L.W.U32.HI R0, R3, R4.reuse, R0 ;  /* 0x0000000403000219 */ /* 0x084fe40000010e00 */
[----:B---3--:R-:W-:Y:S02]  /*1270*/  @P0 SHF.L.W.U32.HI R3, R2, R4, R3 ;  /* 0x0000000402030219 */ /* 0x008fe40000010e03 */
[--C-:B------:R-:W-:Y:S02]  /*1280*/  SHF.R.U32.HI R17, RZ, 0x1e, R0.reuse ;  /* 0x0000001eff117819 */ /* 0x100fe40000011600 */
[C---:B------:R-:W-:Y:S01]  /*1290*/  SHF.L.W.U32.HI R2, R3.reuse, 0x2, R0 ;  /* 0x0000000203027819 */ /* 0x040fe20000010e00 */
[----:B------:R-:W-:-:S03]  /*12a0*/  IMAD.SHL.U32 R3, R3, 0x4, RZ ;  /* 0x0000000403037824 */ /* 0x000fc600078e00ff */
[----:B------:R-:W-:Y:S02]  /*12b0*/  SHF.R.S32.HI R4, RZ, 0x1f, R2 ;  /* 0x0000001fff047819 */ /* 0x000fe40000011402 */
[----:B------:R-:W-:Y:S02]  /*12c0*/  LEA.HI R17, R2, R17, RZ, 0x1 ;  /* 0x0000001102117211 */ /* 0x000fe400078f08ff */
[C---:B------:R-:W-:Y:S02]  /*12d0*/  LOP3.LUT R8, R4.reuse, R3, RZ, 0x3c, !PT ;  /* 0x0000000304087212 */ /* 0x040fe400078e3cff */
[----:B------:R-:W-:Y:S01]  /*12e0*/  LOP3.LUT R9, R4, R2, RZ, 0x3c, !PT ;  /* 0x0000000204097212 */ /* 0x000fe200078e3cff */
[----:B------:R-:W-:Y:S01]  /*12f0*/  IMAD.MOV R0, RZ, RZ, -R17 ;  /* 0x000000ffff007224 */ /* 0x000fe200078e0a11 */
[----:B------:R-:W-:-:S03]  /*1300*/  LOP3.LUT R11, R2, R11, RZ, 0x3c, !PT ;  /* 0x0000000b020b7212 */ /* 0x000fc600078e3cff */
[----:B------:R-:W-:Y:S01]  /*1310*/  @!P1 IMAD.MOV.U32 R17, RZ, RZ, R0 ;  /* 0x000000ffff119224 */ /* 0x000fe200078e0000 */
[----:B------:R-:W1:Y:S01]  /*1320*/  I2F.F64.S64 R8, R8 ;  /* 0x0000000800087312 */ /* 0x000e620000301c00 */
[----:B------:R-:W-:Y:S01]  /*1330*/  ISETP.GE.AND P0, PT, R11, RZ, PT ;  /* 0x000000ff0b00720c */ /* 0x000fe20003f06270 */
[----:B-1----:R-:W-:-:S10]  /*1340*/  DMUL R18, R8, UR8 ;  /* 0x0000000808127c28 */ /* 0x002fd40008000000 */
[----:B------:R-:W1:Y:S02]  /*1350*/  F2F.F32.F64 R18, R18 ;  /* 0x0000001200127310 */ /* 0x000e640000301000 */
[----:B01----:R-:W-:-:S07]  /*1360*/  FSEL R16, -R18, R18, !P0 ;  /* 0x0000001212107208 */ /* 0x003fce0004000100 */
.L_x_106:
[----:B------:R-:W0:Y:S01]  /*1370*/  LDCU UR4, c[0x0][0x388] ;  /* 0x00007100ff0477ac */ /* 0x000e220008000800 */
[----:B------:R-:W-:Y:S01]  /*1380*/  BSSY.RECONVERGENT B0, `(.L_x_108) ;  /* 0x000002d000007945 */ /* 0x000fe20003800200 */
[----:B------:R-:W1:Y:S01]  /*1390*/  LDCU UR8, c[0x0][0x388] ;  /* 0x00007100ff0877ac */ /* 0x000e620008000800 */
[----:B0-----:R-:W-:-:S13]  /*13a0*/  ISETP.GE.AND P0, PT, R5, UR4, PT ;  /* 0x0000000405007c0c */ /* 0x001fda000bf06270 */
[----:B-1----:R-:W-:Y:S05]  /*13b0*/  @P0 BRA `(.L_x_109) ;  /* 0x0000000000a40947 */ /* 0x002fea0003800000 */
[----:B------:R-:W-:Y:S01]  /*13c0*/  FMUL R9, R16, R16 ;  /* 0x0000001010097220 */ /* 0x000fe20000400000 */
[C---:B------:R-:W-:Y:S01]  /*13d0*/  LOP3.LUT R0, R17.reuse, 0x1, RZ, 0xc0, !PT ;  /* 0x0000000111007812 */ /* 0x040fe200078ec0ff */
[----:B------:R-:W0:Y:S01]  /*13e0*/  LDC.64 R2, c[0x0][0x380] ;  /* 0x0000e000ff027b82 */ /* 0x000e220000000a00 */
[----:B------:R-:W-:Y:S01]  /*13f0*/  LOP3.LUT P1, RZ, R17, 0x2, RZ, 0xc0, !PT ;  /* 0x0000000211ff7812 */ /* 0x000fe2000782c0ff */
[----:B------:R-:W-:Y:S01]  /*1400*/  FFMA R14, R9, R14, -0.0013887860113754868507 ;  /* 0xbab607ed090e7423 */ /* 0x000fe2000000000e */
[----:B------:R-:W-:Y:S01]  /*1410*/  ISETP.NE.U32.AND P0, PT, R0, 0x1, PT ;  /* 0x000000010000780c */ /* 0x000fe20003f05070 */
[C---:B------:R-:W-:Y:S01]  /*1420*/  VIADD R19, R10.reuse, 0xffffffff ;  /* 0xffffffff0a137836 */ /* 0x040fe20000000000 */
[----:B------:R-:W-:Y:S01]  /*1430*/  LEA.HI R4, R10, R10, RZ, 0x1 ;  /* 0x0000000a0a047211 */ /* 0x000fe200078f08ff */
[----:B------:R-:W-:Y:S01]  /*1440*/  IMAD.MOV.U32 R6, RZ, RZ, R5 ;  /* 0x000000ffff067224 */ /* 0x000fe200078e0005 */
[----:B------:R-:W-:Y:S02]  /*1450*/  FSEL R0, R15, 0.041666727513074874878, P0 ;  /* 0x3d2aaabb0f007808 */ /* 0x000fe40000000000 */
[----:B------:R-:W-:-:S02]  /*1460*/  FSEL R14, R14, -0.00019574658654164522886, !P0 ;  /* 0xb94d41530e0e7808 */ /* 0x000fc40004000000 */
[----:B------:R-:W-:Y:S02]  /*1470*/  FSEL R13, -R13, -0.4999999701976776123, P0 ;  /* 0xbeffffff0d0d7808 */ /* 0x000fe40000000100 */
[----:B------:R-:W-:Y:S01]  /*1480*/  SHF.R.S32.HI R21, RZ, 0x1, R4 ;  /* 0x00000001ff157819 */ /* 0x000fe20000011404 */
[----:B------:R-:W-:Y:S01]  /*1490*/  FFMA R14, R9, R14, R0 ;  /* 0x0000000e090e7223 */ /* 0x000fe20000000000 */
[----:B------:R-:W-:-:S03]  /*14a0*/  FSEL R0, R16, 1, P0 ;  /* 0x3f80000010007808 */ /* 0x000fc60000000000 */
[C---:B------:R-:W-:Y:S02]  /*14b0*/  FFMA R13, R9.reuse, R14, R13 ;  /* 0x0000000e090d7223 */ /* 0x040fe4000000000d */
[----:B------:R-:W-:-:S04]  /*14c0*/  FFMA R9, R9, R0, RZ ;  /* 0x0000000009097223 */ /* 0x000fc800000000ff */
[----:B------:R-:W-:-:S04]  /*14d0*/  FFMA R0, R9, R13, R0 ;  /* 0x0000000d09007223 */ /* 0x000fc80000000000 */
[----:B------:R-:W-:-:S07]  /*14e0*/  @P1 FADD R0, RZ, -R0 ;  /* 0x80000000ff001221 */ /* 0x000fce0000000000 */
.L_x_112:
[----:B------:R-:W-:Y:S01]  /*14f0*/  LOP3.LUT R4, R6, R19, RZ, 0xc0, !PT ;  /* 0x0000001306047212 */ /* 0x000fe200078ec0ff */
[----:B------:R-:W-:Y:S03]  /*1500*/  BSSY.RECONVERGENT B1, `(.L_x_110) ;  /* 0x0000011000017945 */ /* 0x000fe60003800200 */
[----:B------:R-:W-:-:S13]  /*1510*/  ISETP.GE.AND P0, PT, R4, R21, PT ;  /* 0x000000150400720c */ /* 0x000fda0003f06270 */
[----:B-1----:R-:W-:Y:S05]  /*1520*/  @P0 BRA `(.L_x_111) ;  /* 0x0000000000380947 */ /* 0x002fea0003800000 */
[----:B0-----:R-:W-:-:S05]  /*1530*/  IMAD.WIDE R8, R6, 0x8, R2 ;  /* 0x0000000806087825 */ /* 0x001fca00078e0202 */
[----:B------:R-:W2:Y:S01]  /*1540*/  LDG.E.64 R14, desc[UR6][R8.64] ;  /* 0x00000006080e7981 */ /* 0x000ea2000c1e1b00 */
[----:B------:R-:W-:-:S05]  /*1550*/  IMAD.WIDE R10, R21, 0x8, R8 ;  /* 0x00000008150a7825 */ /* 0x000fca00078e0208 */
[----:B------:R-:W3:Y:S02]  /*1560*/  LDG.E.64 R16, desc[UR6][R10.64] ;  /* 0x000000060a107981 */ /* 0x000ee4000c1e1b00 */
[-C--:B---3--:R-:W-:Y:S01]  /*1570*/  FMUL R13, R0, R17.reuse ;  /* 0x00000011000d7220 */ /* 0x088fe20000400000 */
[----:B------:R-:W-:-:S03]  /*1580*/  FMUL R17, R12, R17 ;  /* 0x000000110c117220 */ /* 0x000fc60000400000 */
[-C--:B------:R-:W-:Y:S01]  /*1590*/  FFMA R13, R12, R16.reuse, -R13 ;  /* 0x000000100c0d7223 */ /* 0x080fe2000000080d */
[----:B------:R-:W-:-:S03]  /*15a0*/  FFMA R4, R0, R16, R17 ;  /* 0x0000001000047223 */ /* 0x000fc60000000011 */
[C-C-:B--2---:R-:W-:Y:S01]  /*15b0*/  FADD R16, R14.reuse, R13.reuse ;  /* 0x0000000d0e107221 */ /* 0x144fe20000000000 */
[C-C-:B------:R-:W-:Y:S01]  /*15c0*/  FADD R17, R15.reuse, R4.reuse ;  /* 0x000000040f117221 */ /* 0x140fe20000000000 */
[----:B------:R-:W-:Y:S01]  /*15d0*/  FADD R14, R14, -R13 ;  /* 0x8000000d0e0e7221 */ /* 0x000fe20000000000 */
[----:B------:R-:W-:-:S03]  /*15e0*/  FADD R15, R15, -R4 ;  /* 0x800000040f0f7221 */ /* 0x000fc60000000000 */
[----:B------:R1:W-:Y:S04]  /*15f0*/  STG.E.64 desc[UR6][R8.64], R16 ;  /* 0x0000001008007986 */ /* 0x0003e8000c101b06 */
[----:B------:R1:W-:Y:S02]  /*1600*/  STG.E.64 desc[UR6][R10.64], R14 ;  /* 0x0000000e0a007986 */ /* 0x0003e4000c101b06 */
.L_x_111:
[----:B------:R-:W-:Y:S05]  /*1610*/  BSYNC.RECONVERGENT B1 ;  /* 0x0000000000017941 */ /* 0x000fea0003800200 */
.L_x_110:
[----:B------:R-:W-:-:S05]  /*1620*/  IMAD.IADD R6, R7, 0x1, R6 ;  /* 0x0000000107067824 */ /* 0x000fca00078e0206 */
[----:B------:R-:W-:-:S13]  /*1630*/  ISETP.GE.AND P0, PT, R6, UR8, PT ;  /* 0x0000000806007c0c */ /* 0x000fda000bf06270 */
[----:B------:R-:W-:Y:S05]  /*1640*/  @!P0 BRA `(.L_x_112) ;  /* 0xfffffffc00a88947 */ /* 0x000fea000383ffff */
.L_x_109:
[----:B------:R-:W-:Y:S05]  /*1650*/  BSYNC.RECONVERGENT B0 ;  /* 0x0000000000007941 */ /* 0x000fea0003800200 */
.L_x_108:
[----:B------:R-:W-:Y:S06]  /*1660*/  BAR.SYNC.DEFER_BLOCKING 0x0 ;  /* 0x0000000000007b1d */ /* 0x000fec0000010000 */
[----:B------:R-:W-:Y:S05]  /*1670*/  BRA.U UP0, `(.L_x_113) ;  /* 0xfffffff100b07547 */ /* 0x000fea000b83ffff */
[----:B------:R-:W-:Y:S05]  /*1680*/  EXIT ;  /* 0x000000000000794d */ /* 0x000fea0003800000 */
        .weak           $__internal_3_$__cuda_sm20_div_rn_f64_full
        .type           $__internal_3_$__cuda_sm20_div_rn_f64_full,@function
        .size           $__internal_3_$__cuda_sm20_div_rn_f64_full,(.L_x_153 - $__internal_3_$__cuda_sm20_div_rn_f64_full)
$__internal_3_$__cuda_sm20_div_rn_f64_full:
[C---:B------:R-:W-:Y:S01]  /*1690*/  FSETP.GEU.AND P0, PT, |R9|.reuse, 1.469367938527859385e-39, PT ;  /* 0x001000000900780b */ /* 0x040fe20003f0e200 */
[----:B------:R-:W-:Y:S01]  /*16a0*/  IMAD.MOV.U32 R12, RZ, RZ, 0x1 ;  /* 0x00000001ff0c7424 */ /* 0x000fe200078e00ff */
[C---:B------:R-:W-:Y:S01]  /*16b0*/  LOP3.LUT R2, R9.reuse, 0x800fffff, RZ, 0xc0, !PT ;  /* 0x800fffff09027812 */ /* 0x040fe200078ec0ff */
[----:B------:R-:W-:Y:S01]  /*16c0*/  IMAD.MOV.U32 R4, RZ, RZ, 0x1ca00000 ;  /* 0x1ca00000ff047424 */ /* 0x000fe200078e00ff */
[----:B------:R-:W-:Y:S01]  /*16d0*/  LOP3.LUT R6, R9, 0x7ff00000, RZ, 0xc0, !PT ;  /* 0x7ff0000009067812 */ /* 0x000fe200078ec0ff */
[----:B------:R-:W-:Y:S01]  /*16e0*/  IMAD.MOV.U32 R11, RZ, RZ, 0x40100000 ;  /* 0x40100000ff0b7424 */ /* 0x000fe200078e00ff */
[----:B------:R-:W-:Y:S01]  /*16f0*/  LOP3.LUT R3, R2, 0x3ff00000, RZ, 0xfc, !PT ;  /* 0x3ff0000002037812 */ /* 0x000fe200078efcff */
[----:B------:R-:W-:Y:S01]  /*1700*/  IMAD.MOV.U32 R2, RZ, RZ, R8 ;  /* 0x000000ffff027224 */ /* 0x000fe200078e0008 */
[----:B------:R-:W-:Y:S01]  /*1710*/  ISETP.LE.U32.AND P1, PT, R6, 0x40100000, PT ;  /* 0x401000000600780c */ /* 0x000fe20003f23070 */
[----:B------:R-:W-:-:S03]  /*1720*/  VIADD R20, R11, 0xffffffff ;  /* 0xffffffff0b147836 */ /* 0x000fc60000000000 */
[----:B------:R-:W-:Y:S01]  /*1730*/  SEL R16, R4, 0x63400000, !P1 ;  /* 0x6340000004107807 */ /* 0x000fe20004800000 */
[----:B------:R-:W-:-:S03]  /*1740*/  @!P0 DMUL R2, R8, 8.98846567431157953865e+307 ;  /* 0x7fe0000008028828 */ /* 0x000fc60000000000 */
[----:B------:R-:W-:Y:S01]  /*1750*/  LOP3.LUT R17, R16, 0x800921fb, RZ, 0xfc, !PT ;  /* 0x800921fb10117812 */ /* 0x000fe200078efcff */
[----:B------:R-:W-:Y:S02]  /*1760*/  IMAD.MOV.U32 R16, RZ, RZ, 0x54442d18 ;  /* 0x54442d18ff107424 */ /* 0x000fe400078e00ff */
[----:B------:R-:W0:Y:S04]  /*1770*/  MUFU.RCP64H R13, R3 ;  /* 0x00000003000d7308 */ /* 0x000e280000001800 */
[----:B------:R-:W-:Y:S02]  /*1780*/  @!P0 LOP3.LUT R6, R3, 0x7ff00000, RZ, 0xc0, !PT ;  /* 0x7ff0000003068812 */ /* 0x000fe400078ec0ff */
[----:B------:R-:W-:-:S03]  /*1790*/  ISETP.GT.U32.AND P0, PT, R20, 0x7feffffe, PT ;  /* 0x7feffffe1400780c */ /* 0x000fc60003f04070 */
[----:B------:R-:W-:-:S05]  /*17a0*/  VIADD R20, R6, 0xffffffff ;  /* 0xffffffff06147836 */ /* 0x000fca0000000000 */
[----:B------:R-:W-:Y:S01]  /*17b0*/  ISETP.GT.U32.OR P0, PT, R20, 0x7feffffe, P0 ;  /* 0x7feffffe1400780c */ /* 0x000fe20000704470 */
[----:B0-----:R-:W-:-:S08]  /*17c0*/  DFMA R14, R12, -R2, 1 ;  /* 0x3ff000000c0e742b */ /* 0x001fd00000000802 */
[----:B------:R-:W-:-:S08]  /*17d0*/  DFMA R14, R14, R14, R14 ;  /* 0x0000000e0e0e722b */ /* 0x000fd0000000000e */
[----:B------:R-:W-:-:S08]  /*17e0*/  DFMA R12, R12, R14, R12 ;  /* 0x0000000e0c0c722b */ /* 0x000fd0000000000c */
[----:B------:R-:W-:-:S08]  /*17f0*/  DFMA R14, R12, -R2, 1 ;  /* 0x3ff000000c0e742b */ /* 0x000fd00000000802 */
[----:B------:R-:W-:-:S08]  /*1800*/  DFMA R12, R12, R14, R12 ;  /* 0x0000000e0c0c722b */ /* 0x000fd0000000000c */
[----:B------:R-:W-:-:S08]  /*1810*/  DMUL R14, R12, R16 ;  /* 0x000000100c0e7228 */ /* 0x000fd00000000000 */
[----:B------:R-:W-:-:S08]  /*1820*/  DFMA R18, R14, -R2, R16 ;  /* 0x800000020e12722b */ /* 0x000fd00000000010 */
[----:B------:R-:W-:Y:S01]  /*1830*/  DFMA R12, R12, R18, R14 ;  /* 0x000000120c0c722b */ /* 0x000fe2000000000e */
[----:B------:R-:W-:Y:S10]  /*1840*/  @P0 BRA `(.L_x_114) ;  /* 0x0000000000740947 */ /* 0x000ff40003800000 */
[----:B------:R-:W-:Y:S01]  /*1850*/  LOP3.LUT R14, R9, 0x7ff00000, RZ, 0xc0, !PT ;  /* 0x7ff00000090e7812 */ /* 0x000fe200078ec0ff */
[----:B------:R-:W-:Y:S02]  /*1860*/  IMAD.MOV.U32 R6, RZ, RZ, 0x40100000 ;  /* 0x40100000ff067424 */ /* 0x000fe400078e00ff */
[----:B------:R-:W-:Y:S01]  /*1870*/  IMAD.MOV.U32 R18, RZ, RZ, RZ ;  /* 0x000000ffff127224 */ /* 0x000fe200078e00ff */
[----:B------:R-:W-:Y:S01]  /*1880*/  ISETP.LE.U32.AND P0, PT, R14, 0x40100000, PT ;  /* 0x401000000e00780c */ /* 0x000fe20003f03070 */
[----:B------:R-:W-:-:S05]  /*1890*/  IMAD.MOV R11, RZ, RZ, -R14 ;  /* 0x000000ffff0b7224 */ /* 0x000fca00078e0a0e */
[----:B------:R-:W-:Y:S02]  /*18a0*/  VIADDMNMX R6, R11, R6, 0xb9600000, !PT ;  /* 0xb96000000b067446 */ /* 0x000fe40007800106 */
[----:B------:R-:W-:Y:S02]  /*18b0*/  SEL R11, R4, 0x63400000, !P0 ;  /* 0x63400000040b7807 */ /* 0x000fe40004000000 */
[----:B------:R-:W-:-:S05]  /*18c0*/  VIMNMX R6, PT, PT, R6, 0x46a00000, PT ;  /* 0x46a0000006067848 */ /* 0x000fca0003fe0100 */
[----:B------:R-:W-:-:S04]  /*18d0*/  IMAD.IADD R6, R6, 0x1, -R11 ;  /* 0x0000000106067824 */ /* 0x000fc800078e0a0b */
[----:B------:R-:W-:-:S06]  /*18e0*/  VIADD R19, R6, 0x7fe00000 ;  /* 0x7fe0000006137836 */ /* 0x000fcc0000000000 */
[----:B------:R-:W-:-:S10]  /*18f0*/  DMUL R14, R12, R18 ;  /* 0x000000120c0e7228 */ /* 0x000fd40000000000 */
[----:B------:R-:W-:-:S13]  /*1900*/  FSETP.GTU.AND P0, PT, |R15|, 1.469367938527859385e-39, PT ;  /* 0x001000000f00780b */ /* 0x000fda0003f0c200 */
[----:B------:R-:W-:Y:S05]  /*1910*/  @P0 BRA `(.L_x_115) ;  /* 0x0000000000840947 */ /* 0x000fea0003800000 */
[----:B------:R-:W-:Y:S01]  /*1920*/  DFMA R2, R12, -R2, R16 ;  /* 0x800000020c02722b */ /* 0x000fe20000000010 */
[----:B------:R-:W-:-:S09]  /*1930*/  IMAD.MOV.U32 R18, RZ, RZ, RZ ;  /* 0x000000ffff127224 */ /* 0x000fd200078e00ff */
[C---:B------:R-:W-:Y:S02]  /*1940*/  FSETP.NEU.AND P0, PT, R3.reuse, RZ, PT ;  /* 0x000000ff0300720b */ /* 0x040fe40003f0d000 */
[----:B------:R-:W-:-:S04]  /*1950*/  LOP3.LUT R9, R3, 0x80000000, R9, 0x48, !PT ;  /* 0x8000000003097812 */ /* 0x000fc800078e4809 */
[----:B------:R-:W-:-:S07]  /*1960*/  LOP3.LUT R19, R9, R19, RZ, 0xfc, !PT ;  /* 0x0000001309137212 */ /* 0x000fce00078efcff */
[----:B------:R-:W-:Y:S05]  /*1970*/  @!P0 BRA `(.L_x_115) ;  /* 0x00000000006c8947 */ /* 0x000fea0003800000 */
[----:B------:R-:W-:Y:S02]  /*1980*/  IMAD.MOV R3, RZ, RZ, -R6 ;  /* 0x000000ffff037224 */ /* 0x000fe400078e0a06 */
[----:B------:R-:W-:-:S06]  /*1990*/  IMAD.MOV.U32 R2, RZ, RZ, RZ ;  /* 0x000000ffff027224 */ /* 0x000fcc00078e00ff */
[----:B------:R-:W-:Y:S02]  /*19a0*/  DFMA R2, R14, -R2, R12 ;  /* 0x800000020e02722b */ /* 0x000fe4000000000c */
[----:B------:R-:W-:-:S04]  /*19b0*/  DMUL.RP R12, R12, R18 ;  /* 0x000000120c0c7228 */ /* 0x000fc80000008000 */
[----:B------:R-:W-:-:S04]  /*19c0*/  IADD3 R2, PT, PT, -R6, -0x43300000, RZ ;  /* 0xbcd0000006027810 */ /* 0x000fc80007ffe1ff */
[----:B------:R-:W-:Y:S02]  /*19d0*/  FSETP.NEU.AND P0, PT, |R3|, R2, PT ;  /* 0x000000020300720b */ /* 0x000fe40003f0d200 */
[----:B------:R-:W-:Y:S02]  /*19e0*/  LOP3.LUT R9, R13, R9, RZ, 0x3c, !PT ;  /* 0x000000090d097212 */ /* 0x000fe400078e3cff */
[----:B------:R-:W-:Y:S02]  /*19f0*/  FSEL R14, R12, R14, !P0 ;  /* 0x0000000e0c0e7208 */ /* 0x000fe40004000000 */
[----:B------:R-:W-:Y:S01]  /*1a00*/  FSEL R15, R9, R15, !P0 ;  /* 0x0000000f090f7208 */ /* 0x000fe20004000000 */
[----:B------:R-:W-:Y:S06]  /*1a10*/  BRA `(.L_x_115) ;  /* 0x0000000000447947 */ /* 0x000fec0003800000 */
.L_x_114:
[----:B------:R-:W-:-:S14]  /*1a20*/  DSETP.NAN.AND P0, PT, R8, R8, PT ;  /* 0x000000080800722a */ /* 0x000fdc0003f08000 */
[----:B------:R-:W-:Y:S05]  /*1a30*/  @P0 BRA `(.L_x_116) ;  /* 0x0000000000340947 */ /* 0x000fea0003800000 */
[----:B------:R-:W-:Y:S01]  /*1a40*/  ISETP.NE.AND P0, PT, R11, R6, PT ;  /* 0x000000060b00720c */ /* 0x000fe20003f05270 */
[----:B------:R-:W-:Y:S02]  /*1a50*/  IMAD.MOV.U32 R14, RZ, RZ, 0x0 ;  /* 0x00000000ff0e7424 */ /* 0x000fe400078e00ff */
[----:B------:R-:W-:-:S10]  /*1a60*/  IMAD.MOV.U32 R15, RZ, RZ, -0x80000 ;  /* 0xfff80000ff0f7424 */ /* 0x000fd400078e00ff */
[----:B------:R-:W-:Y:S05]  /*1a70*/  @!P0 BRA `(.L_x_115) ;  /* 0x00000000002c8947 */ /* 0x000fea0003800000 */
[----:B------:R-:W-:Y:S02]  /*1a80*/  ISETP.NE.AND P0, PT, R11, 0x7ff00000, PT ;  /* 0x7ff000000b00780c */ /* 0x000fe40003f05270 */
[----:B------:R-:W-:Y:S02]  /*1a90*/  LOP3.LUT R8, R9, 0xc01921fb, RZ, 0x3c, !PT ;  /* 0xc01921fb09087812 */ /* 0x000fe400078e3cff */
[----:B------:R-:W-:Y:S02]  /*1aa0*/  ISETP.EQ.OR P0, PT, R6, RZ, !P0 ;  /* 0x000000ff0600720c */ /* 0x000fe40004702670 */
[----:B------:R-:W-:-:S11]  /*1ab0*/  LOP3.LUT R15, R8, 0x80000000, RZ, 0xc0, !PT ;  /* 0x80000000080f7812 */ /* 0x000fd600078ec0ff */
[----:B------:R-:W-:Y:S01]  /*1ac0*/  @P0 LOP3.LUT R2, R15, 0x7ff00000, RZ, 0xfc, !PT ;  /* 0x7ff000000f020812 */ /* 0x000fe200078efcff */
[----:B------:R-:W-:Y:S02]  /*1ad0*/  @!P0 IMAD.MOV.U32 R14, RZ, RZ, RZ ;  /* 0x000000ffff0e8224 */ /* 0x000fe400078e00ff */
[----:B------:R-:W-:Y:S02]  /*1ae0*/  @P0 IMAD.MOV.U32 R14, RZ, RZ, RZ ;  /* 0x000000ffff0e0224 */ /* 0x000fe400078e00ff */
[----:B------:R-:W-:Y:S01]  /*1af0*/  @P0 IMAD.MOV.U32 R15, RZ, RZ, R2 ;  /* 0x000000ffff0f0224 */ /* 0x000fe200078e0002 */
[----:B------:R-:W-:Y:S06]  /*1b00*/  BRA `(.L_x_115) ;  /* 0x0000000000087947 */ /* 0x000fec0003800000 */
.L_x_116:
[----:B------:R-:W-:Y:S01]  /*1b10*/  LOP3.LUT R15, R9, 0x80000, RZ, 0xfc, !PT ;  /* 0x00080000090f7812 */ /* 0x000fe200078efcff */
[----:B------:R-:W-:-:S07]  /*1b20*/  IMAD.MOV.U32 R14, RZ, RZ, R8 ;  /* 0x000000ffff0e7224 */ /* 0x000fce00078e0008 */
.L_x_115:
[----:B------:R-:W-:Y:S02]  /*1b30*/  IMAD.MOV.U32 R2, RZ, RZ, R0 ;  /* 0x000000ffff027224 */ /* 0x000fe400078e0000 */
[----:B------:R-:W-:-:S04]  /*1b40*/  IMAD.MOV.U32 R3, RZ, RZ, 0x0 ;  /* 0x00000000ff037424 */ /* 0x000fc800078e00ff */
[----:B------:R-:W-:Y:S05]  /*1b50*/  RET.REL.NODEC R2 `(_ZN9langlands4cuda9fftRadix2EP6float2ii) ;  /* 0xffffffe402287950 */ /* 0x000fea0003c3ffff */
.L_x_117:
        /* <DEDUP_REMOVED lines=10> */
.L_x_153:


//--------------------- .text._ZN9langlands4cuda15sparseMatVecCSREPKfPKiS4_S2_Pfi --------------------------
	.section	.text._ZN9langlands4cuda15sparseMatVecCSREPKfPKiS4_S2_Pfi,"ax",@progbits
	.align	128
        .global         _ZN9langlands4cuda15sparseMatVecCSREPKfPKiS4_S2_Pfi
        .type           _ZN9langlands4cuda15sparseMatVecCSREPKfPKiS4_S2_Pfi,@function
        .size           _ZN9langlands4cuda15sparseMatVecCSREPKfPKiS4_S2_Pfi,(.L_x_158 - _ZN9langlands4cuda15sparseMatVecCSREPKfPKiS4_S2_Pfi)
        .other          _ZN9langlands4cuda15sparseMatVecCSREPKfPKiS4_S2_Pfi,@"STO_CUDA_ENTRY STV_DEFAULT"
_ZN9langlands4cuda15sparseMatVecCSREPKfPKiS4_S2_Pfi:
.text._ZN9langlands4cuda15sparseMatVecCSREPKfPKiS4_S2_Pfi:
        /* <DEDUP_REMOVED lines=9> */
[----:B------:R-:W1:Y:S01]  /*0090*/  LDCU.64 UR4, c[0x0][0x358] ;  /* 0x00006b00ff0477ac */ /* 0x000e620008000a00 */
[----:B0-----:R-:W-:-:S05]  /*00a0*/  IMAD.WIDE R2, R0, 0x4, R2 ;  /* 0x0000000400027825 */ /* 0x001fca00078e0202 */
[----:B-1----:R-:W2:Y:S04]  /*00b0*/  LDG.E.CONSTANT R4, desc[UR4][R2.64] ;  /* 0x0000000402047981 */ /* 0x002ea8000c1e9900 */
[----:B------:R-:W2:Y:S01]  /*00c0*/  LDG.E.CONSTANT R8, desc[UR4][R2.64+0x4] ;  /* 0x0000040402087981 */ /* 0x000ea2000c1e9900 */
[----:B------:R-:W-:Y:S01]  /*00d0*/  BSSY.RECONVERGENT B0, `(.L_x_118) ;  /* 0x00000d4000007945 */ /* 0x000fe20003800200 */
[----:B------:R-:W-:Y:S01]  /*00e0*/  HFMA2 R6, -RZ, RZ, 0, 0 ;  /* 0x00000000ff067431 */ /* 0x000fe200000001ff */
[----:B--2---:R-:W-:-:S13]  /*00f0*/  ISETP.GE.AND P0, PT, R4, R8, PT ;  /* 0x000000080400720c */ /* 0x004fda0003f06270 */
[----:B------:R-:W-:Y:S05]  /*0100*/  @P0 BRA `(.L_x_119) ;  /* 0x0000000c00400947 */ /* 0x000fea0003800000 */
[----:B------:R-:W-:Y:S01]  /*0110*/  MOV R3, R4 ;  /* 0x0000000400037202 */ /* 0x000fe20000000f00 */
[----:B------:R-:W-:Y:S01]  /*0120*/  BSSY.RECONVERGENT B1, `(.L_x_120) ;  /* 0x0000068000017945 */ /* 0x000fe20003800200 */
[----:B------:R-:W-:Y:S02]  /*0130*/  MOV R6, RZ ;  /* 0x000000ff00067202 */ /* 0x000fe40000000f00 */
[CC--:B------:R-:W-:Y:S02]  /*0140*/  IADD3 R4, PT, PT, R8.reuse, -R3.reuse, RZ ;  /* 0x8000000308047210 */ /* 0x0c0fe40007ffe0ff */
[----:B------:R-:W-:Y:S02]  /*0150*/  IADD3 R8, PT, PT, -R8, R3, RZ ;  /* 0x0000000308087210 */ /* 0x000fe40007ffe1ff */
[----:B------:R-:W-:Y:S02]  /*0160*/  LOP3.LUT R5, R4, 0xf, RZ, 0xc0, !PT ;  /* 0x0000000f04057812 */ /* 0x000fe400078ec0ff */
[----:B------:R-:W-:-:S02]  /*0170*/  ISETP.GT.U32.AND P1, PT, R8, -0x10, PT ;  /* 0xfffffff00800780c */ /* 0x000fc40003f24070 */
[----:B------:R-:W-:-:S11]  /*0180*/  ISETP.NE.AND P0, PT, R5, RZ, PT ;  /* 0x000000ff0500720c */ /* 0x000fd60003f05270 */
[----:B------:R-:W-:Y:S05]  /*0190*/  @P1 BRA `(.L_x_121) ;  /* 0x0000000400801947 */ /* 0x000fea0003800000 */
[----:B------:R-:W0:Y:S01]  /*01a0*/  LDC.64 R12, c[0x0][0x380] ;  /* 0x0000e000ff0c7b82 */ /* 0x000e220000000a00 */
[----:B------:R-:W-:Y:S02]  /*01b0*/  LOP3.LUT R2, R4, 0xfffffff0, RZ, 0xc0, !PT ;  /* 0xfffffff004027812 */ /* 0x000fe400078ec0ff */
[----:B------:R-:W-:Y:S02]  /*01c0*/  MOV R6, RZ ;  /* 0x000000ff00067202 */ /* 0x000fe40000000f00 */
[----:B------:R-:W-:-:S03]  /*01d0*/  IADD3 R2, PT, PT, -R2, RZ, RZ ;  /* 0x000000ff02027210 */ /* 0x000fc60007ffe1ff */
[----:B------:R-:W1:Y:S01]  /*01e0*/  LDC.64 R14, c[0x0][0x390] ;  /* 0x0000e400ff0e7b82 */ /* 0x000e620000000a00 */
[----:B0-----:R-:W-:-:S04]  /*01f0*/  IADD3 R12, P1, PT, R12, 0x20, RZ ;  /* 0x000000200c0c7810 */ /* 0x001fc80007f3e0ff */
[----:B------:R-:W-:Y:S02]  /*0200*/  IADD3.X R13, PT, PT, RZ, R13, RZ, P1, !PT ;  /* 0x0000000dff0d7210 */ /* 0x000fe40000ffe4ff */
[----:B-1----:R-:W-:-:S04]  /*0210*/  IADD3 R14, P2, PT, R14, 0x20, RZ ;  /* 0x000000200e0e7810 */ /* 0x002fc80007f5e0ff */
[----:B------:R-:W-:-:S09]  /*0220*/  IADD3.X R15, PT, PT, RZ, R15, RZ, P2, !PT ;  /* 0x0000000fff0f7210 */ /* 0x000fd200017fe4ff */
.L_x_122:
[C---:B------:R-:W-:Y:S01]  /*0230*/  IMAD.WIDE R20, R3.reuse, 0x4, R14 ;  /* 0x0000000403147825 */ /* 0x040fe200078e020e */
[----:B------:R-:W0:Y:S04]  /*0240*/  LDC.64 R16, c[0x0][0x398] ;  /* 0x0000e600ff107b82 */ /* 0x000e280000000a00 */
[----:B------:R-:W0:Y:S04]  /*0250*/  LDG.E.CONSTANT R11, desc[UR4][R20.64+-0x20] ;  /* 0xffffe004140b7981 */ /* 0x000e28000c1e9900 */
[----:B------:R-:W2:Y:S04]  /*0260*/  LDG.E.CONSTANT R23, desc[UR4][R20.64+-0x1c] ;  /* 0xffffe40414177981 */ /* 0x000ea8000c1e9900 */
[----:B------:R-:W3:Y:S01]  /*0270*/  LDG.E.CONSTANT R9, desc[UR4][R20.64+-0x18] ;  /* 0xffffe80414097981 */ /* 0x000ee2000c1e9900 */
[----:B------:R-:W-:-:S03]  /*0280*/  IMAD.WIDE R26, R3, 0x4, R12 ;  /* 0x00000004031a7825 */ /* 0x000fc600078e020c */
[----:B------:R-:W4:Y:S04]  /*0290*/  LDG.E.CONSTANT R25, desc[UR4][R20.64+-0x14] ;  /* 0xffffec0414197981 */ /* 0x000f28000c1e9900 */
[----:B------:R-:W5:Y:S04]  /*02a0*/  LDG.E.CONSTANT R19, desc[UR4][R26.64+-0x20] ;  /* 0xffffe0041a137981 */ /* 0x000f68000c1e9900 */
[----:B------:R-:W5:Y:S04]  /*02b0*/  LDG.E.CONSTANT R18, desc[UR4][R26.64+-0x1c] ;  /* 0xffffe4041a127981 */ /* 0x000f68000c1e9900 */
[----:B------:R-:W5:Y:S01]  /*02c0*/  LDG.E.CONSTANT R29, desc[UR4][R20.64+-0x10] ;  /* 0xfffff004141d7981 */ /* 0x000f62000c1e9900 */
[----:B0-----:R-:W-:-:S06]  /*02d0*/  IMAD.WIDE R10, R11, 0x4, R16 ;  /* 0x000000040b0a7825 */ /* 0x001fcc00078e0210 */
[----:B------:R-:W5:Y:S01]  /*02e0*/  LDG.E.CONSTANT R10, desc[UR4][R10.64] ;  /* 0x000000040a0a7981 */ /* 0x000f62000c1e9900 */
[----:B--2---:R-:W-:-:S05]  /*02f0*/  IMAD.WIDE R22, R23, 0x4, R16 ;  /* 0x0000000417167825 */ /* 0x004fca00078e0210 */
[----:B------:R-:W2:Y:S01]  /*0300*/  LDG.E.CONSTANT R7, desc[UR4][R22.64] ;  /* 0x0000000416077981 */ /* 0x000ea2000c1e9900 */
[----:B---3--:R-:W-:-:S03]  /*0310*/  IMAD.WIDE R8, R9, 0x4, R16 ;  /* 0x0000000409087825 */ /* 0x008fc600078e0210 */
[----:B------:R-:W3:Y:S01]  /*0320*/  LDG.E.CONSTANT R11, desc[UR4][R26.64+-0x18] ;  /* 0xffffe8041a0b7981 */ /* 0x000ee2000c1e9900 */
[----:B----4-:R-:W-:-:S03]  /*0330*/  IMAD.WIDE R24, R25, 0x4, R16 ;  /* 0x0000000419187825 */ /* 0x010fc600078e0210 */
[----:B------:R-:W3:Y:S04]  /*0340*/  LDG.E.CONSTANT R8, desc[UR4][R8.64] ;  /* 0x0000000408087981 */ /* 0x000ee8000c1e9900 */
[----:B------:R-:W4:Y:S04]  /*0350*/  LDG.E.CONSTANT R23, desc[UR4][R20.64+-0xc] ;  /* 0xfffff40414177981 */ /* 0x000f28000c1e9900 */
[----:B------:R-:W4:Y:S01]  /*0360*/  LDG.E.CONSTANT R9, desc[UR4][R20.64+-0x8] ;  /* 0xfffff80414097981 */ /* 0x000f22000c1e9900 */
[----:B-----5:R-:W-:-:S03]  /*0370*/  FFMA R28, R19, R10, R6 ;  /* 0x0000000a131c7223 */ /* 0x020fc60000000006 */
[----:B------:R-:W5:Y:S04]  /*0380*/  LDG.E.CONSTANT R6, desc[UR4][R24.64] ;  /* 0x0000000418067981 */ /* 0x000f68000c1e9900 */
[----:B------:R-:W5:Y:S01]  /*0390*/  LDG.E.CONSTANT R19, desc[UR4][R26.64+-0x14] ;  /* 0xffffec041a137981 */ /* 0x000f62000c1e9900 */
[----:B--2---:R-:W-:Y:S01]  /*03a0*/  FFMA R22, R18, R7, R28 ;  /* 0x0000000712167223 */ /* 0x004fe2000000001c */
[----:B------:R-:W-:Y:S02]  /*03b0*/  IMAD.WIDE R28, R29, 0x4, R16 ;  /* 0x000000041d1c7825 */ /* 0x000fe400078e0210 */
[----:B------:R-:W2:Y:S04]  /*03c0*/  LDG.E.CONSTANT R10, desc[UR4][R20.64+-0x4] ;  /* 0xfffffc04140a7981 */ /* 0x000ea8000c1e9900 */
[----:B------:R-:W2:Y:S04]  /*03d0*/  LDG.E.CONSTANT R29, desc[UR4][R28.64] ;  /* 0x000000041c1d7981 */ /* 0x000ea8000c1e9900 */
[----:B------:R-:W2:Y:S04]  /*03e0*/  LDG.E.CONSTANT R18, desc[UR4][R26.64+-0x10] ;  /* 0xfffff0041a127981 */ /* 0x000ea8000c1e9900 */
[----:B------:R-:W2:Y:S01]  /*03f0*/  LDG.E.CONSTANT R7, desc[UR4][R20.64] ;  /* 0x0000000414077981 */ /* 0x000ea2000c1e9900 */
[----:B---3--:R-:W-:Y:S01]  /*0400*/  FFMA R8, R11, R8, R22 ;  /* 0x000000080b087223 */ /* 0x008fe20000000016 */
[----:B----4-:R-:W-:-:S02]  /*0410*/  IMAD.WIDE R22, R23, 0x4, R16 ;  /* 0x0000000417167825 */ /* 0x010fc400078e0210 */
[----:B------:R-:W3:Y:S04]  /*0420*/  LDG.E.CONSTANT R11, desc[UR4][R20.64+0x4] ;  /* 0x00000404140b7981 */ /* 0x000ee8000c1e9900 */
[----:B------:R-:W4:Y:S04]  /*0430*/  LDG.E.CONSTANT R23, desc[UR4][R22.64] ;  /* 0x0000000416177981 */ /* 0x000f28000c1e9900 */
[----:B------:R-:W4:Y:S04]  /*0440*/  LDG.E.CONSTANT R25, desc[UR4][R26.64+-0xc] ;  /* 0xfffff4041a197981 */ /* 0x000f28000c1e9900 */
[----:B------:R-:W4:Y:S04]  /*0450*/  LDG.E.CONSTANT R28, desc[UR4][R26.64+-0x8] ;  /* 0xfffff8041a1c7981 */ /* 0x000f28000c1e9900 */
[----:B------:R-:W4:Y:S04]  /*0460*/  LDG.E.CONSTANT R22, desc[UR4][R20.64+0x8] ;  /* 0x0000080414167981 */ /* 0x000f28000c1e9900 */
[----:B------:R-:W4:Y:S01]  /*0470*/  LDG.E.CONSTANT R24, desc[UR4][R26.64+0x4] ;  /* 0x000004041a187981 */ /* 0x000f22000c1e9900 */
[----:B-----5:R-:W-:Y:S01]  /*0480*/  FFMA R6, R19, R6, R8 ;  /* 0x0000000613067223 */ /* 0x020fe20000000008 */
[----:B------:R-:W-:-:S05]  /*0490*/  IMAD.WIDE R8, R9, 0x4, R16 ;  /* 0x0000000409087825 */ /* 0x000fca00078e0210 */
[----:B------:R0:W5:Y:S01]  /*04a0*/  LDG.E.CONSTANT R19, desc[UR4][R8.64] ;  /* 0x0000000408137981 */ /* 0x000162000c1e9900 */
[----:B--2---:R-:W-:-:S03]  /*04b0*/  FFMA R18, R18, R29, R6 ;  /* 0x0000001d12127223 */ /* 0x004fc60000000006 */
[----:B------:R-:W2:Y:S01]  /*04c0*/  LDG.E.CONSTANT R29, desc[UR4][R20.64+0x1c] ;  /* 0x00001c04141d7981 */ /* 0x000ea2000c1e9900 */
[----:B0-----:R-:W-:-:S04]  /*04d0*/  IMAD.WIDE R8, R10, 0x4, R16 ;  /* 0x000000040a087825 */ /* 0x001fc800078e0210 */
[--C-:B------:R-:W-:Y:S02]  /*04e0*/  IMAD.WIDE R6, R7, 0x4, R16.reuse ;  /* 0x0000000407067825 */ /* 0x100fe400078e0210 */
[----:B------:R-:W2:Y:S02]  /*04f0*/  LDG.E.CONSTANT R8, desc[UR4][R8.64] ;  /* 0x0000000408087981 */ /* 0x000ea4000c1e9900 */
[----:B---3--:R-:W-:Y:S02]  /*0500*/  IMAD.WIDE R10, R11, 0x4, R16 ;  /* 0x000000040b0a7825 */ /* 0x008fe400078e0210 */
[----:B------:R-:W3:Y:S02]  /*0510*/  LDG.E.CONSTANT R6, desc[UR4][R6.64] ;  /* 0x0000000406067981 */ /* 0x000ee4000c1e9900 */
[----:B----4-:R-:W-:Y:S02]  /*0520*/  FFMA R23, R25, R23, R18 ;  /* 0x0000001719177223 */ /* 0x010fe40000000012 */
[----:B------:R-:W4:Y:S04]  /*0530*/  LDG.E.CONSTANT R10, desc[UR4][R10.64] ;  /* 0x000000040a0a7981 */ /* 0x000f28000c1e9900 */
[----:B------:R-:W2:Y:S04]  /*0540*/  LDG.E.CONSTANT R9, desc[UR4][R26.64+-0x4] ;  /* 0xfffffc041a097981 */ /* 0x000ea8000c1e9900 */
[----:B------:R-:W3:Y:S04]  /*0550*/  LDG.E.CONSTANT R7, desc[UR4][R26.64] ;  /* 0x000000041a077981 */ /* 0x000ee8000c1e9900 */
[----:B------:R-:W4:Y:S04]  /*0560*/  LDG.E.CONSTANT R18, desc[UR4][R20.64+0xc] ;  /* 0x00000c0414127981 */ /* 0x000f28000c1e9900 */
[----:B------:R-:W4:Y:S04]  /*0570*/  LDG.E.CONSTANT R25, desc[UR4][R20.64+0x14] ;  /* 0x0000140414197981 */ /* 0x000f28000c1e9900 */
[----:B------:R-:W4:Y:S01]  /*0580*/  LDG.E.CONSTANT R11, desc[UR4][R26.64+0x18] ;  /* 0x000018041a0b7981 */ /* 0x000f22000c1e9900 */
[----:B-----5:R-:W-:-:S03]  /*0590*/  FFMA R28, R28, R19, R23 ;  /* 0x000000131c1c7223 */ /* 0x020fc60000000017 */
[----:B------:R-:W5:Y:S04]  /*05a0*/  LDG.E.CONSTANT R23, desc[UR4][R20.64+0x10] ;  /* 0x0000100414177981 */ /* 0x000f68000c1e9900 */
[----:B------:R0:W5:Y:S02]  /*05b0*/  LDG.E.CONSTANT R19, desc[UR4][R20.64+0x18] ;  /* 0x0000180414137981 */ /* 0x000164000c1e9900 */
[----:B0-----:R-:W-:-:S04]  /*05c0*/  IMAD.WIDE R20, R22, 0x4, R16 ;  /* 0x0000000416147825 */ /* 0x001fc800078e0210 */
[----:B--2---:R-:W-:Y:S02]  /*05d0*/  FFMA R8, R9, R8, R28 ;  /* 0x0000000809087223 */ /* 0x004fe4000000001c */
[----:B------:R-:W2:Y:S02]  /*05e0*/  LDG.E.CONSTANT R9, desc[UR4][R26.64+0x10] ;  /* 0x000010041a097981 */ /* 0x000ea4000c1e9900 */
[----:B---3--:R-:W-:Y:S02]  /*05f0*/  FFMA R7, R7, R6, R8 ;  /* 0x0000000607077223 */ /* 0x008fe40000000008 */
[----:B------:R-:W3:Y:S02]  /*0600*/  LDG.E.CONSTANT R8, desc[UR4][R26.64+0xc] ;  /* 0x00000c041a087981 */ /* 0x000ee4000c1e9900 */
[----:B----4-:R-:W-:Y:S02]  /*0610*/  FFMA R6, R24, R10, R7 ;  /* 0x0000000a18067223 */ /* 0x010fe40000000007 */
[----:B------:R-:W4:Y:S04]  /*0620*/  LDG.E.CONSTANT R7, desc[UR4][R26.64+0x8] ;  /* 0x000008041a077981 */ /* 0x000f28000c1e9900 */
[----:B------:R-:W2:Y:S04]  /*0630*/  LDG.E.CONSTANT R10, desc[UR4][R26.64+0x14] ;  /* 0x000014041a0a7981 */ /* 0x000ea8000c1e9900 */
[----:B------:R-:W2:Y:S01]  /*0640*/  LDG.E.CONSTANT R26, desc[UR4][R26.64+0x1c] ;  /* 0x00001c041a1a7981 */ /* 0x000ea2000c1e9900 */
[----:B------:R-:W-:-:S06]  /*0650*/  IMAD.WIDE R24, R25, 0x4, R16 ;  /* 0x0000000419187825 */ /* 0x000fcc00078e0210 */
[----:B------:R-:W2:Y:S04]  /*0660*/  LDG.E.CONSTANT R25, desc[UR4][R24.64] ;  /* 0x0000000418197981 */ /* 0x000ea8000c1e9900 */
[----:B------:R0:W4:Y:S02]  /*0670*/  LDG.E.CONSTANT R27, desc[UR4][R20.64] ;  /* 0x00000004141b7981 */ /* 0x000124000c1e9900 */
[----:B0-----:R-:W-:-:S06]  /*0680*/  IMAD.WIDE R20, R18, 0x4, R16 ;  /* 0x0000000412147825 */ /* 0x001fcc00078e0210 */
[----:B------:R-:W3:Y:S01]  /*0690*/  LDG.E.CONSTANT R21, desc[UR4][R20.64] ;  /* 0x0000000414157981 */ /* 0x000ee2000c1e9900 */
[----:B-----5:R-:W-:-:S04]  /*06a0*/  IMAD.WIDE R22, R23, 0x4, R16 ;  /* 0x0000000417167825 */ /* 0x020fc800078e0210 */
[--C-:B------:R-:W-:Y:S02]  /*06b0*/  IMAD.WIDE R18, R19, 0x4, R16.reuse ;  /* 0x0000000413127825 */ /* 0x100fe400078e0210 */
[----:B------:R-:W2:Y:S02]  /*06c0*/  LDG.E.CONSTANT R22, desc[UR4][R22.64] ;  /* 0x0000000416167981 */ /* 0x000ea4000c1e9900 */
[----:B------:R-:W-:Y:S02]  /*06d0*/  IMAD.WIDE R16, R29, 0x4, R16 ;  /* 0x000000041d107825 */ /* 0x000fe400078e0210 */
[----:B------:R-:W5:Y:S04]  /*06e0*/  LDG.E.CONSTANT R18, desc[UR4][R18.64] ;  /* 0x0000000412127981 */ /* 0x000f68000c1e9900 */
[----:B------:R-:W5:Y:S01]  /*06f0*/  LDG.E.CONSTANT R16, desc[UR4][R16.64] ;  /* 0x0000000410107981 */ /* 0x000f62000c1e9900 */
[----:B------:R-:W-:-:S04]  /*0700*/  IADD3 R2, PT, PT, R2, 0x10, RZ ;  /* 0x0000001002027810 */ /* 0x000fc80007ffe0ff */
[----:B------:R-:W-:Y:S02]  /*0710*/  ISETP.NE.AND P1, PT, R2, RZ, PT ;  /* 0x000000ff0200720c */ /* 0x000fe40003f25270 */
[----:B------:R-:W-:Y:S01]  /*0720*/  IADD3 R3, PT, PT, R3, 0x10, RZ ;  /* 0x0000001003037810 */ /* 0x000fe20007ffe0ff */
[----:B----4-:R-:W-:-:S04]  /*0730*/  FFMA R7, R7, R27, R6 ;  /* 0x0000001b07077223 */ /* 0x010fc80000000006 */
[----:B---3--:R-:W-:-:S04]  /*0740*/  FFMA R8, R8, R21, R7 ;  /* 0x0000001508087223 */ /* 0x008fc80000000007 */
[----:B--2---:R-:W-:-:S04]  /*0750*/  FFMA R9, R9, R22, R8 ;  /* 0x0000001609097223 */ /* 0x004fc80000000008 */
[----:B------:R-:W-:-:S04]  /*0760*/  FFMA R10, R10, R25, R9 ;  /* 0x000000190a0a7223 */ /* 0x000fc80000000009 */
[----:B-----5:R-:W-:-:S04]  /*0770*/  FFMA R11, R11, R18, R10 ;  /* 0x000000120b0b7223 */ /* 0x020fc8000000000a */
[----:B------:R-:W-:Y:S01]  /*0780*/  FFMA R6, R26, R16, R11 ;  /* 0x000000101a067223 */ /* 0x000fe2000000000b */
[----:B------:R-:W-:Y:S06]  /*0790*/  @P1 BRA `(.L_x_122) ;  /* 0xfffffff800a41947 */ /* 0x000fec000383ffff */
.L_x_121:
[----:B------:R-:W-:Y:S05]  /*07a0*/  BSYNC.RECONVERGENT B1 ;  /* 0x0000000000017941 */ /* 0x000fea0003800200 */
.L_x_120:
[----:B------:R-:W-:Y:S05]  /*07b0*/  @!P0 BRA `(.L_x_119) ;  /* 0x0000000400948947 */ /* 0x000fea0003800000 */
[----:B------:R-:W-:Y:S01]  /*07c0*/  ISETP.GE.U32.AND P0, PT, R5, 0x8, PT ;  /* 0x000000080500780c */ /* 0x000fe20003f06070 */
[----:B------:R-:W-:Y:S01]  /*07d0*/  BSSY.RECONVERGENT B1, `(.L_x_123) ;  /* 0x0000032000017945 */ /* 0x000fe20003800200 */
[----:B------:R-:W-:-:S04]  /*07e0*/  LOP3.LUT R24, R4, 0x7, RZ, 0xc0, !PT ;  /* 0x0000000704187812 */ /* 0x000fc800078ec0ff */
[----:B------:R-:W-:-:S07]  /*07f0*/  ISETP.NE.AND P1, PT, R24, RZ, PT ;  /* 0x000000ff1800720c */ /* 0x000fce0003f25270 */
[----:B------:R-:W-:Y:S06]  /*0800*/  @!P0 BRA `(.L_x_124) ;  /* 0x0000000000b88947 */ /* 0x000fec0003800000 */
[----:B------:R-:W0:Y:S08]  /*0810*/  LDC.64 R20, c[0x0][0x390] ;  /* 0x0000e400ff147b82 */ /* 0x000e300000000a00 */
[----:B------:R-:W1:Y:S08]  /*0820*/  LDC.64 R10, c[0x0][0x398] ;  /* 0x0000e600ff0a7b82 */ /* 0x000e700000000a00 */
[----:B------:R-:W2:Y:S01]  /*0830*/  LDC.64 R8, c[0x0][0x380] ;  /* 0x0000e000ff087b82 */ /* 0x000ea20000000a00 */
[----:B0-----:R-:W-:-:S05]  /*0840*/  IMAD.WIDE R20, R3, 0x4, R20 ;  /* 0x0000000403147825 */ /* 0x001fca00078e0214 */
[----:B------:R-:W1:Y:S04]  /*0850*/  LDG.E.CONSTANT R29, desc[UR4][R20.64] ;  /* 0x00000004141d7981 */ /* 0x000e68000c1e9900 */
[----:B------:R-:W3:Y:S04]  /*0860*/  LDG.E.CONSTANT R27, desc[UR4][R20.64+0x4] ;  /* 0x00000404141b7981 */ /* 0x000ee8000c1e9900 */
[----:B------:R-:W4:Y:S04]  /*0870*/  LDG.E.CONSTANT R25, desc[UR4][R20.64+0x8] ;  /* 0x0000080414197981 */ /* 0x000f28000c1e9900 */
[----:B------:R-:W5:Y:S04]  /*0880*/  LDG.E.CONSTANT R13, desc[UR4][R20.64+0xc] ;  /* 0x00000c04140d7981 */ /* 0x000f68000c1e9900 */
[----:B------:R-:W5:Y:S04]  /*0890*/  LDG.E.CONSTANT R15, desc[UR4][R20.64+0x10] ;  /* 0x00001004140f7981 */ /* 0x000f68000c1e9900 */
[----:B------:R-:W5:Y:S04]  /*08a0*/  LDG.E.CONSTANT R17, desc[UR4][R20.64+0x14] ;  /* 0x0000140414117981 */ /* 0x000f68000c1e9900 */
[----:B------:R-:W5:Y:S04]  /*08b0*/  LDG.E.CONSTANT R19, desc[UR4][R20.64+0x18] ;  /* 0x0000180414137981 */ /* 0x000f68000c1e9900 */
[----:B------:R4:W5:Y:S01]  /*08c0*/  LDG.E.CONSTANT R23, desc[UR4][R20.64+0x1c] ;  /* 0x00001c0414177981 */ /* 0x000962000c1e9900 */
[----:B--2---:R-:W-:-:S05]  /*08d0*/  IMAD.WIDE R8, R3, 0x4, R8 ;  /* 0x0000000403087825 */ /* 0x004fca00078e0208 */
[----:B------:R-:W2:Y:S04]  /*08e0*/  LDG.E.CONSTANT R7, desc[UR4][R8.64] ;  /* 0x0000000408077981 */ /* 0x000ea8000c1e9900 */
[----:B------:R-:W2:Y:S01]  /*08f0*/  LDG.E.CONSTANT R22, desc[UR4][R8.64+0x8] ;  /* 0x0000080408167981 */ /* 0x000ea2000c1e9900 */
[----:B-1----:R-:W-:-:S04]  /*0900*/  IMAD.WIDE R28, R29, 0x4, R10 ;  /* 0x000000041d1c7825 */ /* 0x002fc800078e020a */
[--C-:B---3--:R-:W-:Y:S01]  /*0910*/  IMAD.WIDE R26, R27, 0x4, R10.reuse ;  /* 0x000000041b1a7825 */ /* 0x108fe200078e020a */
[----:B------:R-:W2:Y:S03]  /*0920*/  LDG.E.CONSTANT R5, desc[UR4][R28.64] ;  /* 0x000000041c057981 */ /* 0x000ea6000c1e9900 */
[--C-:B----4-:R-:W-:Y:S01]  /*0930*/  IMAD.WIDE R20, R25, 0x4, R10.reuse ;  /* 0x0000000419147825 */ /* 0x110fe200078e020a */
[----:B------:R-:W3:Y:S04]  /*0940*/  LDG.E.CONSTANT R2, desc[UR4][R26.64] ;  /* 0x000000041a027981 */ /* 0x000ee8000c1e9900 */
[----:B------:R-:W3:Y:S01]  /*0950*/  LDG.E.CONSTANT R25, desc[UR4][R8.64+0x4] ;  /* 0x0000040408197981 */ /* 0x000ee2000c1e9900 */
[----:B-----5:R-:W-:-:S03]  /*0960*/  IMAD.WIDE R12, R13, 0x4, R10 ;  /* 0x000000040d0c7825 */ /* 0x020fc600078e020a */
[----:B------:R-:W4:Y:S01]  /*0970*/  LDG.E.CONSTANT R21, desc[UR4][R20.64] ;  /* 0x0000000414157981 */ /* 0x000f22000c1e9900 */
[----:B------:R-:W-:-:S03]  /*0980*/  IMAD.WIDE R14, R15, 0x4, R10 ;  /* 0x000000040f0e7825 */ /* 0x000fc600078e020a */
[----:B------:R-:W5:Y:S01]  /*0990*/  LDG.E.CONSTANT R13, desc[UR4][R12.64] ;  /* 0x000000040c0d7981 */ /* 0x000f62000c1e9900 */
[----:B------:R-:W-:-:S03]  /*09a0*/  IMAD.WIDE R16, R17, 0x4, R10 ;  /* 0x0000000411107825 */ /* 0x000fc600078e020a */
[----:B------:R-:W5:Y:S01]  /*09b0*/  LDG.E.CONSTANT R28, desc[UR4][R8.64+0xc] ;  /* 0x00000c04081c7981 */ /* 0x000f62000c1e9900 */
[----:B------:R-:W-:-:S03]  /*09c0*/  IMAD.WIDE R18, R19, 0x4, R10 ;  /* 0x0000000413127825 */ /* 0x000fc600078e020a */
[----:B------:R-:W5:Y:S04]  /*09d0*/  LDG.E.CONSTANT R14, desc[UR4][R14.64] ;  /* 0x000000040e0e7981 */ /* 0x000f68000c1e9900 */
[----:B------:R-:W5:Y:S01]  /*09e0*/  LDG.E.CONSTANT R29, desc[UR4][R8.64+0x10] ;  /* 0x00001004081d7981 */ /* 0x000f62000c1e9900 */
[----:B------:R-:W-:-:S03]  /*09f0*/  IMAD.WIDE R10, R23, 0x4, R10 ;  /* 0x00000004170a7825 */ /* 0x000fc600078e020a */
[----:B------:R-:W5:Y:S04]  /*0a00*/  LDG.E.CONSTANT R17, desc[UR4][R16.64] ;  /* 0x0000000410117981 */ /* 0x000f68000c1e9900 */
[----:B------:R-:W5:Y:S04]  /*0a10*/  LDG.E.CONSTANT R26, desc[UR4][R8.64+0x14] ;  /* 0x00001404081a7981 */ /* 0x000f68000c1e9900 */
[----:B------:R-:W5:Y:S04]  /*0a20*/  LDG.E.CONSTANT R18, desc[UR4][R18.64] ;  /* 0x0000000412127981 */ /* 0x000f68000c1e9900 */
[----:B------:R-:W5:Y:S04]  /*0a30*/  LDG.E.CONSTANT R23, desc[UR4][R8.64+0x18] ;  /* 0x0000180408177981 */ /* 0x000f68000c1e9900 */
[----:B------:R-:W5:Y:S04]  /*0a40*/  LDG.E.CONSTANT R12, desc[UR4][R8.64+0x1c] ;  /* 0x00001c04080c7981 */ /* 0x000f68000c1e9900 */
[----:B------:R-:W5:Y:S01]  /*0a50*/  LDG.E.CONSTANT R10, desc[UR4][R10.64] ;  /* 0x000000040a0a7981 */ /* 0x000f62000c1e9900 */
[----:B------:R-:W-:Y:S01]  /*0a60*/  IADD3 R3, PT, PT, R3, 0x8, RZ ;  /* 0x0000000803037810 */ /* 0x000fe20007ffe0ff */
[----:B--2---:R-:W-:-:S04]  /*0a70*/  FFMA R6, R7, R5, R6 ;  /* 0x0000000507067223 */ /* 0x004fc80000000006 */
[----:B---3--:R-:W-:-:S04]  /*0a80*/  FFMA R25, R25, R2, R6 ;  /* 0x0000000219197223 */ /* 0x008fc80000000006 */
[----:B----4-:R-:W-:-:S04]  /*0a90*/  FFMA R21, R22, R21, R25 ;  /* 0x0000001516157223 */ /* 0x010fc80000000019 */
[----:B-----5:R-:W-:-:S04]  /*0aa0*/  FFMA R28, R28, R13, R21 ;  /* 0x0000000d1c1c7223 */ /* 0x020fc80000000015 */
[----:B------:R-:W-:-:S04]  /*0ab0*/  FFMA R29, R29, R14, R28 ;  /* 0x0000000e1d1d7223 */ /* 0x000fc8000000001c */
[----:B------:R-:W-:-:S04]  /*0ac0*/  FFMA R26, R26, R17, R29 ;  /* 0x000000111a1a7223 */ /* 0x000fc8000000001d */
[----:B------:R-:W-:-:S04]  /*0ad0*/  FFMA R23, R23, R18, R26 ;  /* 0x0000001217177223 */ /* 0x000fc8000000001a */
[----:B------:R-:W-:-:S07]  /*0ae0*/  FFMA R6, R12, R10, R23 ;  /* 0x0000000a0c067223 */ /* 0x000fce0000000017 */
.L_x_124:
[----:B------:R-:W-:Y:S05]  /*0af0*/  BSYNC.RECONVERGENT B1 ;  /* 0x0000000000017941 */ /* 0x000fea0003800200 */
.L_x_123:
[----:B------:R-:W-:Y:S05]  /*0b00*/  @!P1 BRA `(.L_x_119) ;  /* 0x0000000000c09947 */ /* 0x000fea0003800000 */
[----:B------:R-:W-:Y:S01]  /*0b10*/  ISETP.GE.U32.AND P0, PT, R24, 0x4, PT ;  /* 0x000000041800780c */ /* 0x000fe20003f06070 */
[----:B------:R-:W-:Y:S01]  /*0b20*/  BSSY.RECONVERGENT B1, `(.L_x_125) ;  /* 0x000001e000017945 */ /* 0x000fe20003800200 */
[----:B------:R-:W-:-:S04]  /*0b30*/  LOP3.LUT R4, R4, 0x3, RZ, 0xc0, !PT ;  /* 0x0000000304047812 */ /* 0x000fc800078ec0ff */
[----:B------:R-:W-:-:S07]  /*0b40*/  ISETP.NE.AND P1, PT, R4, RZ, PT ;  /* 0x000000ff0400720c */ /* 0x000fce0003f25270 */
[----:B------:R-:W-:Y:S06]  /*0b50*/  @!P0 BRA `(.L_x_126) ;  /* 0x0000000000688947 */ /* 0x000fec0003800000 */
[----:B------:R-:W0:Y:S08]  /*0b60*/  LDC.64 R8, c[0x0][0x390] ;  /* 0x0000e400ff087b82 */ /* 0x000e300000000a00 */
[----:B------:R-:W1:Y:S01]  /*0b70*/  LDC.64 R10, c[0x0][0x380] ;  /* 0x0000e000ff0a7b82 */ /* 0x000e620000000a00 */
[----:B0-----:R-:W-:-:S07]  /*0b80*/  IMAD.WIDE R12, R3, 0x4, R8 ;  /* 0x00000004030c7825 */ /* 0x001fce00078e0208 */
[----:B------:R-:W0:Y:S01]  /*0b90*/  LDC.64 R8, c[0x0][0x398] ;  /* 0x0000e600ff087b82 */ /* 0x000e220000000a00 */
[----:B------:R-:W0:Y:S04]  /*0ba0*/  LDG.E.CONSTANT R15, desc[UR4][R12.64] ;  /* 0x000000040c0f7981 */ /* 0x000e28000c1e9900 */
[----:B------:R-:W2:Y:S04]  /*0bb0*/  LDG.E.CONSTANT R17, desc[UR4][R12.64+0x4] ;  /* 0x000004040c117981 */ /* 0x000ea8000c1e9900 */
[----:B------:R-:W3:Y:S04]  /*0bc0*/  LDG.E.CONSTANT R19, desc[UR4][R12.64+0x8] ;  /* 0x000008040c137981 */ /* 0x000ee8000c1e9900 */
[----:B------:R-:W4:Y:S01]  /*0bd0*/  LDG.E.CONSTANT R7, desc[UR4][R12.64+0xc] ;  /* 0x00000c040c077981 */ /* 0x000f22000c1e9900 */
[----:B-1----:R-:W-:-:S05]  /*0be0*/  IMAD.WIDE R10, R3, 0x4, R10 ;  /* 0x00000004030a7825 */ /* 0x002fca00078e020a */
[----:B------:R-:W5:Y:S04]  /*0bf0*/  LDG.E.CONSTANT R5, desc[UR4][R10.64] ;  /* 0x000000040a057981 */ /* 0x000f68000c1e9900 */
[----:B------:R-:W5:Y:S04]  /*0c00*/  LDG.E.CONSTANT R2, desc[UR4][R10.64+0x4] ;  /* 0x000004040a027981 */ /* 0x000f68000c1e9900 */
[----:B------:R-:W5:Y:S01]  /*0c10*/  LDG.E.CONSTANT R13, desc[UR4][R10.64+0xc] ;  /* 0x00000c040a0d7981 */ /* 0x000f62000c1e9900 */
[----:B0-----:R-:W-:-:S04]  /*0c20*/  IMAD.WIDE R14, R15, 0x4, R8 ;  /* 0x000000040f0e7825 */ /* 0x001fc800078e0208 */
[--C-:B--2---:R-:W-:Y:S02]  /*0c30*/  IMAD.WIDE R16, R17, 0x4, R8.reuse ;  /* 0x0000000411107825 */ /* 0x104fe400078e0208 */
[----:B------:R-:W5:Y:S02]  /*0c40*/  LDG.E.CONSTANT R14, desc[UR4][R14.64] ;  /* 0x000000040e0e7981 */ /* 0x000f64000c1e9900 */
[--C-:B---3--:R-:W-:Y:S02]  /*0c50*/  IMAD.WIDE R18, R19, 0x4, R8.reuse ;  /* 0x0000000413127825 */ /* 0x108fe400078e0208 */
[----:B------:R-:W2:Y:S02]  /*0c60*/  LDG.E.CONSTANT R16, desc[UR4][R16.64] ;  /* 0x0000000410107981 */ /* 0x000ea4000c1e9900 */
[----:B----4-:R-:W-:Y:S02]  /*0c70*/  IMAD.WIDE R8, R7, 0x4, R8 ;  /* 0x0000000407087825 */ /* 0x010fe400078e0208 */
[----:B------:R-:W3:Y:S04]  /*0c80*/  LDG.E.CONSTANT R18, desc[UR4][R18.64] ;  /* 0x0000000412127981 */ /* 0x000ee8000c1e9900 */
[----:B------:R-:W3:Y:S04]  /*0c90*/  LDG.E.CONSTANT R7, desc[UR4][R10.64+0x8] ;  /* 0x000008040a077981 */ /* 0x000ee8000c1e9900 */
[----:B------:R-:W4:Y:S01]  /*0ca0*/  LDG.E.CONSTANT R8, desc[UR4][R8.64] ;  /* 0x0000000408087981 */ /* 0x000f22000c1e9900 */
[----:B------:R-:W-:Y:S01]  /*0cb0*/  IADD3 R3, PT, PT, R3, 0x4, RZ ;  /* 0x0000000403037810 */ /* 0x000fe20007ffe0ff */
[----:B-----5:R-:W-:-:S04]  /*0cc0*/  FFMA R5, R5, R14, R6 ;  /* 0x0000000e05057223 */ /* 0x020fc80000000006 */
[----:B--2---:R-:W-:-:S04]  /*0cd0*/  FFMA R2, R2, R16, R5 ;  /* 0x0000001002027223 */ /* 0x004fc80000000005 */
[----:B---3--:R-:W-:-:S04]  /*0ce0*/  FFMA R2, R7, R18, R2 ;  /* 0x0000001207027223 */ /* 0x008fc80000000002 */
[----:B----4-:R-:W-:-:S07]  /*0cf0*/  FFMA R6, R13, R8, R2 ;  /* 0x000000080d067223 */ /* 0x010fce0000000002 */
.L_x_126:
[----:B------:R-:W-:Y:S05]  /*0d00*/  BSYNC.RECONVERGENT B1 ;  /* 0x0000000000017941 */ /* 0x000fea0003800200 */
.L_x_125:
[----:B------:R-:W-:Y:S05]  /*0d10*/  @!P1 BRA `(.L_x_119) ;  /* 0x00000000003c9947 */ /* 0x000fea0003800000 */
[----:B------:R-:W0:Y:S01]  /*0d20*/  LDC.64 R14, c[0x0][0x380] ;  /* 0x0000e000ff0e7b82 */ /* 0x000e220000000a00 */
[----:B------:R-:W-:-:S07]  /*0d30*/  IADD3 R2, PT, PT, -R4, RZ, RZ ;  /* 0x000000ff04027210 */ /* 0x000fce0007ffe1ff */
[----:B------:R-:W1:Y:S08]  /*0d40*/  LDC.64 R12, c[0x0][0x390] ;  /* 0x0000e400ff0c7b82 */ /* 0x000e700000000a00 */
[----:B------:R-:W2:Y:S02]  /*0d50*/  LDC.64 R16, c[0x0][0x398] ;  /* 0x0000e600ff107b82 */ /* 0x000ea40000000a00 */
.L_x_127:
[----:B-1----:R-:W-:-:S06]  /*0d60*/  IMAD.WIDE R4, R3, 0x4, R12 ;  /* 0x0000000403047825 */ /* 0x002fcc00078e020c */
[----:B------:R-:W2:Y:S01]  /*0d70*/  LDG.E.CONSTANT R5, desc[UR4][R4.64] ;  /* 0x0000000404057981 */ /* 0x000ea2000c1e9900 */
[----:B0-----:R-:W-:-:S06]  /*0d80*/  IMAD.WIDE R8, R3, 0x4, R14 ;  /* 0x0000000403087825 */ /* 0x001fcc00078e020e */
[----:B------:R-:W3:Y:S01]  /*0d90*/  LDG.E.CONSTANT R9, desc[UR4][R8.64] ;  /* 0x0000000408097981 */ /* 0x000ee2000c1e9900 */
[----:B------:R-:W-:Y:S01]  /*0da0*/  IADD3 R2, PT, PT, R2, 0x1, RZ ;  /* 0x0000000102027810 */ /* 0x000fe20007ffe0ff */
[----:B--2---:R-:W-:-:S06]  /*0db0*/  IMAD.WIDE R10, R5, 0x4, R16 ;  /* 0x00000004050a7825 */ /* 0x004fcc00078e0210 */
[----:B------:R-:W3:Y:S01]  /*0dc0*/  LDG.E.CONSTANT R10, desc[UR4][R10.64] ;  /* 0x000000040a0a7981 */ /* 0x000ee2000c1e9900 */
[----:B------:R-:W-:Y:S02]  /*0dd0*/  ISETP.NE.AND P0, PT, R2, RZ, PT ;  /* 0x000000ff0200720c */ /* 0x000fe40003f05270 */
[----:B------:R-:W-:Y:S01]  /*0de0*/  IADD3 R3, PT, PT, R3, 0x1, RZ ;  /* 0x0000000103037810 */ /* 0x000fe20007ffe0ff */
[----:B---3--:R-:W-:-:S10]  /*0df0*/  FFMA R6, R9, R10, R6 ;  /* 0x0000000a09067223 */ /* 0x008fd40000000006 */
[----:B------:R-:W-:Y:S05]  /*0e00*/  @P0 BRA `(.L_x_127) ;  /* 0xfffffffc00d40947 */ /* 0x000fea000383ffff */
.L_x_119:
[----:B------:R-:W-:Y:S05]  /*0e10*/  BSYNC.RECONVERGENT B0 ;  /* 0x0000000000007941 */ /* 0x000fea0003800200 */
.L_x_118:
[----:B------:R-:W0:Y:S02]  /*0e20*/  LDC.64 R2, c[0x0][0x3a0] ;  /* 0x0000e800ff027b82 */ /* 0x000e240000000a00 */
[----:B0-----:R-:W-:-:S05]  /*0e30*/  IMAD.WIDE R2, R0, 0x4, R2 ;  /* 0x0000000400027825 */ /* 0x001fca00078e0202 */
[----:B------:R-:W-:Y:S01]  /*0e40*/  STG.E desc[UR4][R2.64], R6 ;  /* 0x0000000602007986 */ /* 0x000fe2000c101904 */
[----:B------:R-:W-:Y:S05]  /*0e50*/  EXIT ;  /* 0x000000000000794d */ /* 0x000fea0003800000 */
.L_x_128:
        /* <DEDUP_REMOVED lines=10> */
.L_x_158:


//--------------------- .text._ZN9langlands4cuda18powerIterationStepEPKfS2_PfS3_i --------------------------
	.section	.text._ZN9langlands4cuda18powerIterationStepEPKfS2_PfS3_i,"ax",@progbits
	.align	128
        .global         _ZN9langlands4cuda18powerIterationStepEPKfS2_PfS3_i
        .type           _ZN9langlands4cuda18powerIterationStepEPKfS2_PfS3_i,@function
        .size           _ZN9langlands4cuda18powerIterationStepEPKfS2_PfS3_i,(.L_x_159 - _ZN9langlands4cuda18powerIterationStepEPKfS2_PfS3_i)
        .other          _ZN9langlands4cuda18powerIterationStepEPKfS2_PfS3_i,@"STO_CUDA_ENTRY STV_DEFAULT"
_ZN9langlands4cuda18powerIterationStepEPKfS2_PfS3_i:
.text._ZN9langlands4cuda18powerIterationStepEPKfS2_PfS3_i:
[----:B------:R-:W-:Y:S01]  /*0000*/  LDC R1, c[0x0][0x37c] ;  /* 0x0000df00ff017b82 */ /* 0x000fe20000000800 */
[----:B------:R-:W0:Y:S07]  /*0010*/  S2R R0, SR_TID.X ;  /* 0x0000000000007919 */ /* 0x000e2e0000002100 */
[----:B------:R-:W0:Y:S01]  /*0020*/  S2UR UR4, SR_CTAID.X ;  /* 0x00000000000479c3 */ /* 0x000e220000002500 */
[----:B------:R-:W1:Y:S01]  /*0030*/  LDCU UR16, c[0x0][0x3a0] ;  /* 0x00007400ff1077ac */ /* 0x000e620008000800 */
[----:B------:R-:W-:Y:S01]  /*0040*/  BSSY.RECONVERGENT B0, `(.L_x_129) ;  /* 0x00000a6000007945 */ /* 0x000fe20003800200 */
[----:B------:R-:W-:Y:S01]  /*0050*/  HFMA2 R13, -RZ, RZ, 0, 0 ;  /* 0x00000000ff0d7431 */ /* 0x000fe200000001ff */
[----:B------:R-:W2:Y:S04]  /*0060*/  LDCU.64 UR14, c[0x0][0x358] ;  /* 0x00006b00ff0e77ac */ /* 0x000ea80008000a00 */
[----:B------:R-:W0:Y:S02]  /*0070*/  LDC R7, c[0x0][0x360] ;  /* 0x0000d800ff077b82 */ /* 0x000e240000000800 */
[----:B0-----:R-:W-:-:S05]  /*0080*/  IMAD R6, R7, UR4, R0 ;  /* 0x0000000407067c24 */ /* 0x001fca000f8e0200 */
[----:B-1----:R-:W-:-:S13]  /*0090*/  ISETP.GE.AND P0, PT, R6, UR16, PT ;  /* 0x0000001006007c0c */ /* 0x002fda000bf06270 */
[----:B--2---:R-:W-:Y:S05]  /*00a0*/  @P0 BRA `(.L_x_130) ;  /* 0x00000008007c0947 */ /* 0x004fea0003800000 */
[----:B------:R-:W-:Y:S01]  /*00b0*/  UISETP.GE.AND UP0, UPT, UR16, 0x1, UPT ;  /* 0x000000011000788c */ /* 0x000fe2000bf06270 */
[----:B------:R-:W-:-:S08]  /*00c0*/  MOV R13, RZ ;  /* 0x000000ff000d7202 */ /* 0x000fd00000000f00 */
[----:B------:R-:W-:Y:S05]  /*00d0*/  BRA.U !UP0, `(.L_x_131) ;  /* 0x0000000908647547 */ /* 0x000fea000b800000 */
[----:B------:R-:W-:Y:S01]  /*00e0*/  UISETP.GE.U32.AND UP1, UPT, UR16, 0x10, UPT ;  /* 0x000000101000788c */ /* 0x000fe2000bf26070 */
[----:B------:R-:W-:Y:S01]  /*00f0*/  HFMA2 R8, -RZ, RZ, 0, 0 ;  /* 0x00000000ff087431 */ /* 0x000fe200000001ff */
[----:B------:R-:W-:Y:S02]  /*0100*/  ULOP3.LUT UR12, UR16, 0xf, URZ, 0xc0, !UPT ;  /* 0x0000000f100c7892 */ /* 0x000fe4000f8ec0ff */
[----:B------:R-:W-:Y:S01]  /*0110*/  IMAD R9, R6, UR16, RZ ;  /* 0x0000001006097c24 */ /* 0x000fe2000f8e02ff */
[----:B------:R-:W-:Y:S01]  /*0120*/  MOV R13, RZ ;  /* 0x000000ff000d7202 */ /* 0x000fe20000000f00 */
[----:B------:R-:W-:-:S03]  /*0130*/  UISETP.NE.AND UP0, UPT, UR12, URZ, UPT ;  /* 0x000000ff0c00728c */ /* 0x000fc6000bf05270 */
[----:B------:R-:W-:Y:S08]  /*0140*/  BRA.U !UP1, `(.L_x_132) ;  /* 0x0000000509147547 */ /* 0x000ff0000b800000 */
[----:B------:R-:W0:Y:S01]  /*0150*/  LDCU.128 UR8, c[0x0][0x380] ;  /* 0x00007000ff0877ac */ /* 0x000e220008000c00 */
[----:B------:R-:W-:Y:S02]  /*0160*/  MOV R13, RZ ;  /* 0x000000ff000d7202 */ /* 0x000fe40000000f00 */
[----:B------:R-:W-:Y:S01]  /*0170*/  MOV R10, R9 ;  /* 0x00000009000a7202 */ /* 0x000fe20000000f00 */
[----:B------:R-:W-:-:S06]  /*0180*/  ULOP3.LUT UR13, UR16, 0x7ffffff0, URZ, 0xc0, !UPT ;  /* 0x7ffffff0100d7892 */ /* 0x000fcc000f8ec0ff */
[----:B------:R-:W-:Y:S01]  /*0190*/  MOV R8, UR13 ;  /* 0x0000000d00087c02 */ /* 0x000fe20008000f00 */
[----:B0-----:R-:W-:Y:S02]  /*01a0*/  UIADD3 UR4, UP2, UPT, UR10, 0x20, URZ ;  /* 0x000000200a047890 */ /* 0x001fe4000ff5e0ff */
[----:B------:R-:W-:Y:S02]  /*01b0*/  UIADD3 UR6, UP1, UPT, UR8, 0x20, URZ ;  /* 0x0000002008067890 */ /* 0x000fe4000ff3e0ff */
[----:B------:R-:W-:Y:S02]  /*01c0*/  UIADD3.X UR5, UPT, UPT, URZ, UR11, URZ, UP2, !UPT ;  /* 0x0000000bff057290 */ /* 0x000fe400097fe4ff */
[----:B------:R-:W-:Y:S01]  /*01d0*/  MOV R2, UR4 ;  /* 0x0000000400027c02 */ /* 0x000fe20008000f00 */
[----:B------:R-:W-:Y:S02]  /*01e0*/  UIADD3 UR8, UPT, UPT, -UR13, URZ, URZ ;  /* 0x000000ff0d087290 */ /* 0x000fe4000fffe1ff */
[----:B------:R-:W-:Y:S01]  /*01f0*/  UIADD3.X UR7, UPT, UPT, URZ, UR9, URZ, UP1, !UPT ;  /* 0x00000009ff077290 */ /* 0x000fe20008ffe4ff */
[----:B------:R-:W-:-:S11]  /*0200*/  MOV R3, UR5 ;  /* 0x0000000500037c02 */ /* 0x000fd60008000f00 */
.L_x_133:
[----:B------:R-:W-:Y:S01]  /*0210*/  MOV R4, UR6 ;  /* 0x0000000600047c02 */ /* 0x000fe20008000f00 */
[----:B------:R-:W2:Y:S01]  /*0220*/  LDG.E.CONSTANT R15, desc[UR14][R2.64+-0x20] ;  /* 0xffffe00e020f7981 */ /* 0x000ea2000c1e9900 */
[----:B------:R-:W-:-:S03]  /*0230*/  MOV R5, UR7 ;  /* 0x0000000700057c02 */ /* 0x000fc60008000f00 */
[----:B------:R-:W3:Y:S01]  /*0240*/  LDG.E.CONSTANT R25, desc[UR14][R2.64+-0x1c] ;  /* 0xffffe40e02197981 */ /* 0x000ee2000c1e9900 */
[----:B------:R-:W-:-:S03]  /*0250*/  IMAD.WIDE R4, R10, 0x4, R4 ;  /* 0x000000040a047825 */ /* 0x000fc600078e0204 */
[----:B------:R-:W4:Y:S04]  /*0260*/  LDG.E.CONSTANT R17, desc[UR14][R2.64+-0x18] ;  /* 0xffffe80e02117981 */ /* 0x000f28000c1e9900 */
[----:B------:R-:W2:Y:S04]  /*0270*/  LDG.E.CONSTANT R14, desc[UR14][R4.64+-0x20] ;  /* 0xffffe00e040e7981 */ /* 0x000ea8000c1e9900 */
[----:B------:R-:W3:Y:S04]  /*0280*/  LDG.E.CONSTANT R16, desc[UR14][R4.64+-0x1c] ;  /* 0xffffe40e04107981 */ /* 0x000ee8000c1e9900 */
[----:B------:R-:W4:Y:S04]  /*0290*/  LDG.E.CONSTANT R18, desc[UR14][R4.64+-0x18] ;  /* 0xffffe80e04127981 */ /* 0x000f28000c1e9900 */
[----:B------:R-:W5:Y:S04]  /*02a0*/  LDG.E.CONSTANT R21, desc[UR14][R2.64+-0x14] ;  /* 0xffffec0e02157981 */ /* 0x000f68000c1e9900 */
[----:B------:R-:W5:Y:S04]  /*02b0*/  LDG.E.CONSTANT R22, desc[UR14][R4.64+-0x14] ;  /* 0xffffec0e04167981 */ /* 0x000f68000c1e9900 */
[----:B------:R-:W5:Y:S04]  /*02c0*/  LDG.E.CONSTANT R23, desc[UR14][R2.64+-0x10] ;  /* 0xfffff00e02177981 */ /* 0x000f68000c1e9900 */
[----:B------:R-:W5:Y:S04]  /*02d0*/  LDG.E.CONSTANT R24, desc[UR14][R4.64+-0x10] ;  /* 0xfffff00e04187981 */ /* 0x000f68000c1e9900 */
[----:B------:R-:W5:Y:S04]  /*02e0*/  LDG.E.CONSTANT R19, desc[UR14][R2.64+-0xc] ;  /* 0xfffff40e02137981 */ /* 0x000f68000c1e9900 */
[----:B------:R-:W5:Y:S04]  /*02f0*/  LDG.E.CONSTANT R20, desc[UR14][R4.64+-0xc] ;  /* 0xfffff40e04147981 */ /* 0x000f68000c1e9900 */
[----:B------:R-:W5:Y:S04]  /*0300*/  LDG.E.CONSTANT R11, desc[UR14][R2.64+-0x8] ;  /* 0xfffff80e020b7981 */ /* 0x000f68000c1e9900 */
[----:B------:R-:W5:Y:S04]  /*0310*/  LDG.E.CONSTANT R12, desc[UR14][R4.64+-0x8] ;  /* 0xfffff80e040c7981 */ /* 0x000f68000c1e9900 */
[----:B------:R-:W5:Y:S01]  /*0320*/  LDG.E.CONSTANT R26, desc[UR14][R2.64+0x1c] ;  /* 0x00001c0e021a7981 */ /* 0x000f62000c1e9900 */
[----:B--2---:R-:W-:-:S03]  /*0330*/  FFMA R15, R14, R15, R13 ;  /* 0x0000000f0e0f7223 */ /* 0x004fc6000000000d */
[----:B------:R-:W2:Y:S04]  /*0340*/  LDG.E.CONSTANT R13, desc[UR14][R2.64+-0x4] ;  /* 0xfffffc0e020d7981 */ /* 0x000ea8000c1e9900 */
[----:B------:R-:W2:Y:S01]  /*0350*/  LDG.E.CONSTANT R14, desc[UR14][R4.64+-0x4] ;  /* 0xfffffc0e040e7981 */ /* 0x000ea2000c1e9900 */
[----:B---3--:R-:W-:-:S03]  /*0360*/  FFMA R25, R16, R25, R15 ;  /* 0x0000001910197223 */ /* 0x008fc6000000000f */
[----:B------:R-:W3:Y:S01]  /*0370*/  LDG.E.CONSTANT R15, desc[UR14][R2.64] ;  /* 0x0000000e020f7981 */ /* 0x000ee2000c1e9900 */
[----:B----4-:R-:W-:-:S03]  /*0380*/  FFMA R25, R18, R17, R25 ;  /* 0x0000001112197223 */ /* 0x010fc60000000019 */
[----:B------:R-:W3:Y:S04]  /*0390*/  LDG.E.CONSTANT R16, desc[UR14][R4.64] ;  /* 0x0000000e04107981 */ /* 0x000ee8000c1e9900 */
[----:B------:R-:W4:Y:S01]  /*03a0*/  LDG.E.CONSTANT R17, desc[UR14][R2.64+0x4] ;  /* 0x0000040e02117981 */ /* 0x000f22000c1e9900 */
[----:B-----5:R-:W-:-:S03]  /*03b0*/  FFMA R25, R22, R21, R25 ;  /* 0x0000001516197223 */ /* 0x020fc60000000019 */
[----:B------:R-:W4:Y:S04]  /*03c0*/  LDG.E.CONSTANT R18, desc[UR14][R4.64+0x4] ;  /* 0x0000040e04127981 */ /* 0x000f28000c1e9900 */
[----:B------:R-:W5:Y:S01]  /*03d0*/  LDG.E.CONSTANT R22, desc[UR14][R2.64+0x8] ;  /* 0x0000080e02167981 */ /* 0x000f62000c1e9900 */
[----:B------:R-:W-:-:S03]  /*03e0*/  FFMA R25, R24, R23, R25 ;  /* 0x0000001718197223 */ /* 0x000fc60000000019 */
[----:B------:R-:W5:Y:S04]  /*03f0*/  LDG.E.CONSTANT R21, desc[UR14][R4.64+0x8] ;  /* 0x0000080e04157981 */ /* 0x000f68000c1e9900 */
[----:B------:R-:W5:Y:S01]  /*0400*/  LDG.E.CONSTANT R24, desc[UR14][R2.64+0xc] ;  /* 0x00000c0e02187981 */ /* 0x000f62000c1e9900 */
[----:B------:R-:W-:-:S03]  /*0410*/  FFMA R25, R20, R19, R25 ;  /* 0x0000001314197223 */ /* 0x000fc60000000019 */
[----:B------:R-:W5:Y:S04]  /*0420*/  LDG.E.CONSTANT R23, desc[UR14][R4.64+0xc] ;  /* 0x00000c0e04177981 */ /* 0x000f68000c1e9900 */
[----:B------:R-:W5:Y:S01]  /*0430*/  LDG.E.CONSTANT R20, desc[UR14][R2.64+0x10] ;  /* 0x0000100e02147981 */ /* 0x000f62000c1e9900 */
[----:B------:R-:W-:-:S03]  /*0440*/  FFMA R25, R12, R11, R25 ;  /* 0x0000000b0c197223 */ /* 0x000fc60000000019 */
[----:B------:R-:W5:Y:S04]  /*0450*/  LDG.E.CONSTANT R19, desc[UR14][R4.64+0x10] ;  /* 0x0000100e04137981 */ /* 0x000f68000c1e9900 */
[----:B------:R-:W5:Y:S04]  /*0460*/  LDG.E.CONSTANT R12, desc[UR14][R2.64+0x14] ;  /* 0x0000140e020c7981 */ /* 0x000f68000c1e9900 */
[----:B------:R-:W5:Y:S01]  /*0470*/  LDG.E.CONSTANT R11, desc[UR14][R4.64+0x14] ;  /* 0x0000140e040b7981 */ /* 0x000f62000c1e9900 */
[----:B--2---:R-:W-:-:S03]  /*0480*/  FFMA R27, R14, R13, R25 ;  /* 0x0000000d0e1b7223 */ /* 0x004fc60000000019 */
[----:B------:R0:W2:Y:S04]  /*0490*/  LDG.E.CONSTANT R13, desc[UR14][R2.64+0x18] ;  /* 0x0000180e020d7981 */ /* 0x0000a8000c1e9900 */
[----:B------:R-:W2:Y:S04]  /*04a0*/  LDG.E.CONSTANT R14, desc[UR14][R4.64+0x18] ;  /* 0x0000180e040e7981 */ /* 0x000ea8000c1e9900 */
[----:B------:R-:W2:Y:S01]  /*04b0*/  LDG.E.CONSTANT R25, desc[UR14][R4.64+0x1c] ;  /* 0x00001c0e04197981 */ /* 0x000ea2000c1e9900 */
[----:B---3--:R-:W-:-:S04]  /*04c0*/  FFMA R15, R16, R15, R27 ;  /* 0x0000000f100f7223 */ /* 0x008fc8000000001b */
[----:B----4-:R-:W-:Y:S01]  /*04d0*/  FFMA R18, R18, R17, R15 ;  /* 0x0000001112127223 */ /* 0x010fe2000000000f */
[----:B------:R-:W-:-:S03]  /*04e0*/  UIADD3 UR8, UPT, UPT, UR8, 0x10, URZ ;  /* 0x0000001008087890 */ /* 0x000fc6000fffe0ff */
[----:B-----5:R-:W-:Y:S01]  /*04f0*/  FFMA R18, R21, R22, R18 ;  /* 0x0000001615127223 */ /* 0x020fe20000000012 */
[----:B------:R-:W-:-:S03]  /*0500*/  UISETP.NE.AND UP1, UPT, UR8, URZ, UPT ;  /* 0x000000ff0800728c */ /* 0x000fc6000bf25270 */
[----:B------:R-:W-:-:S04]  /*0510*/  FFMA R18, R23, R24, R18 ;  /* 0x0000001817127223 */ /* 0x000fc80000000012 */
[----:B------:R-:W-:Y:S01]  /*0520*/  FFMA R18, R19, R20, R18 ;  /* 0x0000001413127223 */ /* 0x000fe20000000012 */
[----:B0-----:R-:W-:-:S03]  /*0530*/  IADD3 R2, P0, PT, R2, 0x40, RZ ;  /* 0x0000004002027810 */ /* 0x001fc60007f1e0ff */
[----:B------:R-:W-:Y:S01]  /*0540*/  FFMA R11, R11, R12, R18 ;  /* 0x0000000c0b0b7223 */ /* 0x000fe20000000012 */
[----:B------:R-:W-:Y:S02]  /*0550*/  IADD3.X R3, PT, PT, RZ, R3, RZ, P0, !PT ;  /* 0x00000003ff037210 */ /* 0x000fe400007fe4ff */
[----:B------:R-:W-:Y:S01]  /*0560*/  IADD3 R10, PT, PT, R10, 0x10, RZ ;  /* 0x000000100a0a7810 */ /* 0x000fe20007ffe0ff */
[----:B--2---:R-:W-:-:S04]  /*0570*/  FFMA R14, R14, R13, R11 ;  /* 0x0000000d0e0e7223 */ /* 0x004fc8000000000b */
[----:B------:R-:W-:Y:S01]  /*0580*/  FFMA R13, R25, R26, R14 ;  /* 0x0000001a190d7223 */ /* 0x000fe2000000000e */
[----:B------:R-:W-:Y:S06]  /*0590*/  BRA.U UP1, `(.L_x_133) ;  /* 0xfffffffd011c7547 */ /* 0x000fec000b83ffff */
.L_x_132:
[----:B------:R-:W-:Y:S05]  /*05a0*/  BRA.U !UP0, `(.L_x_131) ;  /* 0x0000000508307547 */ /* 0x000fea000b800000 */
[----:B------:R-:W-:Y:S02]  /*05b0*/  UISETP.GE.U32.AND UP0, UPT, UR12, 0x8, UPT ;  /* 0x000000080c00788c */ /* 0x000fe4000bf06070 */
[----:B------:R-:W-:-:S04]  /*05c0*/  ULOP3.LUT UR5, UR16, 0x7, URZ, 0xc0, !UPT ;  /* 0x0000000710057892 */ /* 0x000fc8000f8ec0ff */
[----:B------:R-:W-:-:S03]  /*05d0*/  UISETP.NE.AND UP1, UPT, UR5, URZ, UPT ;  /* 0x000000ff0500728c */ /* 0x000fc6000bf25270 */
[----:B------:R-:W-:Y:S08]  /*05e0*/  BRA.U !UP0, `(.L_x_134) ;  /* 0x0000000108787547 */ /* 0x000ff0000b800000 */
[----:B------:R-:W0:Y:S01]  /*05f0*/  LDC.64 R4, c[0x0][0x380] ;  /* 0x0000e000ff047b82 */ /* 0x000e220000000a00 */
[----:B------:R-:W-:-:S07]  /*0600*/  IADD3 R11, PT, PT, R9, R8, RZ ;  /* 0x00000008090b7210 */ /* 0x000fce0007ffe0ff */
[----:B------:R-:W1:Y:S01]  /*0610*/  LDC.64 R2, c[0x0][0x388] ;  /* 0x0000e200ff027b82 */ /* 0x000e620000000a00 */
[----:B0-----:R-:W-:-:S05]  /*0620*/  IMAD.WIDE R4, R11, 0x4, R4 ;  /* 0x000000040b047825 */ /* 0x001fca00078e0204 */
[----:B------:R-:W2:Y:S01]  /*0630*/  LDG.E.CONSTANT R18, desc[UR14][R4.64] ;  /* 0x0000000e04127981 */ /* 0x000ea2000c1e9900 */
[----:B-1----:R-:W-:-:S03]  /*0640*/  IMAD.WIDE.U32 R2, R8, 0x4, R2 ;  /* 0x0000000408027825 */ /* 0x002fc600078e0002 */
[----:B------:R-:W3:Y:S04]  /*0650*/  LDG.E.CONSTANT R21, desc[UR14][R4.64+0x4] ;  /* 0x0000040e04157981 */ /* 0x000ee8000c1e9900 */
[----:B------:R-:W2:Y:S04]  /*0660*/  LDG.E.CONSTANT R19, desc[UR14][R2.64] ;  /* 0x0000000e02137981 */ /* 0x000ea8000c1e9900 */
[----:B------:R-:W3:Y:S04]  /*0670*/  LDG.E.CONSTANT R20, desc[UR14][R2.64+0x4] ;  /* 0x0000040e02147981 */ /* 0x000ee8000c1e9900 */
[----:B------:R-:W4:Y:S04]  /*0680*/  LDG.E.CONSTANT R23, desc[UR14][R4.64+0x8] ;  /* 0x0000080e04177981 */ /* 0x000f28000c1e9900 */
        /* <DEDUP_REMOVED lines=20> */
.L_x_134:
        /* <DEDUP_REMOVED lines=17> */
[----:B------:R-:W5:Y:S01]  /*08e0*/  LDG.E.CONSTANT R16, desc[UR14][R4.64+0xc] ;  /* 0x00000c0e04107981 */ /* 0x000f62000c1e9900 */
[----:B------:R-:W-:Y:S01]  /*08f0*/  IADD3 R8, PT, PT, R8, 0x4, RZ ;  /* 0x0000000408087810 */ /* 0x000fe20007ffe0ff */
[----:B--2---:R-:W-:-:S04]  /*0900*/  FFMA R10, R10, R11, R13 ;  /* 0x0000000b0a0a7223 */ /* 0x004fc8000000000d */
[----:B---3--:R-:W-:-:S04]  /*0910*/  FFMA R10, R15, R12, R10 ;  /* 0x0000000c0f0a7223 */ /* 0x008fc8000000000a */
[----:B----4-:R-:W-:-:S04]  /*0920*/  FFMA R10, R17, R14, R10 ;  /* 0x0000000e110a7223 */ /* 0x010fc8000000000a */
[----:B-----5:R-:W-:-:S07]  /*0930*/  FFMA R13, R19, R16, R10 ;  /* 0x00000010130d7223 */ /* 0x020fce000000000a */
.L_x_135:
[----:B------:R-:W-:Y:S05]  /*0940*/  BRA.U !UP1, `(.L_x_131) ;  /* 0x0000000109487547 */ /* 0x000fea000b800000 */
[----:B------:R-:W0:Y:S01]  /*0950*/  LDC.64 R4, c[0x0][0x388] ;  /* 0x0000e200ff047b82 */ /* 0x000e220000000a00 */
[----:B------:R-:W-:Y:S01]  /*0960*/  IADD3 R11, PT, PT, R9, R8, RZ ;  /* 0x00000008090b7210 */ /* 0x000fe20007ffe0ff */
[----:B------:R-:W-:-:S06]  /*0970*/  UIADD3 UR4, UPT, UPT, -UR4, URZ, URZ ;  /* 0x000000ff04047290 */ /* 0x000fcc000fffe1ff */
[----:B------:R-:W1:Y:S01]  /*0980*/  LDC.64 R2, c[0x0][0x380] ;  /* 0x0000e000ff027b82 */ /* 0x000e620000000a00 */
[----:B0-----:R-:W-:-:S03]  /*0990*/  IMAD.WIDE.U32 R4, R8, 0x4, R4 ;  /* 0x0000000408047825 */ /* 0x001fc600078e0004 */
[----:B------:R-:W-:Y:S02]  /*09a0*/  MOV R10, R4 ;  /* 0x00000004000a7202 */ /* 0x000fe40000000f00 */
[----:B------:R-:W-:-:S07]  /*09b0*/  MOV R9, R5 ;  /* 0x0000000500097202 */ /* 0x000fce0000000f00 */
.L_x_136:
[----:B-1----:R-:W-:Y:S01]  /*09c0*/  IMAD.WIDE R4, R11, 0x4, R2 ;  /* 0x000000040b047825 */ /* 0x002fe200078e0202 */
[----:B------:R-:W-:-:S05]  /*09d0*/  MOV R8, R10 ;  /* 0x0000000a00087202 */ /* 0x000fca0000000f00 */
[----:B------:R-:W2:Y:S04]  /*09e0*/  LDG.E.CONSTANT R4, desc[UR14][R4.64] ;  /* 0x0000000e04047981 */ /* 0x000ea8000c1e9900 */
[----:B------:R0:W2:Y:S01]  /*09f0*/  LDG.E.CONSTANT R8, desc[UR14][R8.64] ;  /* 0x0000000e08087981 */ /* 0x0000a2000c1e9900 */
[----:B------:R-:W-:Y:S01]  /*0a00*/  UIADD3 UR4, UPT, UPT, UR4, 0x1, URZ ;  /* 0x0000000104047890 */ /* 0x000fe2000fffe0ff */
[----:B------:R-:W-:Y:S02]  /*0a10*/  IADD3 R10, P0, PT, R10, 0x4, RZ ;  /* 0x000000040a0a7810 */ /* 0x000fe40007f1e0ff */
[----:B------:R-:W-:Y:S01]  /*0a20*/  IADD3 R11, PT, PT, R11, 0x1, RZ ;  /* 0x000000010b0b7810 */ /* 0x000fe20007ffe0ff */
[----:B------:R-:W-:Y:S01]  /*0a30*/  UISETP.NE.AND UP0, UPT, UR4, URZ, UPT ;  /* 0x000000ff0400728c */ /* 0x000fe2000bf05270 */
[----:B0-----:R-:W-:Y:S01]  /*0a40*/  IADD3.X R9, PT, PT, RZ, R9, RZ, P0, !PT ;  /* 0x00000009ff097210 */ /* 0x001fe200007fe4ff */
[----:B--2---:R-:W-:-:S07]  /*0a50*/  FFMA R13, R4, R8, R13 ;  /* 0x00000008040d7223 */ /* 0x004fce000000000d */
[----:B------:R-:W-:Y:S05]  /*0a60*/  BRA.U UP0, `(.L_x_136) ;  /* 0xfffffffd00d47547 */ /* 0x000fea000b83ffff */
.L_x_131:
[----:B------:R-:W0:Y:S02]  /*0a70*/  LDC.64 R2, c[0x0][0x390] ;  /* 0x0000e400ff027b82 */ /* 0x000e240000000a00 */
[----:B0-----:R-:W-:-:S05]  /*0a80*/  IMAD.WIDE R2, R6, 0x4, R2 ;  /* 0x0000000406027825 */ /* 0x001fca00078e0202 */
[----:B------:R0:W-:Y:S02]  /*0a90*/  STG.E desc[UR14][R2.64], R13 ;  /* 0x0000000d02007986 */ /* 0x0001e4000c10190e */
.L_x_130:
[----:B------:R-:W-:Y:S05]  /*0aa0*/  BSYNC.RECONVERGENT B0 ;  /* 0x0000000000007941 */ /* 0x000fea0003800200 */
.L_x_129:
[----:B------:R-:W1:Y:S01]  /*0ab0*/  S2UR UR5, SR_CgaCtaId ;  /* 0x00000000000579c3 */ /* 0x000e620000008800 */
[----:B------:R-:W-:Y:S01]  /*0ac0*/  UMOV UR4, 0x400 ;  /* 0x0000040000047882 */ /* 0x000fe20000000000 */
[----:B------:R-:W-:Y:S01]  /*0ad0*/  ISETP.GE.U32.AND P2, PT, R7, 0x2, PT ;  /* 0x000000020700780c */ /* 0x000fe20003f46070 */
[----:B0-----:R-:W-:Y:S01]  /*0ae0*/  FMUL R13, R13, R13 ;  /* 0x0000000d0d0d7220 */ /* 0x001fe20000400000 */
[----:B------:R-:W-:Y:S02]  /*0af0*/  ISETP.GE.AND P1, PT, R6, UR16, PT ;  /* 0x0000001006007c0c */ /* 0x000fe4000bf26270 */
[----:B------:R-:W-:Y:S02]  /*0b00*/  ISETP.NE.AND P0, PT, R0, RZ, PT ;  /* 0x000000ff0000720c */ /* 0x000fe40003f05270 */
[----:B------:R-:W-:Y:S01]  /*0b10*/  FSEL R13, R13, RZ, !P1 ;  /* 0x000000ff0d0d7208 */ /* 0x000fe20004800000 */
[----:B-1----:R-:W-:-:S06]  /*0b20*/  ULEA UR4, UR5, UR4, 0x18 ;  /* 0x0000000405047291 */ /* 0x002fcc000f8ec0ff */
[----:B------:R-:W-:-:S05]  /*0b30*/  LEA R2, R0, UR4, 0x2 ;  /* 0x0000000400027c11 */ /* 0x000fca000f8e10ff */
[----:B------:R0:W-:Y:S01]  /*0b40*/  STS [R2], R13 ;  /* 0x0000000d02007388 */ /* 0x0001e20000000800 */
[----:B------:R-:W-:Y:S06]  /*0b50*/  BAR.SYNC.DEFER_BLOCKING 0x0 ;  /* 0x0000000000007b1d */ /* 0x000fec0000010000 */
[----:B------:R-:W-:Y:S05]  /*0b60*/  @!P2 BRA `(.L_x_137) ;  /* 0x00000000002ca947 */ /* 0x000fea0003800000 */
.L_x_138:
[----:B------:R-:W-:-:S04]  /*0b70*/  SHF.R.U32.HI R9, RZ, 0x1, R7 ;  /* 0x00000001ff097819 */ /* 0x000fc80000011607 */
[----:B------:R-:W-:-:S13]  /*0b80*/  ISETP.GE.U32.AND P1, PT, R0, R9, PT ;  /* 0x000000090000720c */ /* 0x000fda0003f26070 */
[----:B------:R-:W-:Y:S01]  /*0b90*/  @!P1 LEA R3, R9, R2, 0x2 ;  /* 0x0000000209039211 */ /* 0x000fe200078e10ff */
[----:B------:R-:W-:Y:S05]  /*0ba0*/  @!P1 LDS R4, [R2] ;  /* 0x0000000002049984 */ /* 0x000fea0000000800 */
[----:B------:R-:W1:Y:S02]  /*0bb0*/  @!P1 LDS R3, [R3] ;  /* 0x0000000003039984 */ /* 0x000e640000000800 */
[----:B-1----:R-:W-:-:S05]  /*0bc0*/  @!P1 FADD R5, R3, R4 ;  /* 0x0000000403059221 */ /* 0x002fca0000000000 */
[----:B------:R1:W-:Y:S01]  /*0bd0*/  @!P1 STS [R2], R5 ;  /* 0x0000000502009388 */ /* 0x0003e20000000800 */
[----:B------:R-:W-:Y:S01]  /*0be0*/  BAR.SYNC.DEFER_BLOCKING 0x0 ;  /* 0x0000000000007b1d */ /* 0x000fe20000010000 */
[----:B------:R-:W-:Y:S02]  /*0bf0*/  ISETP.GT.U32.AND P1, PT, R7, 0x3, PT ;  /* 0x000000030700780c */ /* 0x000fe40003f24070 */
[----:B------:R-:W-:-:S11]  /*0c00*/  MOV R7, R9 ;  /* 0x0000000900077202 */ /* 0x000fd60000000f00 */
[----:B-1----:R-:W-:Y:S05]  /*0c10*/  @P1 BRA `(.L_x_138) ;  /* 0xfffffffc00d41947 */ /* 0x002fea000383ffff */
.L_x_137:
[----:B------:R-:W-:Y:S05]  /*0c20*/  @P0 EXIT ;  /* 0x000000000000094d */ /* 0x000fea0003800000 */
[----:B------:R-:W1:Y:S01]  /*0c30*/  S2UR UR5, SR_CgaCtaId ;  /* 0x00000000000579c3 */ /* 0x000e620000008800 */
[----:B------:R-:W-:-:S07]  /*0c40*/  UMOV UR4, 0x400 ;  /* 0x0000040000047882 */ /* 0x000fce0000000000 */
[----:B0-----:R-:W0:Y:S01]  /*0c50*/  LDC.64 R2, c[0x0][0x398] ;  /* 0x0000e600ff027b82 */ /* 0x001e220000000a00 */
[----:B-1----:R-:W-:-:S09]  /*0c60*/  ULEA UR4, UR5, UR4, 0x18 ;  /* 0x0000000405047291 */ /* 0x002fd2000f8ec0ff */
[----:B------:R-:W0:Y:S04]  /*0c70*/  LDS R5, [UR4] ;  /* 0x00000004ff057984 */ /* 0x000e280008000800 */
[----:B0-----:R-:W-:Y:S01]  /*0c80*/  REDG.E.ADD.F32.FTZ.RN.STRONG.GPU desc[UR14][R2.64], R5 ;  /* 0x00000005020079a6 */ /* 0x001fe2000c12f30e */
[----:B------:R-:W-:Y:S05]  /*0c90*/  EXIT ;  /* 0x000000000000794d */ /* 0x000fea0003800000 */
.L_x_139:
        /* <DEDUP_REMOVED lines=14> */
.L_x_159:


//--------------------- .text._ZN9langlands4cuda17tensorContractionEPKfS2_Pfiiii --------------------------
	.section	.text._ZN9langlands4cuda17tensorContractionEPKfS2_Pfiiii,"ax",@progbits
	.align	128
        .global         _ZN9langlands4cuda17tensorContractionEPKfS2_Pfiiii
        .type           _ZN9langlands4cuda17tensorContractionEPKfS2_Pfiiii,@function
        .size           _ZN9langlands4cuda17tensorContractionEPKfS2_Pfiiii,(.L_x_160 - _ZN9langlands4cuda17tensorContractionEPKfS2_Pfiiii)
        .other          _ZN9langlands4cuda17tensorContractionEPKfS2_Pfiiii,@"STO_CUDA_ENTRY STV_DEFAULT"
_ZN9langlands4cuda17tensorContractionEPKfS2_Pfiiii:
.text._ZN9langlands4cuda17tensorContractionEPKfS2_Pfiiii:
[----:B------:R-:W-:Y:S01]  /*0000*/  LDC R1, c[0x0][0x37c] ;  /* 0x0000df00ff017b82 */ /* 0x000fe20000000800 */
[----:B------:R-:W0:Y:S07]  /*0010*/  S2R R3, SR_TID.X ;  /* 0x0000000000037919 */ /* 0x000e2e0000002100 */
[----:B------:R-:W0:Y:S01]  /*0020*/  S2UR UR4, SR_CTAID.X ;  /* 0x00000000000479c3 */ /* 0x000e220000002500 */
[----:B------:R-:W1:Y:S07]  /*0030*/  LDCU UR5, c[0x0][0x398] ;  /* 0x00007300ff0577ac */ /* 0x000e6e0008000800 */
[----:B------:R-:W0:Y:S08]  /*0040*/  LDC R0, c[0x0][0x360] ;  /* 0x0000d800ff007b82 */ /* 0x000e300000000800 */
[----:B------:R-:W1:Y:S01]  /*0050*/  LDC R7, c[0x0][0x3a4] ;  /* 0x0000e900ff077b82 */ /* 0x000e620000000800 */
[----:B0-----:R-:W-:-:S02]  /*0060*/  IMAD R0, R0, UR4, R3 ;  /* 0x0000000400007c24 */ /* 0x001fc4000f8e0203 */
[----:B-1----:R-:W-:-:S05]  /*0070*/  IMAD R3, R7, UR5, RZ ;  /* 0x0000000507037c24 */ /* 0x002fca000f8e02ff */
[----:B------:R-:W-:-:S13]  /*0080*/  ISETP.GE.AND P0, PT, R0, R3, PT ;  /* 0x000000030000720c */ /* 0x000fda0003f06270 */
[----:B------:R-:W-:Y:S05]  /*0090*/  @P0 EXIT ;  /* 0x000000000000094d */ /* 0x000fea0003800000 */
[----:B------:R-:W-:Y:S01]  /*00a0*/  IABS R9, R7 ;  /* 0x0000000700097213 */ /* 0x000fe20000000000 */
[----:B------:R-:W0:Y:S01]  /*00b0*/  LDCU UR5, c[0x0][0x3a0] ;  /* 0x00007400ff0577ac */ /* 0x000e220008000800 */
[----:B------:R-:W-:Y:S02]  /*00c0*/  ISETP.GE.AND P2, PT, R0, RZ, PT ;  /* 0x000000ff0000720c */ /* 0x000fe40003f46270 */
[----:B------:R-:W1:Y:S01]  /*00d0*/  I2F.RP R4, R9 ;  /* 0x0000000900047306 */ /* 0x000e620000209400 */
[----:B------:R-:W2:Y:S01]  /*00e0*/  LDCU UR4, c[0x0][0x39c] ;  /* 0x00007380ff0477ac */ /* 0x000ea20008000800 */
[----:B------:R-:W-:Y:S01]  /*00f0*/  MOV R27, RZ ;  /* 0x000000ff001b7202 */ /* 0x000fe20000000f00 */
[----:B------:R-:W3:Y:S05]  /*0100*/  LDCU.64 UR8, c[0x0][0x358] ;  /* 0x00006b00ff0877ac */ /* 0x000eea0008000a00 */
[----:B-1----:R-:W1:Y:S01]  /*0110*/  MUFU.RCP R4, R4 ;  /* 0x0000000400047308 */ /* 0x002e620000001000 */
[----:B0-----:R-:W-:-:S04]  /*0120*/  UISETP.GE.AND UP0, UPT, UR5, 0x1, UPT ;  /* 0x000000010500788c */ /* 0x001fc8000bf06270 */
[----:B--2---:R-:W-:Y:S01]  /*0130*/  UISETP.LT.OR UP0, UPT, UR4, 0x1, !UP0 ;  /* 0x000000010400788c */ /* 0x004fe2000c701670 */
[----:B-1----:R-:W-:-:S04]  /*0140*/  IADD3 R2, PT, PT, R4, 0xffffffe, RZ ;  /* 0x0ffffffe04027810 */ /* 0x002fc80007ffe0ff */
        /* <DEDUP_REMOVED lines=10> */
[----:B------:R-:W-:-:S04]  /*01f0*/  @!P1 IADD3 R4, PT, PT, R4, -R9, RZ ;  /* 0x8000000904049210 */ /* 0x000fc80007ffe0ff */
[----:B------:R-:W-:Y:S02]  /*0200*/  ISETP.GT.U32.AND P0, PT, R9, R4, PT ;  /* 0x000000040900720c */ /* 0x000fe40003f04070 */
[----:B------:R-:W-:-:S04]  /*0210*/  IADD3 R5, PT, PT, R4, -R9, RZ ;  /* 0x8000000904057210 */ /* 0x000fc80007ffe0ff */
[----:B------:R-:W-:-:S04]  /*0220*/  SEL R5, R5, R4, !P0 ;  /* 0x0000000405057207 */ /* 0x000fc80004000000 */
[----:B------:R-:W-:Y:S01]  /*0230*/  @!P2 IADD3 R5, PT, PT, -R5, RZ, RZ ;  /* 0x000000ff0505a210 */ /* 0x000fe20007ffe1ff */
[----:B---3--:R-:W-:Y:S06]  /*0240*/  BRA.U UP0, `(.L_x_140) ;  /* 0x0000000900107547 */ /* 0x008fec000b800000 */
[----:B------:R-:W-:Y:S01]  /*0250*/  ISETP.GE.U32.AND P2, PT, R4, R9, PT ;  /* 0x000000090400720c */ /* 0x000fe20003f46070 */
[----:B------:R-:W-:Y:S01]  /*0260*/  UIMAD UR4, UR4, UR5, URZ ;  /* 0x00000005040472a4 */ /* 0x000fe2000f8e02ff */
[-C--:B------:R-:W-:Y:S01]  /*0270*/  LOP3.LUT R2, R0, R7.reuse, RZ, 0x3c, !PT ;  /* 0x0000000700027212 */ /* 0x080fe200078e3cff */
[----:B------:R-:W-:Y:S01]  /*0280*/  ULOP3.LUT UR7, UR5, 0x7ffffff8, URZ, 0xc0, !UPT ;  /* 0x7ffffff805077892 */ /* 0x000fe2000f8ec0ff */
[----:B------:R-:W-:Y:S01]  /*0290*/  @!P1 IADD3 R3, PT, PT, R3, 0x1, RZ ;  /* 0x0000000103039810 */ /* 0x000fe20007ffe0ff */
[C---:B------:R-:W-:Y:S01]  /*02a0*/  IMAD R16, R7.reuse, UR5, RZ ;  /* 0x0000000507107c24 */ /* 0x040fe2000f8e02ff */
[----:B------:R-:W-:Y:S01]  /*02b0*/  ISETP.GE.AND P0, PT, R2, RZ, PT ;  /* 0x000000ff0200720c */ /* 0x000fe20003f06270 */
[----:B------:R-:W-:Y:S01]  /*02c0*/  ULOP3.LUT UR10, UR5, 0x7, URZ, 0xc0, !UPT ;  /* 0x00000007050a7892 */ /* 0x000fe2000f8ec0ff */
[----:B------:R-:W-:Y:S01]  /*02d0*/  ISETP.NE.AND P1, PT, R7, RZ, PT ;  /* 0x000000ff0700720c */ /* 0x000fe20003f25270 */
[----:B------:R-:W-:Y:S01]  /*02e0*/  UIADD3 UR6, UPT, UPT, -UR7, URZ, URZ ;  /* 0x000000ff07067290 */ /* 0x000fe2000fffe1ff */
[----:B------:R-:W-:-:S02]  /*02f0*/  LOP3.LUT R2, RZ, R7, RZ, 0x33, !PT ;  /* 0x00000007ff027212 */ /* 0x000fc400078e33ff */
[----:B------:R-:W-:Y:S02]  /*0300*/  MOV R27, RZ ;  /* 0x000000ff001b7202 */ /* 0x000fe40000000f00 */
[----:B------:R-:W-:Y:S02]  /*0310*/  @P2 IADD3 R3, PT, PT, R3, 0x1, RZ ;  /* 0x0000000103032810 */ /* 0x000fe40007ffe0ff */
[----:B------:R-:W-:-:S03]  /*0320*/  SEL R15, R2, R5, !P1 ;  /* 0x00000005020f7207 */ /* 0x000fc60004800000 */
[----:B------:R-:W-:-:S04]  /*0330*/  @!P0 IADD3 R3, PT, PT, -R3, RZ, RZ ;  /* 0x000000ff03038210 */ /* 0x000fc80007ffe1ff */
[----:B------:R-:W-:-:S05]  /*0340*/  SEL R17, R2, R3, !P1 ;  /* 0x0000000302117207 */ /* 0x000fca0004800000 */
[----:B------:R-:W-:Y:S01]  /*0350*/  IMAD R17, R17, UR4, RZ ;  /* 0x0000000411117c24 */ /* 0x000fe2000f8e02ff */
[----:B------:R-:W-:-:S06]  /*0360*/  UMOV UR4, URZ ;  /* 0x000000ff00047c82 */ /* 0x000fcc0008000000 */
.L_x_145:
[----:B------:R-:W0:Y:S01]  /*0370*/  LDC R18, c[0x0][0x3a0] ;  /* 0x0000e800ff127b82 */ /* 0x000e220000000800 */
[----:B------:R-:W-:Y:S01]  /*0380*/  HFMA2 R2, -RZ, RZ, 0, 0 ;  /* 0x00000000ff027431 */ /* 0x000fe200000001ff */
[C---:B0-----:R-:W-:Y:S01]  /*0390*/  ISETP.GE.U32.AND P0, PT, R18.reuse, 0x8, PT ;  /* 0x000000081200780c */ /* 0x041fe20003f06070 */
[----:B------:R-:W-:-:S12]  /*03a0*/  IMAD R19, R18, UR4, R17 ;  /* 0x0000000412137c24 */ /* 0x000fd8000f8e0211 */
[----:B------:R-:W-:Y:S05]  /*03b0*/  @!P0 BRA `(.L_x_141) ;  /* 0x0000000000b48947 */ /* 0x000fea0003800000 */
[----:B------:R-:W-:Y:S01]  /*03c0*/  IMAD R20, R16, UR4, R15 ;  /* 0x0000000410147c24 */ /* 0x000fe2000f8e020f */
[----:B------:R-:W-:Y:S01]  /*03d0*/  MOV R14, R19 ;  /* 0x00000013000e7202 */ /* 0x000fe20000000f00 */
[----:B------:R-:W-:-:S06]  /*03e0*/  UMOV UR5, UR6 ;  /* 0x0000000600057c82 */ /* 0x000fcc0008000000 */
.L_x_142:
[----:B------:R-:W0:Y:S08]  /*03f0*/  LDC.64 R2, c[0x0][0x380] ;  /* 0x0000e000ff027b82 */ /* 0x000e300000000a00 */
[----:B------:R-:W1:Y:S08]  /*0400*/  LDC.64 R10, c[0x0][0x388] ;  /* 0x0000e200ff0a7b82 */ /* 0x000e700000000a00 */
[----:B------:R-:W2:Y:S01]  /*0410*/  LDC R21, c[0x0][0x3a4] ;  /* 0x0000e900ff157b82 */ /* 0x000ea20000000800 */
[----:B0-----:R-:W-:-:S05]  /*0420*/  IMAD.WIDE R2, R14, 0x4, R2 ;  /* 0x000000040e027825 */ /* 0x001fca00078e0202 */
[----:B------:R-:W3:Y:S01]  /*0430*/  LDG.E.CONSTANT R28, desc[UR8][R2.64] ;  /* 0x00000008021c7981 */ /* 0x000ee2000c1e9900 */
[----:B-1----:R-:W-:-:S03]  /*0440*/  IMAD.WIDE R10, R20, 0x4, R10 ;  /* 0x00000004140a7825 */ /* 0x002fc600078e020a */
[----:B------:R-:W4:Y:S04]  /*0450*/  LDG.E.CONSTANT R23, desc[UR8][R2.64+0x4] ;  /* 0x0000040802177981 */ /* 0x000f28000c1e9900 */
[----:B------:R0:W3:Y:S01]  /*0460*/  LDG.E.CONSTANT R24, desc[UR8][R10.64] ;  /* 0x000000080a187981 */ /* 0x0000e2000c1e9900 */
[----:B--2---:R-:W-:-:S03]  /*0470*/  IMAD.WIDE R12, R21, 0x4, R10 ;  /* 0x00000004150c7825 */ /* 0x004fc600078e020a */
[----:B------:R-:W2:Y:S04]  /*0480*/  LDG.E.CONSTANT R26, desc[UR8][R2.64+0x8] ;  /* 0x00000808021a7981 */ /* 0x000ea8000c1e9900 */
[----:B------:R1:W4:Y:S01]  /*0490*/  LDG.E.CONSTANT R22, desc[UR8][R12.64] ;  /* 0x000000080c167981 */ /* 0x000322000c1e9900 */
[----:B------:R-:W-:-:S03]  /*04a0*/  IMAD.WIDE R4, R21, 0x4, R12 ;  /* 0x0000000415047825 */ /* 0x000fc600078e020c */
[----:B------:R-:W5:Y:S01]  /*04b0*/  LDG.E.CONSTANT R29, desc[UR8][R2.64+0xc] ;  /* 0x00000c08021d7981 */ /* 0x000f62000c1e9900 */
[----:B------:R-:W-:-:S03]  /*04c0*/  IMAD.WIDE R6, R21, 0x4, R4 ;  /* 0x0000000415067825 */ /* 0x000fc600078e0204 */
[----:B------:R1:W2:Y:S01]  /*04d0*/  LDG.E.CONSTANT R25, desc[UR8][R4.64] ;  /* 0x0000000804197981 */ /* 0x0002a2000c1e9900 */
[----:B------:R-:W-:-:S03]  /*04e0*/  IMAD.WIDE R8, R21, 0x4, R6 ;  /* 0x0000000415087825 */ /* 0x000fc600078e0206 */
[----:B------:R-:W5:Y:S01]  /*04f0*/  LDG.E.CONSTANT R6, desc[UR8][R6.64] ;  /* 0x0000000806067981 */ /* 0x000f62000c1e9900 */
[----:B0-----:R-:W-:-:S03]  /*0500*/  IMAD.WIDE R10, R21, 0x4, R8 ;  /* 0x00000004150a7825 */ /* 0x001fc600078e0208 */
[----:B------:R-:W5:Y:S01]  /*0510*/  LDG.E.CONSTANT R8, desc[UR8][R8.64] ;  /* 0x0000000808087981 */ /* 0x000f62000c1e9900 */
[----:B-1----:R-:W-:-:S03]  /*0520*/  IMAD.WIDE R12, R21, 0x4, R10 ;  /* 0x00000004150c7825 */ /* 0x002fc600078e020a */
[----:B------:R-:W5:Y:S04]  /*0530*/  LDG.E.CONSTANT R7, desc[UR8][R2.64+0x14] ;  /* 0x0000140802077981 */ /* 0x000f68000c1e9900 */
[----:B------:R-:W5:Y:S01]  /*0540*/  LDG.E.CONSTANT R10, desc[UR8][R10.64] ;  /* 0x000000080a0a7981 */ /* 0x000f62000c1e9900 */
[----:B------:R-:W-:-:S03]  /*0550*/  IMAD.WIDE R4, R21, 0x4, R12 ;  /* 0x0000000415047825 */ /* 0x000fc600078e020c */
[----:B------:R-:W5:Y:S04]  /*0560*/  LDG.E.CONSTANT R9, desc[UR8][R2.64+0x18] ;  /* 0x0000180802097981 */ /* 0x000f68000c1e9900 */
[----:B------:R-:W5:Y:S04]  /*0570*/  LDG.E.CONSTANT R4, desc[UR8][R4.64] ;  /* 0x0000000804047981 */ /* 0x000f68000c1e9900 */
[----:B------:R-:W5:Y:S01]  /*0580*/  LDG.E.CONSTANT R11, desc[UR8][R2.64+0x1c] ;  /* 0x00001c08020b7981 */ /* 0x000f62000c1e9900 */
[----:B---3--:R-:W-:-:S03]  /*0590*/  FFMA R24, R28, R24, R27 ;  /* 0x000000181c187223 */ /* 0x008fc6000000001b */
[----:B------:R-:W3:Y:S04]  /*05a0*/  LDG.E.CONSTANT R27, desc[UR8][R2.64+0x10] ;  /* 0x00001008021b7981 */ /* 0x000ee8000c1e9900 */
[----:B------:R-:W3:Y:S01]  /*05b0*/  LDG.E.CONSTANT R28, desc[UR8][R12.64] ;  /* 0x000000080c1c7981 */ /* 0x000ee2000c1e9900 */
[----:B----4-:R-:W-:Y:S01]  /*05c0*/  FFMA R23, R23, R22, R24 ;  /* 0x0000001617177223 */ /* 0x010fe20000000018 */
[----:B------:R-:W-:-:S03]  /*05d0*/  UIADD3 UR5, UPT, UPT, UR5, 0x8, URZ ;  /* 0x0000000805057890 */ /* 0x000fc6000fffe0ff */
[----:B--2---:R-:W-:Y:S01]  /*05e0*/  FFMA R26, R26, R25, R23 ;  /* 0x000000191a1a7223 */ /* 0x004fe20000000017 */
[----:B------:R-:W-:-:S03]  /*05f0*/  UISETP.NE.AND UP0, UPT, UR5, URZ, UPT ;  /* 0x000000ff0500728c */ /* 0x000fc6000bf05270 */
[----:B-----5:R-:W-:Y:S01]  /*0600*/  FFMA R6, R29, R6, R26 ;  /* 0x000000061d067223 */ /* 0x020fe2000000001a */
[----:B------:R-:W-:Y:S02]  /*0610*/  LEA R20, R21, R20, 0x3 ;  /* 0x0000001415147211 */ /* 0x000fe400078e18ff */
[----:B------:R-:W-:Y:S01]  /*0620*/  IADD3 R14, PT, PT, R14, 0x8, RZ ;  /* 0x000000080e0e7810 */ /* 0x000fe20007ffe0ff */
[----:B---3--:R-:W-:-:S04]  /*0630*/  FFMA R6, R27, R8, R6 ;  /* 0x000000081b067223 */ /* 0x008fc80000000006 */
[----:B------:R-:W-:-:S04]  /*0640*/  FFMA R6, R7, R10, R6 ;  /* 0x0000000a07067223 */ /* 0x000fc80000000006 */
[----:B------:R-:W-:-:S04]  /*0650*/  FFMA R6, R9, R28, R6 ;  /* 0x0000001c09067223 */ /* 0x000fc80000000006 */
[----:B------:R-:W-:Y:S01]  /*0660*/  FFMA R27, R11, R4, R6 ;  /* 0x000000040b1b7223 */ /* 0x000fe20000000006 */
[----:B------:R-:W-:Y:S06]  /*0670*/  BRA.U UP0, `(.L_x_142) ;  /* 0xfffffffd005c7547 */ /* 0x000fec000b83ffff */
[----:B------:R-:W-:-:S07]  /*0680*/  MOV R2, UR7 ;  /* 0x0000000700027c02 */ /* 0x000fce0008000f00 */
.L_x_141:
[----:B------:R-:W-:-:S09]  /*0690*/  UISETP.NE.AND UP0, UPT, UR10, URZ, UPT ;  /* 0x000000ff0a00728c */ /* 0x000fd2000bf05270 */
[----:B------:R-:W-:Y:S05]  /*06a0*/  BRA.U !UP0, `(.L_x_143) ;  /* 0x0000000108e87547 */ /* 0x000fea000b800000 */
[----:B------:R-:W-:Y:S01]  /*06b0*/  UIADD3 UR5, UPT, UPT, UR10, -0x1, URZ ;  /* 0xffffffff0a057890 */ /* 0x000fe2000fffe0ff */
[----:B------:R-:W-:-:S03]  /*06c0*/  LOP3.LUT P0, R20, R18, 0x3, RZ, 0xc0, !PT ;  /* 0x0000000312147812 */ /* 0x000fc6000780c0ff */
[----:B------:R-:W-:-:S09]  /*06d0*/  UISETP.GE.U32.AND UP0, UPT, UR5, 0x3, UPT ;  /* 0x000000030500788c */ /* 0x000fd2000bf06070 */
[----:B------:R-:W-:Y:S05]  /*06e0*/  BRA.U !UP0, `(.L_x_144) ;  /* 0x0000000108607547 */ /* 0x000fea000b800000 */
[----:B------:R-:W0:Y:S01]  /*06f0*/  LDC R13, c[0x0][0x3a4] ;  /* 0x0000e900ff0d7b82 */ /* 0x000e220000000800 */
[----:B------:R-:W-:Y:S01]  /*0700*/  IMAD R8, R18, UR4, R2 ;  /* 0x0000000412087c24 */ /* 0x000fe2000f8e0202 */
[----:B------:R-:W-:-:S06]  /*0710*/  IADD3 R3, PT, PT, R19, R2, RZ ;  /* 0x0000000213037210 */ /* 0x000fcc0007ffe0ff */
[----:B------:R-:W1:Y:S08]  /*0720*/  LDC.64 R6, c[0x0][0x388] ;  /* 0x0000e200ff067b82 */ /* 0x000e700000000a00 */
[----:B------:R-:W2:Y:S01]  /*0730*/  LDC.64 R4, c[0x0][0x380] ;  /* 0x0000e000ff047b82 */ /* 0x000ea20000000a00 */
[----:B0-----:R-:W-:-:S04]  /*0740*/  IMAD R9, R8, R13, R15 ;  /* 0x0000000d08097224 */ /* 0x001fc800078e020f */
[----:B-1----:R-:W-:-:S04]  /*0750*/  IMAD.WIDE R6, R9, 0x4, R6 ;  /* 0x0000000409067825 */ /* 0x002fc800078e0206 */
[----:B------:R-:W-:Y:S02]  /*0760*/  IMAD.WIDE R8, R13, 0x4, R6 ;  /* 0x000000040d087825 */ /* 0x000fe400078e0206 */
[----:B------:R-:W3:Y:S02]  /*0770*/  LDG.E.CONSTANT R6, desc[UR8][R6.64] ;  /* 0x0000000806067981 */ /* 0x000ee4000c1e9900 */
[----:B--2---:R-:W-:-:S04]  /*0780*/  IMAD.WIDE R4, R3, 0x4, R4 ;  /* 0x0000000403047825 */ /* 0x004fc800078e0204 */
[C---:B------:R-:W-:Y:S01]  /*0790*/  IMAD.WIDE R10, R13.reuse, 0x4, R8 ;  /* 0x000000040d0a7825 */ /* 0x040fe200078e0208 */
[----:B------:R-:W3:Y:S04]  /*07a0*/  LDG.E.CONSTANT R14, desc[UR8][R4.64] ;  /* 0x00000008040e7981 */ /* 0x000ee8000c1e9900 */
[----:B------:R-:W2:Y:S01]  /*07b0*/  LDG.E.CONSTANT R8, desc[UR8][R8.64] ;  /* 0x0000000808087981 */ /* 0x000ea2000c1e9900 */
[----:B------:R-:W-:-:S03]  /*07c0*/  IMAD.WIDE R12, R13, 0x4, R10 ;  /* 0x000000040d0c7825 */ /* 0x000fc600078e020a */
[----:B------:R-:W2:Y:S04]  /*07d0*/  LDG.E.CONSTANT R3, desc[UR8][R4.64+0x4] ;  /* 0x0000040804037981 */ /* 0x000ea8000c1e9900 */
[----:B------:R-:W4:Y:S04]  /*07e0*/  LDG.E.CONSTANT R21, desc[UR8][R10.64] ;  /* 0x000000080a157981 */ /* 0x000f28000c1e9900 */
[----:B------:R-:W4:Y:S04]  /*07f0*/  LDG.E.CONSTANT R22, desc[UR8][R4.64+0x8] ;  /* 0x0000080804167981 */ /* 0x000f28000c1e9900 */
[----:B------:R-:W5:Y:S04]  /*0800*/  LDG.E.CONSTANT R24, desc[UR8][R4.64+0xc] ;  /* 0x00000c0804187981 */ /* 0x000f68000c1e9900 */
[----:B------:R-:W5:Y:S01]  /*0810*/  LDG.E.CONSTANT R12, desc[UR8][R12.64] ;  /* 0x000000080c0c7981 */ /* 0x000f62000c1e9900 */
[----:B------:R-:W-:Y:S01]  /*0820*/  IADD3 R2, PT, PT, R2, 0x4, RZ ;  /* 0x0000000402027810 */ /* 0x000fe20007ffe0ff */
[----:B---3--:R-:W-:-:S04]  /*0830*/  FFMA R14, R14, R6, R27 ;  /* 0x000000060e0e7223 */ /* 0x008fc8000000001b */
[----:B--2---:R-:W-:-:S04]  /*0840*/  FFMA R3, R3, R8, R14 ;  /* 0x0000000803037223 */ /* 0x004fc8000000000e */
[----:B----4-:R-:W-:-:S04]  /*0850*/  FFMA R3, R22, R21, R3 ;  /* 0x0000001516037223 */ /* 0x010fc80000000003 */
[----:B-----5:R-:W-:-:S07]  /*0860*/  FFMA R27, R24, R12, R3 ;  /* 0x0000000c181b7223 */ /* 0x020fce0000000003 */
.L_x_144:
[----:B------:R-:W-:Y:S05]  /*0870*/  @!P0 BRA `(.L_x_143) ;  /* 0x0000000000748947 */ /* 0x000fea0003800000 */
[----:B------:R-:W-:Y:S01]  /*0880*/  ISETP.NE.AND P0, PT, R20, 0x1, PT ;  /* 0x000000011400780c */ /* 0x000fe20003f05270 */
[----:B------:R-:W0:Y:S01]  /*0890*/  LDC.64 R10, c[0x0][0x388] ;  /* 0x0000e200ff0a7b82 */ /* 0x000e220000000a00 */
[----:B------:R-:W-:-:S07]  /*08a0*/  LOP3.LUT P1, RZ, R18, 0x1, RZ, 0xc0, !PT ;  /* 0x0000000112ff7812 */ /* 0x000fce000782c0ff */
[----:B------:R-:W1:Y:S04]  /*08b0*/  LDC.64 R8, c[0x0][0x380] ;  /* 0x0000e000ff087b82 */ /* 0x000e680000000a00 */
[----:B------:R-:W-:Y:S01]  /*08c0*/  @P0 IMAD R14, R18, UR4, R2 ;  /* 0x00000004120e0c24 */ /* 0x000fe2000f8e0202 */
[C---:B------:R-:W-:Y:S02]  /*08d0*/  @P0 IADD3 R3, PT, PT, R19.reuse, R2, RZ ;  /* 0x0000000213030210 */ /* 0x040fe40007ffe0ff */
[----:B------:R-:W-:Y:S01]  /*08e0*/  @P0 IADD3 R2, PT, PT, R2, 0x2, RZ ;  /* 0x0000000202020810 */ /* 0x000fe20007ffe0ff */
[----:B------:R-:W2:Y:S03]  /*08f0*/  @P0 LDC R13, c[0x0][0x3a4] ;  /* 0x0000e900ff0d0b82 */ /* 0x000ea60000000800 */
[----:B------:R-:W-:Y:S01]  /*0900*/  @P1 IADD3 R19, PT, PT, R19, R2, RZ ;  /* 0x0000000213131210 */ /* 0x000fe20007ffe0ff */
[----:B------:R-:W-:-:S04]  /*0910*/  @P1 IMAD R18, R18, UR4, R2 ;  /* 0x0000000412121c24 */ /* 0x000fc8000f8e0202 */
[----:B------:R-:W3:Y:S08]  /*0920*/  @P1 LDC R12, c[0x0][0x3a4] ;  /* 0x0000e900ff0c1b82 */ /* 0x000ef00000000800 */
[----:B------:R-:W4:Y:S01]  /*0930*/  LDC.64 R4, c[0x0][0x380] ;  /* 0x0000e000ff047b82 */ /* 0x000f220000000a00 */
[----:B-1----:R-:W-:-:S07]  /*0940*/  @P0 IMAD.WIDE R8, R3, 0x4, R8 ;  /* 0x0000000403080825 */ /* 0x002fce00078e0208 */
[----:B------:R-:W1:Y:S01]  /*0950*/  LDC.64 R6, c[0x0][0x388] ;  /* 0x0000e200ff067b82 */ /* 0x000e620000000a00 */
[----:B--2---:R-:W-:-:S04]  /*0960*/  @P0 IMAD R21, R14, R13, R15 ;  /* 0x0000000d0e150224 */ /* 0x004fc800078e020f */
[----:B0-----:R-:W-:Y:S02]  /*0970*/  @P0 IMAD.WIDE R10, R21, 0x4, R10 ;  /* 0x00000004150a0825 */ /* 0x001fe400078e020a */
[----:B------:R-:W2:Y:S02]  /*0980*/  @P0 LDG.E.CONSTANT R21, desc[UR8][R8.64+0x4] ;  /* 0x0000040808150981 */ /* 0x000ea4000c1e9900 */
[----:B------:R-:W-:Y:S02]  /*0990*/  @P0 IMAD.WIDE R2, R13, 0x4, R10 ;  /* 0x000000040d020825 */ /* 0x000fe400078e020a */
[----:B------:R-:W5:Y:S02]  /*09a0*/  @P0 LDG.E.CONSTANT R14, desc[UR8][R10.64] ;  /* 0x000000080a0e0981 */ /* 0x000f64000c1e9900 */
[----:B---3--:R-:W-:Y:S02]  /*09b0*/  @P1 IMAD R13, R18, R12, R15 ;  /* 0x0000000c120d1224 */ /* 0x008fe400078e020f */
[----:B------:R-:W5:Y:S01]  /*09c0*/  @P0 LDG.E.CONSTANT R12, desc[UR8][R8.64] ;  /* 0x00000008080c0981 */ /* 0x000f62000c1e9900 */
[----:B----4-:R-:W-:-:S03]  /*09d0*/  @P1 IMAD.WIDE R4, R19, 0x4, R4 ;  /* 0x0000000413041825 */ /* 0x010fc600078e0204 */
[----:B------:R-:W2:Y:S01]  /*09e0*/  @P0 LDG.E.CONSTANT R2, desc[UR8][R2.64] ;  /* 0x0000000802020981 */ /* 0x000ea2000c1e9900 */
[----:B-1----:R-:W-:-:S03]  /*09f0*/  @P1 IMAD.WIDE R6, R13, 0x4, R6 ;  /* 0x000000040d061825 */ /* 0x002fc600078e0206 */
[----:B------:R-:W3:Y:S04]  /*0a00*/  @P1 LDG.E.CONSTANT R4, desc[UR8][R4.64] ;  /* 0x0000000804041981 */ /* 0x000ee8000c1e9900 */
[----:B------:R-:W3:Y:S01]  /*0a10*/  @P1 LDG.E.CONSTANT R6, desc[UR8][R6.64] ;  /* 0x0000000806061981 */ /* 0x000ee2000c1e9900 */
[----:B-----5:R-:W-:-:S04]  /*0a20*/  @P0 FFMA R12, R12, R14, R27 ;  /* 0x0000000e0c0c0223 */ /* 0x020fc8000000001b */
[----:B--2---:R-:W-:-:S04]  /*0a30*/  @P0 FFMA R27, R21, R2, R12 ;  /* 0x00000002151b0223 */ /* 0x004fc8000000000c */
[----:B---3--:R-:W-:-:S07]  /*0a40*/  @P1 FFMA R27, R4, R6, R27 ;  /* 0x00000006041b1223 */ /* 0x008fce000000001b */
.L_x_143:
[----:B------:R-:W0:Y:S01]  /*0a50*/  LDCU UR5, c[0x0][0x39c] ;  /* 0x00007380ff0577ac */ /* 0x000e220008000800 */
[----:B------:R-:W-:-:S04]  /*0a60*/  UIADD3 UR4, UPT, UPT, UR4, 0x1, URZ ;  /* 0x0000000104047890 */ /* 0x000fc8000fffe0ff */
[----:B0-----:R-:W-:-:S09]  /*0a70*/  UISETP.NE.AND UP0, UPT, UR4, UR5, UPT ;  /* 0x000000050400728c */ /* 0x001fd2000bf05270 */
[----:B------:R-:W-:Y:S05]  /*0a80*/  BRA.U UP0, `(.L_x_145) ;  /* 0xfffffff900387547 */ /* 0x000fea000b83ffff */
.L_x_140:
[----:B------:R-:W0:Y:S02]  /*0a90*/  LDC.64 R2, c[0x0][0x390] ;  /* 0x0000e400ff027b82 */ /* 0x000e240000000a00 */
[----:B0-----:R-:W-:-:S05]  /*0aa0*/  IMAD.WIDE R2, R0, 0x4, R2 ;  /* 0x0000000400027825 */ /* 0x001fca00078e0202 */
[----:B------:R-:W-:Y:S01]  /*0ab0*/  STG.E desc[UR8][R2.64], R27 ;  /* 0x0000001b02007986 */ /* 0x000fe2000c101908 */
[----:B------:R-:W-:Y:S05]  /*0ac0*/  EXIT ;  /* 0x000000000000794d */ /* 0x000fea0003800000 */
.L_x_146:
        /* <DEDUP_REMOVED lines=11> */
.L_x_160:


//--------------------- .text._ZN9langlands4cuda20matrixMultiplySharedEPKfS2_Pfiii --------------------------
	.section	.text._ZN9langlands4cuda20matrixMultiplySharedEPKfS2_Pfiii,"ax",@progbits
	.align	128
        .global         _ZN9langlands4cuda20matrixMultiplySharedEPKfS2_Pfiii
        .type           _ZN9langlands4cuda20matrixMultiplySharedEPKfS2_Pfiii,@function
        .size           _ZN9langlands4cuda20matrixMultiplySharedEPKfS2_Pfiii,(.L_x_161 - _ZN9langlands4cuda20matrixMultiplySharedEPKfS2_Pfiii)
        .other          _ZN9langlands4cuda20matrixMultiplySharedEPKfS2_Pfiii,@"STO_CUDA_ENTRY STV_DEFAULT"
_ZN9langlands4cuda20matrixMultiplySharedEPKfS2_Pfiii:
.text._ZN9langlands4cuda20matrixMultiplySharedEPKfS2_Pfiii:
[----:B------:R-:W-:Y:S01]  /*0000*/  LDC R1, c[0x0][0x37c] ;  /* 0x0000df00ff017b82 */ /* 0x000fe20000000800 */
[----:B------:R-:W0:Y:S01]  /*0010*/  S2R R12, SR_CTAID.Y ;  /* 0x00000000000c7919 */ /* 0x000e220000002600 */
[----:B------:R-:W1:Y:S01]  /*0020*/  LDCU UR10, c[0x0][0x3a0] ;  /* 0x00007400ff0a77ac */ /* 0x000e620008000800 */
[----:B------:R-:W-:Y:S01]  /*0030*/  HFMA2 R23, -RZ, RZ, 0, 0 ;  /* 0x00000000ff177431 */ /* 0x000fe200000001ff */
[----:B------:R-:W0:Y:S01]  /*0040*/  S2R R0, SR_TID.Y ;  /* 0x0000000000007919 */ /* 0x000e220000002200 */
[----:B------:R-:W2:Y:S01]  /*0050*/  LDCU.64 UR8, c[0x0][0x358] ;  /* 0x00006b00ff0877ac */ /* 0x000ea20008000a00 */
[----:B------:R-:W3:Y:S01]  /*0060*/  S2R R5, SR_CTAID.X ;  /* 0x0000000000057919 */ /* 0x000ee20000002500 */
[----:B------:R-:W3:Y:S01]  /*0070*/  S2R R21, SR_TID.X ;  /* 0x0000000000157919 */ /* 0x000ee20000002100 */
[----:B-1----:R-:W-:Y:S01]  /*0080*/  UISETP.GE.AND UP0, UPT, UR10, 0x1, UPT ;  /* 0x000000010a00788c */ /* 0x002fe2000bf06270 */
[----:B0-----:R-:W-:Y:S02]  /*0090*/  LEA R12, R12, R0, 0x4 ;  /* 0x000000000c0c7211 */ /* 0x001fe400078e20ff */
[----:B---3--:R-:W-:-:S06]  /*00a0*/  LEA R13, R5, R21, 0x4 ;  /* 0x00000015050d7211 */ /* 0x008fcc00078e20ff */
[----:B--2---:R-:W-:Y:S05]  /*00b0*/  BRA.U !UP0, `(.L_x_147) ;  /* 0x00000005083c7547 */ /* 0x004fea000b800000 */
[----:B------:R-:W0:Y:S01]  /*00c0*/  S2UR UR7, SR_CgaCtaId ;  /* 0x00000000000779c3 */ /* 0x000e220000008800 */
[----:B------:R-:W1:Y:S01]  /*00d0*/  LDCU UR11, c[0x0][0x39c] ;  /* 0x00007380ff0b77ac */ /* 0x000e620008000800 */
[----:B------:R-:W-:Y:S01]  /*00e0*/  MOV R23, RZ ;  /* 0x000000ff00177202 */ /* 0x000fe20000000f00 */
[----:B------:R-:W-:Y:S01]  /*00f0*/  IMAD R15, R12, UR10, R21 ;  /* 0x0000000a0c0f7c24 */ /* 0x000fe2000f8e0215 */
[----:B------:R-:W-:Y:S01]  /*0100*/  UMOV UR5, 0x400 ;  /* 0x0000040000057882 */ /* 0x000fe20000000000 */
[----:B------:R-:W-:-:S03]  /*0110*/  UIADD3 UR4, UPT, UPT, UR10, 0xf, URZ ;  /* 0x0000000f0a047890 */ /* 0x000fc6000fffe0ff */
[----:B------:R-:W2:Y:S01]  /*0120*/  LDC R16, c[0x0][0x39c] ;  /* 0x0000e700ff107b82 */ /* 0x000ea20000000800 */
[----:B------:R-:W-:Y:S02]  /*0130*/  UIADD3 UR6, UPT, UPT, UR5, 0x400, URZ ;  /* 0x0000040005067890 */ /* 0x000fe4000fffe0ff */
[----:B------:R-:W-:Y:S01]  /*0140*/  USHF.R.U32.HI UR4, URZ, 0x4, UR4 ;  /* 0x00000004ff047899 */ /* 0x000fe20008011604 */
[----:B------:R-:W3:Y:S04]  /*0150*/  LDCU UR13, c[0x0][0x3a0] ;  /* 0x00007400ff0d77ac */ /* 0x000ee80008000800 */
[----:B------:R-:W4:Y:S01]  /*0160*/  LDC.64 R2, c[0x0][0x380] ;  /* 0x0000e000ff027b82 */ /* 0x000f220000000a00 */
[----:B------:R-:W2:Y:S01]  /*0170*/  LDCU UR12, c[0x0][0x398] ;  /* 0x00007300ff0c77ac */ /* 0x000ea20008000800 */
[----:B-1----:R-:W-:Y:S01]  /*0180*/  IMAD R14, R0, UR11, R21 ;  /* 0x0000000b000e7c24 */ /* 0x002fe2000f8e0215 */
[----:B------:R-:W-:-:S02]  /*0190*/  UIADD3 UR4, UPT, UPT, -UR4, URZ, URZ ;  /* 0x000000ff04047290 */ /* 0x000fc4000fffe1ff */
[----:B0-----:R-:W-:Y:S02]  /*01a0*/  ULEA UR5, UR7, UR5, 0x18 ;  /* 0x0000000507057291 */ /* 0x001fe4000f8ec0ff */
[----:B------:R-:W-:Y:S01]  /*01b0*/  LEA R14, R5, R14, 0x4 ;  /* 0x0000000e050e7211 */ /* 0x000fe200078e20ff */
[----:B------:R-:W-:-:S03]  /*01c0*/  ULEA UR6, UR7, UR6, 0x18 ;  /* 0x0000000607067291 */ /* 0x000fc6000f8ec0ff */
[----:B------:R-:W-:-:S03]  /*01d0*/  LEA R18, R0, UR5, 0x6 ;  /* 0x0000000500127c11 */ /* 0x000fc6000f8e30ff */
[C---:B------:R-:W-:Y:S02]  /*01e0*/  LEA R19, R21.reuse, UR6, 0x2 ;  /* 0x0000000615137c11 */ /* 0x040fe4000f8e10ff */
[----:B------:R-:W-:Y:S02]  /*01f0*/  LEA R20, R21, R18, 0x2 ;  /* 0x0000001215147211 */ /* 0x000fe400078e10ff */
[----:B---3--:R-:W-:-:S07]  /*0200*/  LEA R17, R0, R19, 0x6 ;  /* 0x0000001300117211 */ /* 0x008fce00078e30ff */
.L_x_148:
[----:B------:R-:W-:Y:S01]  /*0210*/  ISETP.GE.AND P0, PT, R0, UR13, PT ;  /* 0x0000000d00007c0c */ /* 0x000fe2000bf06270 */
[----:B------:R-:W-:Y:S01]  /*0220*/  HFMA2 R22, -RZ, RZ, 0, 0 ;  /* 0x00000000ff167431 */ /* 0x000fe200000001ff */
[----:B------:R-:W-:Y:S01]  /*0230*/  ISETP.GE.AND P1, PT, R21, UR13, PT ;  /* 0x0000000d15007c0c */ /* 0x000fe2000bf26270 */
[----:B----4-:R-:W-:Y:S01]  /*0240*/  IMAD.WIDE R4, R15, 0x4, R2 ;  /* 0x000000040f047825 */ /* 0x010fe200078e0202 */
[----:B--2---:R-:W-:Y:S02]  /*0250*/  ISETP.GE.OR P0, PT, R13, R16, P0 ;  /* 0x000000100d00720c */ /* 0x004fe40000706670 */
[----:B------:R-:W-:Y:S02]  /*0260*/  ISETP.GE.OR P1, PT, R12, UR12, P1 ;  /* 0x0000000c0c007c0c */ /* 0x000fe40008f26670 */
[----:B------:R-:W-:-:S09]  /*0270*/  MOV R27, RZ ;  /* 0x000000ff001b7202 */ /* 0x000fd20000000f00 */
[----:B------:R-:W0:Y:S02]  /*0280*/  @!P0 LDC.64 R6, c[0x0][0x388] ;  /* 0x0000e200ff068b82 */ /* 0x000e240000000a00 */
[----:B------:R-:W2:Y:S01]  /*0290*/  @!P1 LDG.E.CONSTANT R27, desc[UR8][R4.64] ;  /* 0x00000008041b9981 */ /* 0x000ea2000c1e9900 */
[----:B0-----:R-:W-:-:S05]  /*02a0*/  @!P0 IMAD.WIDE R6, R14, 0x4, R6 ;  /* 0x000000040e068825 */ /* 0x001fca00078e0206 */
[----:B------:R-:W3:Y:S01]  /*02b0*/  @!P0 LDG.E.CONSTANT R22, desc[UR8][R6.64] ;  /* 0x0000000806168981 */ /* 0x000ee2000c1e9900 */
[----:B------:R-:W-:-:S04]  /*02c0*/  UIADD3 UR4, UPT, UPT, UR4, 0x1, URZ ;  /* 0x0000000104047890 */ /* 0x000fc8000fffe0ff */
[----:B------:R-:W-:Y:S01]  /*02d0*/  UISETP.NE.AND UP0, UPT, UR4, URZ, UPT ;  /* 0x000000ff0400728c */ /* 0x000fe2000bf05270 */
[----:B------:R-:W-:Y:S02]  /*02e0*/  IADD3 R0, PT, PT, R0, 0x10, RZ ;  /* 0x0000001000007810 */ /* 0x000fe40007ffe0ff */
[----:B------:R-:W-:Y:S02]  /*02f0*/  IADD3 R15, PT, PT, R15, 0x10, RZ ;  /* 0x000000100f0f7810 */ /* 0x000fe40007ffe0ff */
[----:B------:R-:W-:Y:S02]  /*0300*/  IADD3 R21, PT, PT, R21, 0x10, RZ ;  /* 0x0000001015157810 */ /* 0x000fe40007ffe0ff */
[----:B------:R-:W-:Y:S01]  /*0310*/  LEA R14, R16, R14, 0x4 ;  /* 0x0000000e100e7211 */ /* 0x000fe200078e20ff */
[----:B--2---:R-:W-:Y:S04]  /*0320*/  STS [R20], R27 ;  /* 0x0000001b14007388 */ /* 0x004fe80000000800 */
[----:B---3--:R-:W-:Y:S01]  /*0330*/  STS [R17], R22 ;  /* 0x0000001611007388 */ /* 0x008fe20000000800 */
[----:B------:R-:W-:Y:S06]  /*0340*/  BAR.SYNC.DEFER_BLOCKING 0x0 ;  /* 0x0000000000007b1d */ /* 0x000fec0000010000 */
[----:B------:R-:W-:Y:S04]  /*0350*/  LDS R26, [R19] ;  /* 0x00000000131a7984 */ /* 0x000fe80000000800 */
[----:B------:R-:W0:Y:S04]  /*0360*/  LDS.128 R8, [R18] ;  /* 0x0000000012087984 */ /* 0x000e280000000c00 */
[----:B------:R-:W1:Y:S04]  /*0370*/  LDS R29, [R19+0x40] ;  /* 0x00004000131d7984 */ /* 0x000e680000000800 */
[----:B------:R-:W2:Y:S04]  /*0380*/  LDS R25, [R19+0x80] ;  /* 0x0000800013197984 */ /* 0x000ea80000000800 */
[----:B------:R-:W3:Y:S04]  /*0390*/  LDS R24, [R19+0xc0] ;  /* 0x0000c00013187984 */ /* 0x000ee80000000800 */
[----:B------:R-:W-:Y:S04]  /*03a0*/  LDS.128 R4, [R18+0x10] ;  /* 0x0000100012047984 */ /* 0x000fe80000000c00 */
[----:B------:R-:W-:Y:S04]  /*03b0*/  LDS R22, [R19+0x140] ;  /* 0x0001400013167984 */ /* 0x000fe80000000800 */
[----:B------:R-:W-:Y:S01]  /*03c0*/  LDS R27, [R19+0x200] ;  /* 0x00020000131b7984 */ /* 0x000fe20000000800 */
[----:B0-----:R-:W-:-:S03]  /*03d0*/  FFMA R8, R8, R26, R23 ;  /* 0x0000001a08087223 */ /* 0x001fc60000000017 */
[----:B------:R-:W0:Y:S01]  /*03e0*/  LDS R23, [R19+0x100] ;  /* 0x0001000013177984 */ /* 0x000e220000000800 */
[----:B-1----:R-:W-:-:S03]  /*03f0*/  FFMA R8, R29, R9, R8 ;  /* 0x000000091d087223 */ /* 0x002fc60000000008 */
[----:B------:R-:W-:Y:S01]  /*0400*/  LDS R26, [R19+0x1c0] ;  /* 0x0001c000131a7984 */ /* 0x000fe20000000800 */
[----:B--2---:R-:W-:-:S03]  /*0410*/  FFMA R9, R25, R10, R8 ;  /* 0x0000000a19097223 */ /* 0x004fc60000000008 */
[----:B------:R-:W1:Y:S01]  /*0420*/  LDS R25, [R19+0x180] ;  /* 0x0001800013197984 */ /* 0x000e620000000800 */
[----:B---3--:R-:W-:-:S03]  /*0430*/  FFMA R9, R24, R11, R9 ;  /* 0x0000000b18097223 */ /* 0x008fc60000000009 */
[----:B------:R-:W-:Y:S01]  /*0440*/  LDS R24, [R19+0x240] ;  /* 0x0002400013187984 */ /* 0x000fe20000000800 */
[----:B0-----:R-:W-:-:S03]  /*0450*/  FFMA R23, R4, R23, R9 ;  /* 0x0000001704177223 */ /* 0x001fc60000000009 */
[----:B------:R-:W0:Y:S01]  /*0460*/  LDS.128 R8, [R18+0x20] ;  /* 0x0000200012087984 */ /* 0x000e220000000c00 */
[----:B------:R-:W-:-:S03]  /*0470*/  FFMA R22, R22, R5, R23 ;  /* 0x0000000516167223 */ /* 0x000fc60000000017 */
[----:B------:R-:W2:Y:S01]  /*0480*/  LDS R23, [R19+0x280] ;  /* 0x0002800013177984 */ /* 0x000ea20000000800 */
[----:B-1----:R-:W-:-:S03]  /*0490*/  FFMA R25, R25, R6, R22 ;  /* 0x0000000619197223 */ /* 0x002fc60000000016 */
[----:B------:R-:W1:Y:S01]  /*04a0*/  LDS R22, [R19+0x2c0] ;  /* 0x0002c00013167984 */ /* 0x000e620000000800 */
[----:B------:R-:W-:-:S03]  /*04b0*/  FFMA R7, R26, R7, R25 ;  /* 0x000000071a077223 */ /* 0x000fc60000000019 */
[----:B------:R-:W-:Y:S01]  /*04c0*/  LDS R25, [R19+0x300] ;  /* 0x0003000013197984 */ /* 0x000fe20000000800 */
[----:B0-----:R-:W-:-:S03]  /*04d0*/  FFMA R27, R8, R27, R7 ;  /* 0x0000001b081b7223 */ /* 0x001fc60000000007 */
[----:B------:R-:W0:Y:S01]  /*04e0*/  LDS.128 R4, [R18+0x30] ;  /* 0x0000300012047984 */ /* 0x000e220000000c00 */
[----:B------:R-:W-:-:S03]  /*04f0*/  FFMA R24, R24, R9, R27 ;  /* 0x0000000918187223 */ /* 0x000fc6000000001b */
[----:B------:R-:W3:Y:S04]  /*0500*/  LDS R27, [R19+0x340] ;  /* 0x00034000131b7984 */ /* 0x000ee80000000800 */
[----:B------:R-:W4:Y:S04]  /*0510*/  LDS R9, [R19+0x380] ;  /* 0x0003800013097984 */ /* 0x000f280000000800 */
[----:B------:R-:W5:Y:S01]  /*0520*/  LDS R8, [R19+0x3c0] ;  /* 0x0003c00013087984 */ /* 0x000f620000000800 */
[----:B--2---:R-:W-:-:S04]  /*0530*/  FFMA R23, R23, R10, R24 ;  /* 0x0000000a17177223 */ /* 0x004fc80000000018 */
[----:B-1----:R-:W-:-:S04]  /*0540*/  FFMA R11, R22, R11, R23 ;  /* 0x0000000b160b7223 */ /* 0x002fc80000000017 */
[----:B0-----:R-:W-:-:S04]  /*0550*/  FFMA R4, R4, R25, R11 ;  /* 0x0000001904047223 */ /* 0x001fc8000000000b */
[----:B---3--:R-:W-:-:S04]  /*0560*/  FFMA R4, R27, R5, R4 ;  /* 0x000000051b047223 */ /* 0x008fc80000000004 */
[----:B----4-:R-:W-:-:S04]  /*0570*/  FFMA R9, R9, R6, R4 ;  /* 0x0000000609097223 */ /* 0x010fc80000000004 */
[----:B-----5:R-:W-:Y:S01]  /*0580*/  FFMA R23, R8, R7, R9 ;  /* 0x0000000708177223 */ /* 0x020fe20000000009 */
[----:B------:R-:W-:Y:S06]  /*0590*/  BAR.SYNC.DEFER_BLOCKING 0x0 ;  /* 0x0000000000007b1d */ /* 0x000fec0000010000 */
[----:B------:R-:W-:Y:S05]  /*05a0*/  BRA.U UP0, `(.L_x_148) ;  /* 0xfffffffd00187547 */ /* 0x000fea000b83ffff */
.L_x_147:
[----:B------:R-:W0:Y:S02]  /*05b0*/  LDCU.64 UR4, c[0x0][0x398] ;  /* 0x00007300ff0477ac */ /* 0x000e240008000a00 */
[----:B0-----:R-:W-:-:S04]  /*05c0*/  ISETP.GE.AND P0, PT, R13, UR5, PT ;  /* 0x000000050d007c0c */ /* 0x001fc8000bf06270 */
[----:B------:R-:W-:-:S13]  /*05d0*/  ISETP.GE.OR P0, PT, R12, UR4, P0 ;  /* 0x000000040c007c0c */ /* 0x000fda0008706670 */
[----:B------:R-:W-:Y:S05]  /*05e0*/  @P0 EXIT ;  /* 0x000000000000094d */ /* 0x000fea0003800000 */
[----:B------:R-:W0:Y:S01]  /*05f0*/  LDC.64 R2, c[0x0][0x390] ;  /* 0x0000e400ff027b82 */ /* 0x000e220000000a00 */
[----:B------:R-:W-:-:S04]  /*0600*/  IMAD R13, R12, UR5, R13 ;  /* 0x000000050c0d7c24 */ /* 0x000fc8000f8e020d */
[----:B0-----:R-:W-:-:S05]  /*0610*/  IMAD.WIDE.U32 R2, R13, 0x4, R2 ;  /* 0x000000040d027825 */ /* 0x001fca00078e0002 */
[----:B------:R-:W-:Y:S01]  /*0620*/  STG.E desc[UR8][R2.64], R23 ;  /* 0x0000001702007986 */ /* 0x000fe2000c101908 */
[----:B------:R-:W-:Y:S05]  /*0630*/  EXIT ;  /* 0x000000000000794d */ /* 0x000fea0003800000 */
.L_x_149:
        /* <DEDUP_REMOVED lines=12> */
.L_x_161:


//--------------------- .nv.global.init           --------------------------
	.section	.nv.global.init,"aw",@progbits
	.align	4
.nv.global.init:
	.type		__cudart_i2opi_f,@object
	.size		__cudart_i2opi_f,(.L_0 - __cudart_i2opi_f)
__cudart_i2opi_f:
        /*0000*/ 	.byte	0x41, 0x90, 0x43, 0x3c, 0x99, 0x95, 0x62, 0xdb, 0xc0, 0xdd, 0x34, 0xf5, 0xd1, 0x57, 0x27, 0xfc
        /*0010*/ 	.byte	0x29, 0x15, 0x44, 0x4e, 0x6e, 0x83, 0xf9, 0xa2
.L_0:


//--------------------- .nv.shared._ZN9langlands4cuda13heckeOperatorEPKfPfii --------------------------
	.section	.nv.shared._ZN9langlands4cuda13heckeOperatorEPKfPfii,"aw",@nobits
	.sectionflags	@""
	.align	16
	.zero		1024


//--------------------- .nv.shared.reserved.0     --------------------------
	.section	.nv.shared.reserved.0,"aw",@nobits
	.weak		__nv_reservedSMEM_offset_0_alias
	.size		__nv_reservedSMEM_offset_0_alias, 0, 64
	.other		__nv_reservedSMEM_offset_0_alias,@"STO_CUDA_RESERVED_SHARED STV_DEFAULT"
__nv_reservedSMEM_offset_0_alias:
	.zero		0
	.zero		64


//--------------------- .nv.shared._ZN9langlands4cuda18computeModularFormEP6float2PKfS4_iii --------------------------
	.section	.nv.shared._ZN9langlands4cuda18computeModularFormEP6float2PKfS4_iii,"aw",@nobits
	.sectionflags	@""
	.align	16
	.zero		1024


//--------------------- .nv.shared._ZN9langlands4cuda17matrixExponentialEPKfPfii --------------------------
	.section	.nv.shared._ZN9langlands4cuda17matrixExponentialEPKfPfii,"aw",@nobits
	.sectionflags	@""
	.align	16
	.zero		1024


//--------------------- .nv.shared._ZN9langlands4cuda9fftRadix2EP6float2ii --------------------------
	.section	.nv.shared._ZN9langlands4cuda9fftRadix2EP6float2ii,"aw",@nobits
	.sectionflags	@""
	.align	16
	.zero		1024


//--------------------- .nv.shared._ZN9langlands4cuda15sparseMatVecCSREPKfPKiS4_S2_Pfi --------------------------
	.section	.nv.shared._ZN9langlands4cuda15sparseMatVecCSREPKfPKiS4_S2_Pfi,"aw",@nobits
	.sectionflags	@""
	.align	16
	.zero		1024


//--------------------- .nv.shared._ZN9langlands4cuda18powerIterationStepEPKfS2_PfS3_i --------------------------
	.section	.nv.shared._ZN9langlands4cuda18powerIterationStepEPKfS2_PfS3_i,"aw",@nobits
	.sectionflags	@""
	.align	16
	.zero		1024


//--------------------- .nv.shared._ZN9langlands4cuda17tensorContractionEPKfS2_Pfiiii --------------------------
	.section	.nv.shared._ZN9langlands4cuda17tensorContractionEPKfS2_Pfiiii,"aw",@nobits
	.sectionflags	@""
	.align	16
	.zero		1024


//--------------------- .nv.shared._ZN9langlands4cuda20matrixMultiplySharedEPKfS2_Pfiii --------------------------
	.section	.nv.shared._ZN9langlands4cuda20matrixMultiplySharedEPKfS2_Pfiii,"aw",@nobits
	.sectionflags	@""
	.align	16
.nv.shared._ZN9langlands4cuda20matrixMultiplySharedEPKfS2_Pfiii:
	.zero		3072


//--------------------- .nv.constant0._ZN9langlands4cuda13heckeOperatorEPKfPfii --------------------------
	.section	.nv.constant0._ZN9langlands4cuda13heckeOperatorEPKfPfii,"a",@progbits
	.sectionflags	@""
	.align	4
.nv.constant0._ZN9langlands4cuda13heckeOperatorEPKfPfii:
	.zero		920


//--------------------- .nv.constant0._ZN9langlands4cuda18computeModularFormEP6float2PKfS4_iii --------------------------
	.section	.nv.constant0._ZN9langlands4cuda18computeModularFormEP6float2PKfS4_iii,"a",@progbits
	.sectionflags	@""
	.align	4
.nv.constant0._ZN9langlands4cuda18computeModularFormEP6float2PKfS4_iii:
	.zero		932


//--------------------- .nv.constant0._ZN9langlands4cuda17matrixExponentialEPKfPfii --------------------------
	.section	.nv.constant0._ZN9langlands4cuda17matrixExponentialEPKfPfii,"a",@progbits
	.sectionflags	@""
	.align	4
.nv.constant0._ZN9langlands4cuda17matrixExponentialEPKfPfii:
	.zero		920


//--------------------- .nv.constant0._ZN9langlands4cuda9fftRadix2EP6float2ii --------------------------
	.section	.nv.constant0._ZN9langlands4cuda9fftRadix2EP6float2ii,"a",@progbits
	.sectionflags	@""
	.align	4
.nv.constant0._ZN9langlands4cuda9fftRadix2EP6float2ii:
	.zero		912


//--------------------- .nv.constant0._ZN9langlands4cuda15sparseMatVecCSREPKfPKiS4_S2_Pfi --------------------------
	.section	.nv.constant0._ZN9langlands4cuda15sparseMatVecCSREPKfPKiS4_S2_Pfi,"a",@progbits
	.sectionflags	@""
	.align	4
.nv.constant0._ZN9langlands4cuda15sparseMatVecCSREPKfPKiS4_S2_Pfi:
	.zero		940


//--------------------- .nv.constant0._ZN9langlands4cuda18powerIterationStepEPKfS2_PfS3_i --------------------------
	.section	.nv.constant0._ZN9langlands4cuda18powerIterationStepEPKfS2_PfS3_i,"a",@progbits
	.sectionflags	@""
	.align	4
.nv.constant0._ZN9langlands4cuda18powerIterationStepEPKfS2_PfS3_i:
	.zero		932


//--------------------- .nv.constant0._ZN9langlands4cuda17tensorContractionEPKfS2_Pfiiii --------------------------
	.section	.nv.constant0._ZN9langlands4cuda17tensorContractionEPKfS2_Pfiiii,"a",@progbits
	.sectionflags	@""
	.align	4
.nv.constant0._ZN9langlands4cuda17tensorContractionEPKfS2_Pfiiii:
	.zero		936


//--------------------- .nv.constant0._ZN9langlands4cuda20matrixMultiplySharedEPKfS2_Pfiii --------------------------
	.section	.nv.constant0._ZN9langlands4cuda20matrixMultiplySharedEPKfS2_Pfiii,"a",@progbits
	.sectionflags	@""
	.align	4
.nv.constant0._ZN9langlands4cuda20matrixMultiplySharedEPKfS2_Pfiii:
	.zero		932


//--------------------- SYMBOLS --------------------------

	.type		.nv.reservedSmem.offset0,@object
	.size		.nv.reservedSmem.offset0,0x4
	.type		.nv.reservedSmem.cap,@object
	.size		.nv.reservedSmem.cap,0x4
